//
// Generated by NVIDIA NVVM Compiler
//
// Compiler Build ID: CL-36424714
// Cuda compilation tools, release 13.0, V13.0.88
// Based on NVVM 20.0.0
//

.version 9.0
.target sm_100
.address_size 64

	// .globl	_Z19blockAndGlobalHistoPjS_jS_xjj
// _ZZN3cub18CUB_300001_SM_10006detail10radix_sort31DeviceRadixSortSingleTileKernelINS1_5radix10policy_hubIjNS0_8NullTypeEyE10Policy1000ELNS0_9SortOrderE0EjS6_yNS1_21identity_decomposer_tEEEvPKT1_PSB_PKT2_PSF_T3_iiT4_E12temp_storage has been demoted
// _ZZN3cub18CUB_300001_SM_10006detail10radix_sort30DeviceRadixSortHistogramKernelINS1_5radix10policy_hubIjNS0_8NullTypeEyE10Policy1000ELNS0_9SortOrderE0EjyNS1_21identity_decomposer_tEEEvPT2_PKT1_SB_iiT3_E12temp_storage has been demoted
// _ZZN3cub18CUB_300001_SM_10006detail10radix_sort33DeviceRadixSortExclusiveSumKernelINS1_5radix10policy_hubIjNS0_8NullTypeEyE10Policy1000EyEEvPT0_E12temp_storage has been demoted
// _ZZN3cub18CUB_300001_SM_10006detail10radix_sort29DeviceRadixSortOnesweepKernelINS1_5radix10policy_hubIjNS0_8NullTypeEyE10Policy1000ELNS0_9SortOrderE0EjS6_yiiNS1_21identity_decomposer_tEEEvPT5_SC_PT3_PKSD_PT1_PKSH_PT2_PKSL_T4_iiT6_E1s has been demoted
.global .align 1 .b8 _ZN34_INTERNAL_40805532_4_k_cu_c9ff028d4cuda3std3__45__cpo5beginE[1];
.global .align 1 .b8 _ZN34_INTERNAL_40805532_4_k_cu_c9ff028d4cuda3std3__45__cpo3endE[1];
.global .align 1 .b8 _ZN34_INTERNAL_40805532_4_k_cu_c9ff028d4cuda3std3__45__cpo6cbeginE[1];
.global .align 1 .b8 _ZN34_INTERNAL_40805532_4_k_cu_c9ff028d4cuda3std3__45__cpo4cendE[1];
.global .align 1 .b8 _ZN34_INTERNAL_40805532_4_k_cu_c9ff028d4cuda3std3__45__cpo6rbeginE[1];
.global .align 1 .b8 _ZN34_INTERNAL_40805532_4_k_cu_c9ff028d4cuda3std3__45__cpo4rendE[1];
.global .align 1 .b8 _ZN34_INTERNAL_40805532_4_k_cu_c9ff028d4cuda3std3__45__cpo7crbeginE[1];
.global .align 1 .b8 _ZN34_INTERNAL_40805532_4_k_cu_c9ff028d4cuda3std3__45__cpo5crendE[1];
.global .align 1 .b8 _ZN34_INTERNAL_40805532_4_k_cu_c9ff028d4cuda3std3__436_GLOBAL__N__40805532_4_k_cu_c9ff028d6ignoreE[1];
.global .align 1 .b8 _ZN34_INTERNAL_40805532_4_k_cu_c9ff028d4cuda3std3__419piecewise_constructE[1];
.global .align 1 .b8 _ZN34_INTERNAL_40805532_4_k_cu_c9ff028d4cuda3std3__48in_placeE[1];
.global .align 1 .b8 _ZN34_INTERNAL_40805532_4_k_cu_c9ff028d4cuda3std3__420unreachable_sentinelE[1];
.global .align 1 .b8 _ZN34_INTERNAL_40805532_4_k_cu_c9ff028d4cuda3std3__47nulloptE[1];
.global .align 1 .b8 _ZN34_INTERNAL_40805532_4_k_cu_c9ff028d4cuda3std3__48unexpectE[1];
.global .align 1 .b8 _ZN34_INTERNAL_40805532_4_k_cu_c9ff028d4cuda3std6ranges3__45__cpo4swapE[1];
.global .align 1 .b8 _ZN34_INTERNAL_40805532_4_k_cu_c9ff028d4cuda3std6ranges3__45__cpo9iter_moveE[1];
.global .align 1 .b8 _ZN34_INTERNAL_40805532_4_k_cu_c9ff028d4cuda3std6ranges3__45__cpo5beginE[1];
.global .align 1 .b8 _ZN34_INTERNAL_40805532_4_k_cu_c9ff028d4cuda3std6ranges3__45__cpo3endE[1];
.global .align 1 .b8 _ZN34_INTERNAL_40805532_4_k_cu_c9ff028d4cuda3std6ranges3__45__cpo6cbeginE[1];
.global .align 1 .b8 _ZN34_INTERNAL_40805532_4_k_cu_c9ff028d4cuda3std6ranges3__45__cpo4cendE[1];
.global .align 1 .b8 _ZN34_INTERNAL_40805532_4_k_cu_c9ff028d4cuda3std6ranges3__45__cpo7advanceE[1];
.global .align 1 .b8 _ZN34_INTERNAL_40805532_4_k_cu_c9ff028d4cuda3std6ranges3__45__cpo9iter_swapE[1];
.global .align 1 .b8 _ZN34_INTERNAL_40805532_4_k_cu_c9ff028d4cuda3std6ranges3__45__cpo4nextE[1];
.global .align 1 .b8 _ZN34_INTERNAL_40805532_4_k_cu_c9ff028d4cuda3std6ranges3__45__cpo4prevE[1];
.global .align 1 .b8 _ZN34_INTERNAL_40805532_4_k_cu_c9ff028d4cuda3std6ranges3__45__cpo4dataE[1];
.global .align 1 .b8 _ZN34_INTERNAL_40805532_4_k_cu_c9ff028d4cuda3std6ranges3__45__cpo5cdataE[1];
.global .align 1 .b8 _ZN34_INTERNAL_40805532_4_k_cu_c9ff028d4cuda3std6ranges3__45__cpo4sizeE[1];
.global .align 1 .b8 _ZN34_INTERNAL_40805532_4_k_cu_c9ff028d4cuda3std6ranges3__45__cpo5ssizeE[1];
.global .align 1 .b8 _ZN34_INTERNAL_40805532_4_k_cu_c9ff028d4cuda3std6ranges3__45__cpo8distanceE[1];
.global .align 1 .b8 _ZN34_INTERNAL_40805532_4_k_cu_c9ff028d6thrust24THRUST_300001_SM_1000_NS8cuda_cub3parE[1];
.global .align 1 .b8 _ZN34_INTERNAL_40805532_4_k_cu_c9ff028d6thrust24THRUST_300001_SM_1000_NS8cuda_cub10par_nosyncE[1];
.global .align 1 .b8 _ZN34_INTERNAL_40805532_4_k_cu_c9ff028d6thrust24THRUST_300001_SM_1000_NS6system6detail10sequential3seqE[1];
.global .align 1 .b8 _ZN34_INTERNAL_40805532_4_k_cu_c9ff028d6thrust24THRUST_300001_SM_1000_NS6system3cpp3parE[1];
.global .align 1 .b8 _ZN34_INTERNAL_40805532_4_k_cu_c9ff028d6thrust24THRUST_300001_SM_1000_NS12placeholders2_1E[1];
.global .align 1 .b8 _ZN34_INTERNAL_40805532_4_k_cu_c9ff028d6thrust24THRUST_300001_SM_1000_NS12placeholders2_2E[1];
.global .align 1 .b8 _ZN34_INTERNAL_40805532_4_k_cu_c9ff028d6thrust24THRUST_300001_SM_1000_NS12placeholders2_3E[1];
.global .align 1 .b8 _ZN34_INTERNAL_40805532_4_k_cu_c9ff028d6thrust24THRUST_300001_SM_1000_NS12placeholders2_4E[1];
.global .align 1 .b8 _ZN34_INTERNAL_40805532_4_k_cu_c9ff028d6thrust24THRUST_300001_SM_1000_NS12placeholders2_5E[1];
.global .align 1 .b8 _ZN34_INTERNAL_40805532_4_k_cu_c9ff028d6thrust24THRUST_300001_SM_1000_NS12placeholders2_6E[1];
.global .align 1 .b8 _ZN34_INTERNAL_40805532_4_k_cu_c9ff028d6thrust24THRUST_300001_SM_1000_NS12placeholders2_7E[1];
.global .align 1 .b8 _ZN34_INTERNAL_40805532_4_k_cu_c9ff028d6thrust24THRUST_300001_SM_1000_NS12placeholders2_8E[1];
.global .align 1 .b8 _ZN34_INTERNAL_40805532_4_k_cu_c9ff028d6thrust24THRUST_300001_SM_1000_NS12placeholders2_9E[1];
.global .align 1 .b8 _ZN34_INTERNAL_40805532_4_k_cu_c9ff028d6thrust24THRUST_300001_SM_1000_NS12placeholders3_10E[1];
.global .align 1 .b8 _ZN34_INTERNAL_40805532_4_k_cu_c9ff028d6thrust24THRUST_300001_SM_1000_NS3seqE[1];
.global .align 1 .b8 _ZN34_INTERNAL_40805532_4_k_cu_c9ff028d6thrust24THRUST_300001_SM_1000_NS6deviceE[1];
.extern .shared .align 16 .b8 shared_mem[];
.extern .shared .align 16 .b8 XY[];
.extern .shared .align 16 .b8 s_key[];

.visible .entry _Z19blockAndGlobalHistoPjS_jS_xjj(
	.param .u64 .ptr .align 1 _Z19blockAndGlobalHistoPjS_jS_xjj_param_0,
	.param .u64 .ptr .align 1 _Z19blockAndGlobalHistoPjS_jS_xjj_param_1,
	.param .u32 _Z19blockAndGlobalHistoPjS_jS_xjj_param_2,
	.param .u64 .ptr .align 1 _Z19blockAndGlobalHistoPjS_jS_xjj_param_3,
	.param .u64 _Z19blockAndGlobalHistoPjS_jS_xjj_param_4,
	.param .u32 _Z19blockAndGlobalHistoPjS_jS_xjj_param_5,
	.param .u32 _Z19blockAndGlobalHistoPjS_jS_xjj_param_6
)
{
	.reg .pred 	%p<9>;
	.reg .b32 	%r<44>;
	.reg .b64 	%rd<17>;

	ld.param.u64 	%rd3, [_Z19blockAndGlobalHistoPjS_jS_xjj_param_0];
	ld.param.u64 	%rd4, [_Z19blockAndGlobalHistoPjS_jS_xjj_param_1];
	ld.param.u32 	%r15, [_Z19blockAndGlobalHistoPjS_jS_xjj_param_2];
	ld.param.u64 	%rd5, [_Z19blockAndGlobalHistoPjS_jS_xjj_param_3];
	ld.param.u64 	%rd6, [_Z19blockAndGlobalHistoPjS_jS_xjj_param_4];
	ld.param.u32 	%r16, [_Z19blockAndGlobalHistoPjS_jS_xjj_param_5];
	ld.param.u32 	%r17, [_Z19blockAndGlobalHistoPjS_jS_xjj_param_6];
	mov.u32 	%r1, %tid.x;
	setp.ge.u32 	%p1, %r1, %r15;
	shl.b32 	%r18, %r1, 2;
	mov.u32 	%r19, shared_mem;
	add.s32 	%r2, %r19, %r18;
	@%p1 bra 	$L__BB0_2;
	mov.b32 	%r20, 0;
	st.shared.u32 	[%r2], %r20;
$L__BB0_2:
	shl.b32 	%r21, %r15, 2;
	add.s32 	%r3, %r19, %r21;
	setp.ge.u32 	%p2, %r1, %r15;
	sub.s32 	%r23, %r15, %r16;
	add.s32 	%r4, %r23, %r17;
	@%p2 bra 	$L__BB0_4;
	div.u32 	%r24, %r4, %r15;
	mad.lo.s32 	%r25, %r24, %r1, %r24;
	add.s32 	%r26, %r25, %r16;
	add.s32 	%r28, %r3, %r18;
	st.shared.u32 	[%r28], %r26;
$L__BB0_4:
	mov.u32 	%r5, %ctaid.x;
	mov.u32 	%r6, %ntid.x;
	mul.lo.s32 	%r42, %r5, %r6;
	bar.sync 	0;
	cvt.u64.u32 	%rd7, %r42;
	setp.le.s64 	%p3, %rd6, %rd7;
	@%p3 bra 	$L__BB0_12;
	max.u32 	%r8, %r15, 1;
	cvta.to.global.u64 	%rd1, %rd5;
	mov.u32 	%r29, %nctaid.x;
	mul.lo.s32 	%r9, %r29, %r6;
$L__BB0_6:
	add.s32 	%r30, %r42, %r1;
	cvt.u64.u32 	%rd2, %r30;
	setp.le.u64 	%p4, %rd6, %rd2;
	@%p4 bra 	$L__BB0_11;
	shl.b64 	%rd8, %rd2, 2;
	add.s64 	%rd9, %rd1, %rd8;
	ld.global.u32 	%r11, [%rd9];
	mov.b32 	%r43, 0;
$L__BB0_8:
	shl.b32 	%r32, %r43, 2;
	add.s32 	%r33, %r3, %r32;
	ld.shared.u32 	%r34, [%r33];
	setp.ge.u32 	%p5, %r11, %r34;
	@%p5 bra 	$L__BB0_10;
	add.s32 	%r37, %r19, %r32;
	atom.shared.add.u32 	%r38, [%r37], 1;
	bra.uni 	$L__BB0_11;
$L__BB0_10:
	add.s32 	%r43, %r43, 1;
	setp.ne.s32 	%p6, %r43, %r8;
	@%p6 bra 	$L__BB0_8;
$L__BB0_11:
	bar.sync 	0;
	add.s32 	%r42, %r42, %r9;
	cvt.u64.u32 	%rd10, %r42;
	setp.gt.s64 	%p7, %rd6, %rd10;
	@%p7 bra 	$L__BB0_6;
$L__BB0_12:
	setp.ge.u32 	%p8, %r1, %r15;
	bar.sync 	0;
	@%p8 bra 	$L__BB0_14;
	ld.shared.u32 	%r39, [%r2];
	mad.lo.s32 	%r40, %r15, %r5, %r1;
	cvta.to.global.u64 	%rd11, %rd3;
	mul.wide.u32 	%rd12, %r40, 4;
	add.s64 	%rd13, %rd11, %rd12;
	st.global.u32 	[%rd13], %r39;
	cvta.to.global.u64 	%rd14, %rd4;
	mul.wide.u32 	%rd15, %r1, 4;
	add.s64 	%rd16, %rd14, %rd15;
	atom.global.add.u32 	%r41, [%rd16], %r39;
$L__BB0_14:
	ret;

}
	// .globl	_Z15GlobalHistoScanPjS_jj
.visible .entry _Z15GlobalHistoScanPjS_jj(
	.param .u64 .ptr .align 1 _Z15GlobalHistoScanPjS_jj_param_0,
	.param .u64 .ptr .align 1 _Z15GlobalHistoScanPjS_jj_param_1,
	.param .u32 _Z15GlobalHistoScanPjS_jj_param_2,
	.param .u32 _Z15GlobalHistoScanPjS_jj_param_3
)
{
	.reg .pred 	%p<10>;
	.reg .b32 	%r<43>;
	.reg .b64 	%rd<9>;

	ld.param.u64 	%rd2, [_Z15GlobalHistoScanPjS_jj_param_0];
	ld.param.u64 	%rd3, [_Z15GlobalHistoScanPjS_jj_param_1];
	ld.param.u32 	%r11, [_Z15GlobalHistoScanPjS_jj_param_2];
	ld.param.u32 	%r12, [_Z15GlobalHistoScanPjS_jj_param_3];
	cvta.to.global.u64 	%rd1, %rd3;
	mov.u32 	%r1, %tid.x;
	setp.ge.u32 	%p1, %r1, %r11;
	shl.b32 	%r13, %r1, 2;
	mov.u32 	%r14, XY;
	add.s32 	%r2, %r14, %r13;
	@%p1 bra 	$L__BB1_2;
	cvta.to.global.u64 	%rd4, %rd2;
	mul.wide.u32 	%rd5, %r1, 4;
	add.s64 	%rd6, %rd4, %rd5;
	ld.global.u32 	%r16, [%rd6];
	st.shared.u32 	[%r2], %r16;
	bra.uni 	$L__BB1_4;
$L__BB1_2:
	setp.ge.u32 	%p2, %r1, %r12;
	@%p2 bra 	$L__BB1_4;
	mov.b32 	%r15, 0;
	st.shared.u32 	[%r2], %r15;
$L__BB1_4:
	bar.sync 	0;
	setp.lt.u32 	%p3, %r12, 2;
	@%p3 bra 	$L__BB1_12;
	shl.b32 	%r18, %r1, 1;
	add.s32 	%r3, %r18, 2;
	shr.u32 	%r4, %r12, 1;
	mov.b32 	%r41, 1;
$L__BB1_6:
	mul.lo.s32 	%r6, %r3, %r41;
	add.s32 	%r19, %r6, -1;
	setp.ge.u32 	%p4, %r19, %r12;
	@%p4 bra 	$L__BB1_8;
	sub.s32 	%r20, %r6, %r41;
	shl.b32 	%r21, %r20, 2;
	add.s32 	%r23, %r14, %r21;
	ld.shared.u32 	%r24, [%r23+-4];
	shl.b32 	%r25, %r41, 2;
	add.s32 	%r26, %r23, %r25;
	ld.shared.u32 	%r27, [%r26+-4];
	add.s32 	%r28, %r27, %r24;
	st.shared.u32 	[%r26+-4], %r28;
$L__BB1_8:
	bar.sync 	0;
	shl.b32 	%r41, %r41, 1;
	setp.gt.u32 	%p5, %r41, %r4;
	mov.u32 	%r42, %r12;
	@%p5 bra 	$L__BB1_9;
	bra.uni 	$L__BB1_6;
$L__BB1_9:
	shr.u32 	%r9, %r42, 1;
	bar.sync 	0;
	mul.lo.s32 	%r10, %r3, %r9;
	add.s32 	%r29, %r10, %r9;
	add.s32 	%r30, %r29, -1;
	setp.ge.u32 	%p6, %r30, %r12;
	@%p6 bra 	$L__BB1_11;
	shl.b32 	%r31, %r10, 2;
	add.s32 	%r33, %r14, %r31;
	ld.shared.u32 	%r34, [%r33+-4];
	shl.b32 	%r35, %r9, 2;
	add.s32 	%r36, %r33, %r35;
	ld.shared.u32 	%r37, [%r36+-4];
	add.s32 	%r38, %r37, %r34;
	st.shared.u32 	[%r36+-4], %r38;
$L__BB1_11:
	setp.gt.u32 	%p7, %r42, 3;
	mov.u32 	%r42, %r9;
	@%p7 bra 	$L__BB1_9;
$L__BB1_12:
	setp.ge.u32 	%p8, %r1, %r11;
	bar.sync 	0;
	@%p8 bra 	$L__BB1_16;
	setp.ne.s32 	%p9, %r1, 0;
	@%p9 bra 	$L__BB1_15;
	mov.b32 	%r40, 0;
	st.global.u32 	[%rd1], %r40;
	bra.uni 	$L__BB1_16;
$L__BB1_15:
	ld.shared.u32 	%r39, [%r2+-4];
	mul.wide.u32 	%rd7, %r1, 4;
	add.s64 	%rd8, %rd1, %rd7;
	st.global.u32 	[%rd8], %r39;
$L__BB1_16:
	ret;

}
	// .globl	_Z14verticalScanHHPjS_jj
.visible .entry _Z14verticalScanHHPjS_jj(
	.param .u64 .ptr .align 1 _Z14verticalScanHHPjS_jj_param_0,
	.param .u64 .ptr .align 1 _Z14verticalScanHHPjS_jj_param_1,
	.param .u32 _Z14verticalScanHHPjS_jj_param_2,
	.param .u32 _Z14verticalScanHHPjS_jj_param_3
)
{
	.reg .pred 	%p<9>;
	.reg .b32 	%r<47>;
	.reg .b64 	%rd<11>;

	ld.param.u64 	%rd2, [_Z14verticalScanHHPjS_jj_param_0];
	ld.param.u64 	%rd3, [_Z14verticalScanHHPjS_jj_param_1];
	ld.param.u32 	%r15, [_Z14verticalScanHHPjS_jj_param_2];
	ld.param.u32 	%r14, [_Z14verticalScanHHPjS_jj_param_3];
	cvta.to.global.u64 	%rd1, %rd3;
	mov.u32 	%r16, %ctaid.x;
	mov.u32 	%r1, %tid.x;
	mad.lo.s32 	%r2, %r15, %r1, %r16;
	mul.lo.s32 	%r3, %r14, %r15;
	setp.ge.u32 	%p1, %r2, %r3;
	shl.b32 	%r17, %r1, 2;
	mov.u32 	%r18, XY;
	add.s32 	%r4, %r18, %r17;
	@%p1 bra 	$L__BB2_2;
	cvta.to.global.u64 	%rd4, %rd2;
	mul.wide.u32 	%rd5, %r2, 4;
	add.s64 	%rd6, %rd4, %rd5;
	ld.global.u32 	%r19, [%rd6];
	st.shared.u32 	[%r4], %r19;
$L__BB2_2:
	bar.sync 	0;
	add.s32 	%r20, %r14, 1;
	shr.u32 	%r5, %r20, 1;
	setp.lt.u32 	%p2, %r20, 2;
	@%p2 bra 	$L__BB2_11;
	shl.b32 	%r22, %r1, 1;
	add.s32 	%r6, %r22, 2;
	mov.b32 	%r45, 1;
$L__BB2_4:
	mul.lo.s32 	%r8, %r6, %r45;
	add.s32 	%r23, %r8, -1;
	setp.ge.u32 	%p3, %r23, %r14;
	@%p3 bra 	$L__BB2_6;
	sub.s32 	%r24, %r8, %r45;
	shl.b32 	%r25, %r24, 2;
	add.s32 	%r27, %r18, %r25;
	ld.shared.u32 	%r28, [%r27+-4];
	shl.b32 	%r29, %r45, 2;
	add.s32 	%r30, %r27, %r29;
	ld.shared.u32 	%r31, [%r30+-4];
	add.s32 	%r32, %r31, %r28;
	st.shared.u32 	[%r30+-4], %r32;
$L__BB2_6:
	bar.sync 	0;
	shl.b32 	%r45, %r45, 1;
	setp.le.u32 	%p4, %r45, %r5;
	@%p4 bra 	$L__BB2_4;
	add.s32 	%r46, %r5, 1;
$L__BB2_8:
	shr.u32 	%r12, %r46, 1;
	bar.sync 	0;
	mul.lo.s32 	%r13, %r6, %r12;
	add.s32 	%r33, %r13, %r12;
	add.s32 	%r34, %r33, -1;
	setp.ge.u32 	%p5, %r34, %r14;
	@%p5 bra 	$L__BB2_10;
	shl.b32 	%r35, %r13, 2;
	add.s32 	%r37, %r18, %r35;
	ld.shared.u32 	%r38, [%r37+-4];
	shl.b32 	%r39, %r12, 2;
	add.s32 	%r40, %r37, %r39;
	ld.shared.u32 	%r41, [%r40+-4];
	add.s32 	%r42, %r41, %r38;
	st.shared.u32 	[%r40+-4], %r42;
$L__BB2_10:
	setp.gt.u32 	%p6, %r46, 3;
	mov.u32 	%r46, %r12;
	@%p6 bra 	$L__BB2_8;
$L__BB2_11:
	setp.ge.u32 	%p7, %r2, %r3;
	bar.sync 	0;
	@%p7 bra 	$L__BB2_15;
	setp.ne.s32 	%p8, %r1, 0;
	@%p8 bra 	$L__BB2_14;
	mul.wide.u32 	%rd9, %r2, 4;
	add.s64 	%rd10, %rd1, %rd9;
	mov.b32 	%r44, 0;
	st.global.u32 	[%rd10], %r44;
	bra.uni 	$L__BB2_15;
$L__BB2_14:
	ld.shared.u32 	%r43, [%r4+-4];
	mul.wide.u32 	%rd7, %r2, 4;
	add.s64 	%rd8, %rd1, %rd7;
	st.global.u32 	[%rd8], %r43;
$L__BB2_15:
	ret;

}
	// .globl	_Z15partitionKernelPjS_S_jS_S_yjj
.visible .entry _Z15partitionKernelPjS_S_jS_S_yjj(
	.param .u64 .ptr .align 1 _Z15partitionKernelPjS_S_jS_S_yjj_param_0,
	.param .u64 .ptr .align 1 _Z15partitionKernelPjS_S_jS_S_yjj_param_1,
	.param .u64 .ptr .align 1 _Z15partitionKernelPjS_S_jS_S_yjj_param_2,
	.param .u32 _Z15partitionKernelPjS_S_jS_S_yjj_param_3,
	.param .u64 .ptr .align 1 _Z15partitionKernelPjS_S_jS_S_yjj_param_4,
	.param .u64 .ptr .align 1 _Z15partitionKernelPjS_S_jS_S_yjj_param_5,
	.param .u64 _Z15partitionKernelPjS_S_jS_S_yjj_param_6,
	.param .u32 _Z15partitionKernelPjS_S_jS_S_yjj_param_7,
	.param .u32 _Z15partitionKernelPjS_S_jS_S_yjj_param_8
)
{
	.reg .pred 	%p<8>;
	.reg .b32 	%r<45>;
	.reg .b64 	%rd<21>;

	ld.param.u64 	%rd4, [_Z15partitionKernelPjS_S_jS_S_yjj_param_1];
	ld.param.u64 	%rd5, [_Z15partitionKernelPjS_S_jS_S_yjj_param_2];
	ld.param.u32 	%r13, [_Z15partitionKernelPjS_S_jS_S_yjj_param_3];
	ld.param.u64 	%rd6, [_Z15partitionKernelPjS_S_jS_S_yjj_param_4];
	ld.param.u64 	%rd7, [_Z15partitionKernelPjS_S_jS_S_yjj_param_5];
	ld.param.u64 	%rd8, [_Z15partitionKernelPjS_S_jS_S_yjj_param_6];
	ld.param.u32 	%r14, [_Z15partitionKernelPjS_S_jS_S_yjj_param_7];
	ld.param.u32 	%r15, [_Z15partitionKernelPjS_S_jS_S_yjj_param_8];
	mov.u32 	%r1, %tid.x;
	setp.ge.u32 	%p1, %r1, %r13;
	@%p1 bra 	$L__BB3_2;
	cvta.to.global.u64 	%rd9, %rd4;
	cvta.to.global.u64 	%rd10, %rd5;
	mul.wide.u32 	%rd11, %r1, 4;
	add.s64 	%rd12, %rd9, %rd11;
	ld.global.u32 	%r16, [%rd12];
	shl.b32 	%r17, %r1, 2;
	mov.u32 	%r18, shared_mem;
	add.s32 	%r19, %r18, %r17;
	mov.u32 	%r20, %ctaid.x;
	mad.lo.s32 	%r21, %r13, %r20, %r1;
	mul.wide.u32 	%rd13, %r21, 4;
	add.s64 	%rd14, %rd10, %rd13;
	ld.global.u32 	%r22, [%rd14];
	add.s32 	%r23, %r16, %r22;
	st.shared.u32 	[%r19], %r23;
$L__BB3_2:
	shl.b32 	%r24, %r13, 2;
	mov.u32 	%r25, shared_mem;
	add.s32 	%r2, %r25, %r24;
	setp.ge.u32 	%p2, %r1, %r13;
	sub.s32 	%r26, %r13, %r14;
	add.s32 	%r3, %r26, %r15;
	@%p2 bra 	$L__BB3_4;
	div.u32 	%r27, %r3, %r13;
	mad.lo.s32 	%r28, %r27, %r1, %r27;
	add.s32 	%r29, %r28, %r14;
	shl.b32 	%r30, %r1, 2;
	add.s32 	%r31, %r2, %r30;
	st.shared.u32 	[%r31], %r29;
$L__BB3_4:
	mov.u32 	%r32, %ctaid.x;
	mov.u32 	%r4, %ntid.x;
	mul.lo.s32 	%r43, %r32, %r4;
	bar.sync 	0;
	cvt.u64.u32 	%rd15, %r43;
	setp.le.u64 	%p3, %rd8, %rd15;
	@%p3 bra 	$L__BB3_12;
	max.u32 	%r6, %r13, 1;
	cvta.to.global.u64 	%rd1, %rd6;
	cvta.to.global.u64 	%rd2, %rd7;
	mov.u32 	%r33, %nctaid.x;
	mul.lo.s32 	%r7, %r33, %r4;
$L__BB3_6:
	add.s32 	%r34, %r43, %r1;
	cvt.u64.u32 	%rd3, %r34;
	setp.le.u64 	%p4, %rd8, %rd3;
	@%p4 bra 	$L__BB3_11;
	shl.b64 	%rd16, %rd3, 2;
	add.s64 	%rd17, %rd1, %rd16;
	ld.global.u32 	%r9, [%rd17];
	mov.b32 	%r44, 0;
$L__BB3_8:
	shl.b32 	%r36, %r44, 2;
	add.s32 	%r37, %r2, %r36;
	ld.shared.u32 	%r38, [%r37];
	setp.ge.u32 	%p5, %r9, %r38;
	@%p5 bra 	$L__BB3_10;
	add.s32 	%r41, %r25, %r36;
	atom.shared.add.u32 	%r42, [%r41], 1;
	mul.wide.u32 	%rd18, %r42, 4;
	add.s64 	%rd19, %rd2, %rd18;
	st.global.u32 	[%rd19], %r9;
	bra.uni 	$L__BB3_11;
$L__BB3_10:
	add.s32 	%r44, %r44, 1;
	setp.ne.s32 	%p6, %r44, %r6;
	@%p6 bra 	$L__BB3_8;
$L__BB3_11:
	add.s32 	%r43, %r43, %r7;
	cvt.u64.u32 	%rd20, %r43;
	setp.gt.u64 	%p7, %rd8, %rd20;
	@%p7 bra 	$L__BB3_6;
$L__BB3_12:
	ret;

}
	// .globl	_Z17bitonicSortSharedPjS_jjj
.visible .entry _Z17bitonicSortSharedPjS_jjj(
	.param .u64 .ptr .align 1 _Z17bitonicSortSharedPjS_jjj_param_0,
	.param .u64 .ptr .align 1 _Z17bitonicSortSharedPjS_jjj_param_1,
	.param .u32 _Z17bitonicSortSharedPjS_jjj_param_2,
	.param .u32 _Z17bitonicSortSharedPjS_jjj_param_3,
	.param .u32 _Z17bitonicSortSharedPjS_jjj_param_4
)
{
	.reg .pred 	%p<16>;
	.reg .b32 	%r<60>;
	.reg .b64 	%rd<13>;

	ld.param.u64 	%rd3, [_Z17bitonicSortSharedPjS_jjj_param_0];
	ld.param.u64 	%rd4, [_Z17bitonicSortSharedPjS_jjj_param_1];
	ld.param.u32 	%r27, [_Z17bitonicSortSharedPjS_jjj_param_2];
	ld.param.u32 	%r59, [_Z17bitonicSortSharedPjS_jjj_param_3];
	ld.param.u32 	%r29, [_Z17bitonicSortSharedPjS_jjj_param_4];
	cvta.to.global.u64 	%rd1, %rd3;
	cvta.to.global.u64 	%rd2, %rd4;
	mov.u32 	%r1, %tid.x;
	shr.u32 	%r2, %r59, 1;
	add.s32 	%r3, %r2, %r1;
	setp.ge.u32 	%p1, %r1, %r27;
	mov.b32 	%r55, -1;
	@%p1 bra 	$L__BB4_2;
	mul.wide.u32 	%rd5, %r1, 4;
	add.s64 	%rd6, %rd2, %rd5;
	ld.global.u32 	%r55, [%rd6];
$L__BB4_2:
	shl.b32 	%r32, %r1, 2;
	mov.u32 	%r33, s_key;
	add.s32 	%r6, %r33, %r32;
	st.shared.u32 	[%r6], %r55;
	setp.ge.u32 	%p2, %r3, %r27;
	mov.b32 	%r56, -1;
	@%p2 bra 	$L__BB4_4;
	mul.wide.u32 	%rd7, %r3, 4;
	add.s64 	%rd8, %rd2, %rd7;
	ld.global.u32 	%r56, [%rd8];
$L__BB4_4:
	shl.b32 	%r34, %r2, 2;
	add.s32 	%r9, %r6, %r34;
	st.shared.u32 	[%r9], %r56;
	bar.sync 	0;
	setp.lt.u32 	%p3, %r59, 3;
	@%p3 bra 	$L__BB4_12;
	shl.b32 	%r10, %r1, 1;
	mov.b32 	%r57, 2;
$L__BB4_6:
	setp.eq.s32 	%p4, %r57, 0;
	@%p4 bra 	$L__BB4_11;
	shr.u32 	%r36, %r57, 1;
	and.b32  	%r37, %r36, %r1;
	setp.ne.s32 	%p5, %r37, 0;
	selp.u32 	%r38, 1, 0, %p5;
	xor.b32  	%r13, %r29, %r38;
	mov.u32 	%r58, %r57;
$L__BB4_8:
	shr.u32 	%r15, %r58, 1;
	bar.sync 	0;
	add.s32 	%r39, %r15, -1;
	and.b32  	%r40, %r39, %r1;
	sub.s32 	%r41, %r10, %r40;
	shl.b32 	%r42, %r41, 2;
	add.s32 	%r16, %r33, %r42;
	shl.b32 	%r44, %r15, 2;
	add.s32 	%r17, %r16, %r44;
	ld.shared.u32 	%r18, [%r16];
	ld.shared.u32 	%r19, [%r17];
	setp.gt.u32 	%p6, %r18, %r19;
	selp.u32 	%r45, 1, 0, %p6;
	setp.ne.s32 	%p7, %r13, %r45;
	@%p7 bra 	$L__BB4_10;
	st.shared.u32 	[%r16], %r19;
	st.shared.u32 	[%r17], %r18;
$L__BB4_10:
	setp.gt.u32 	%p8, %r58, 3;
	mov.u32 	%r58, %r15;
	@%p8 bra 	$L__BB4_8;
$L__BB4_11:
	shl.b32 	%r57, %r57, 1;
	setp.lt.u32 	%p9, %r57, %r59;
	@%p9 bra 	$L__BB4_6;
$L__BB4_12:
	setp.lt.u32 	%p10, %r59, 2;
	@%p10 bra 	$L__BB4_17;
	shl.b32 	%r11, %r1, 1;
$L__BB4_14:
	shr.u32 	%r22, %r59, 1;
	bar.sync 	0;
	add.s32 	%r46, %r22, -1;
	and.b32  	%r47, %r46, %r1;
	sub.s32 	%r48, %r11, %r47;
	shl.b32 	%r49, %r48, 2;
	add.s32 	%r23, %r33, %r49;
	shl.b32 	%r51, %r22, 2;
	add.s32 	%r24, %r23, %r51;
	ld.shared.u32 	%r25, [%r23];
	ld.shared.u32 	%r26, [%r24];
	setp.gt.u32 	%p11, %r25, %r26;
	selp.u32 	%r52, 1, 0, %p11;
	setp.ne.s32 	%p12, %r29, %r52;
	@%p12 bra 	$L__BB4_16;
	st.shared.u32 	[%r23], %r26;
	st.shared.u32 	[%r24], %r25;
$L__BB4_16:
	setp.gt.u32 	%p13, %r59, 3;
	mov.u32 	%r59, %r22;
	@%p13 bra 	$L__BB4_14;
$L__BB4_17:
	setp.ge.u32 	%p14, %r1, %r27;
	bar.sync 	0;
	@%p14 bra 	$L__BB4_19;
	ld.shared.u32 	%r53, [%r6];
	mul.wide.u32 	%rd9, %r1, 4;
	add.s64 	%rd10, %rd1, %rd9;
	st.global.u32 	[%rd10], %r53;
$L__BB4_19:
	setp.ge.u32 	%p15, %r3, %r27;
	@%p15 bra 	$L__BB4_21;
	ld.shared.u32 	%r54, [%r9];
	mul.wide.u32 	%rd11, %r3, 4;
	add.s64 	%rd12, %rd1, %rd11;
	st.global.u32 	[%rd12], %r54;
$L__BB4_21:
	ret;

}
	// .globl	_ZN3cub18CUB_300001_SM_10006detail11EmptyKernelIvEEvv
.visible .entry _ZN3cub18CUB_300001_SM_10006detail11EmptyKernelIvEEvv()
{


	ret;

}
	// .globl	_ZN3cub18CUB_300001_SM_10006detail10radix_sort31DeviceRadixSortSingleTileKernelINS1_5radix10policy_hubIjNS0_8NullTypeEyE10Policy1000ELNS0_9SortOrderE0EjS6_yNS1_21identity_decomposer_tEEEvPKT1_PSB_PKT2_PSF_T3_iiT4_
.visible .entry _ZN3cub18CUB_300001_SM_10006detail10radix_sort31DeviceRadixSortSingleTileKernelINS1_5radix10policy_hubIjNS0_8NullTypeEyE10Policy1000ELNS0_9SortOrderE0EjS6_yNS1_21identity_decomposer_tEEEvPKT1_PSB_PKT2_PSF_T3_iiT4_(
	.param .u64 .ptr .align 1 _ZN3cub18CUB_300001_SM_10006detail10radix_sort31DeviceRadixSortSingleTileKernelINS1_5radix10policy_hubIjNS0_8NullTypeEyE10Policy1000ELNS0_9SortOrderE0EjS6_yNS1_21identity_decomposer_tEEEvPKT1_PSB_PKT2_PSF_T3_iiT4__param_0,
	.param .u64 .ptr .align 1 _ZN3cub18CUB_300001_SM_10006detail10radix_sort31DeviceRadixSortSingleTileKernelINS1_5radix10policy_hubIjNS0_8NullTypeEyE10Policy1000ELNS0_9SortOrderE0EjS6_yNS1_21identity_decomposer_tEEEvPKT1_PSB_PKT2_PSF_T3_iiT4__param_1,
	.param .u64 .ptr .align 1 _ZN3cub18CUB_300001_SM_10006detail10radix_sort31DeviceRadixSortSingleTileKernelINS1_5radix10policy_hubIjNS0_8NullTypeEyE10Policy1000ELNS0_9SortOrderE0EjS6_yNS1_21identity_decomposer_tEEEvPKT1_PSB_PKT2_PSF_T3_iiT4__param_2,
	.param .u64 .ptr .align 1 _ZN3cub18CUB_300001_SM_10006detail10radix_sort31DeviceRadixSortSingleTileKernelINS1_5radix10policy_hubIjNS0_8NullTypeEyE10Policy1000ELNS0_9SortOrderE0EjS6_yNS1_21identity_decomposer_tEEEvPKT1_PSB_PKT2_PSF_T3_iiT4__param_3,
	.param .u64 _ZN3cub18CUB_300001_SM_10006detail10radix_sort31DeviceRadixSortSingleTileKernelINS1_5radix10policy_hubIjNS0_8NullTypeEyE10Policy1000ELNS0_9SortOrderE0EjS6_yNS1_21identity_decomposer_tEEEvPKT1_PSB_PKT2_PSF_T3_iiT4__param_4,
	.param .u32 _ZN3cub18CUB_300001_SM_10006detail10radix_sort31DeviceRadixSortSingleTileKernelINS1_5radix10policy_hubIjNS0_8NullTypeEyE10Policy1000ELNS0_9SortOrderE0EjS6_yNS1_21identity_decomposer_tEEEvPKT1_PSB_PKT2_PSF_T3_iiT4__param_5,
	.param .u32 _ZN3cub18CUB_300001_SM_10006detail10radix_sort31DeviceRadixSortSingleTileKernelINS1_5radix10policy_hubIjNS0_8NullTypeEyE10Policy1000ELNS0_9SortOrderE0EjS6_yNS1_21identity_decomposer_tEEEvPKT1_PSB_PKT2_PSF_T3_iiT4__param_6,
	.param .align 1 .b8 _ZN3cub18CUB_300001_SM_10006detail10radix_sort31DeviceRadixSortSingleTileKernelINS1_5radix10policy_hubIjNS0_8NullTypeEyE10Policy1000ELNS0_9SortOrderE0EjS6_yNS1_21identity_decomposer_tEEEvPKT1_PSB_PKT2_PSF_T3_iiT4__param_7[1]
)
.maxntid 256
.minnctapersm 1
{
	.reg .pred 	%p<52>;
	.reg .b16 	%rs<39>;
	.reg .b32 	%r<706>;
	.reg .b64 	%rd<29>;
	// demoted variable
	.shared .align 16 .b8 _ZZN3cub18CUB_300001_SM_10006detail10radix_sort31DeviceRadixSortSingleTileKernelINS1_5radix10policy_hubIjNS0_8NullTypeEyE10Policy1000ELNS0_9SortOrderE0EjS6_yNS1_21identity_decomposer_tEEEvPKT1_PSB_PKT2_PSF_T3_iiT4_E12temp_storage[33856];
	ld.param.u64 	%rd5, [_ZN3cub18CUB_300001_SM_10006detail10radix_sort31DeviceRadixSortSingleTileKernelINS1_5radix10policy_hubIjNS0_8NullTypeEyE10Policy1000ELNS0_9SortOrderE0EjS6_yNS1_21identity_decomposer_tEEEvPKT1_PSB_PKT2_PSF_T3_iiT4__param_0];
	ld.param.u64 	%rd3, [_ZN3cub18CUB_300001_SM_10006detail10radix_sort31DeviceRadixSortSingleTileKernelINS1_5radix10policy_hubIjNS0_8NullTypeEyE10Policy1000ELNS0_9SortOrderE0EjS6_yNS1_21identity_decomposer_tEEEvPKT1_PSB_PKT2_PSF_T3_iiT4__param_1];
	ld.param.u64 	%rd4, [_ZN3cub18CUB_300001_SM_10006detail10radix_sort31DeviceRadixSortSingleTileKernelINS1_5radix10policy_hubIjNS0_8NullTypeEyE10Policy1000ELNS0_9SortOrderE0EjS6_yNS1_21identity_decomposer_tEEEvPKT1_PSB_PKT2_PSF_T3_iiT4__param_4];
	ld.param.u32 	%r189, [_ZN3cub18CUB_300001_SM_10006detail10radix_sort31DeviceRadixSortSingleTileKernelINS1_5radix10policy_hubIjNS0_8NullTypeEyE10Policy1000ELNS0_9SortOrderE0EjS6_yNS1_21identity_decomposer_tEEEvPKT1_PSB_PKT2_PSF_T3_iiT4__param_5];
	ld.param.u32 	%r190, [_ZN3cub18CUB_300001_SM_10006detail10radix_sort31DeviceRadixSortSingleTileKernelINS1_5radix10policy_hubIjNS0_8NullTypeEyE10Policy1000ELNS0_9SortOrderE0EjS6_yNS1_21identity_decomposer_tEEEvPKT1_PSB_PKT2_PSF_T3_iiT4__param_6];
	cvta.to.global.u64 	%rd6, %rd5;
	cvt.u32.u64 	%r1, %rd4;
	mov.u32 	%r2, %tid.x;
	mul.lo.s32 	%r3, %r2, 19;
	setp.ge.s32 	%p1, %r3, %r1;
	mul.wide.u32 	%rd7, %r3, 4;
	add.s64 	%rd1, %rd6, %rd7;
	mov.b32 	%r703, -1;
	@%p1 bra 	$L__BB6_2;
	ld.global.u32 	%r703, [%rd1];
$L__BB6_2:
	add.s32 	%r193, %r3, 1;
	setp.ge.s32 	%p2, %r193, %r1;
	mov.b32 	%r702, -1;
	@%p2 bra 	$L__BB6_4;
	ld.global.u32 	%r702, [%rd1+4];
$L__BB6_4:
	add.s32 	%r195, %r3, 2;
	setp.ge.s32 	%p3, %r195, %r1;
	mov.b32 	%r701, -1;
	@%p3 bra 	$L__BB6_6;
	ld.global.u32 	%r701, [%rd1+8];
$L__BB6_6:
	add.s32 	%r197, %r3, 3;
	setp.ge.s32 	%p4, %r197, %r1;
	mov.b32 	%r700, -1;
	@%p4 bra 	$L__BB6_8;
	ld.global.u32 	%r700, [%rd1+12];
$L__BB6_8:
	add.s32 	%r199, %r3, 4;
	setp.ge.s32 	%p5, %r199, %r1;
	mov.b32 	%r699, -1;
	@%p5 bra 	$L__BB6_10;
	ld.global.u32 	%r699, [%rd1+16];
$L__BB6_10:
	add.s32 	%r201, %r3, 5;
	setp.ge.s32 	%p6, %r201, %r1;
	mov.b32 	%r698, -1;
	@%p6 bra 	$L__BB6_12;
	ld.global.u32 	%r698, [%rd1+20];
$L__BB6_12:
	add.s32 	%r203, %r3, 6;
	setp.ge.s32 	%p7, %r203, %r1;
	mov.b32 	%r697, -1;
	@%p7 bra 	$L__BB6_14;
	ld.global.u32 	%r697, [%rd1+24];
$L__BB6_14:
	add.s32 	%r205, %r3, 7;
	setp.ge.s32 	%p8, %r205, %r1;
	mov.b32 	%r696, -1;
	@%p8 bra 	$L__BB6_16;
	ld.global.u32 	%r696, [%rd1+28];
$L__BB6_16:
	add.s32 	%r207, %r3, 8;
	setp.ge.s32 	%p9, %r207, %r1;
	mov.b32 	%r695, -1;
	@%p9 bra 	$L__BB6_18;
	ld.global.u32 	%r695, [%rd1+32];
$L__BB6_18:
	add.s32 	%r209, %r3, 9;
	setp.ge.s32 	%p10, %r209, %r1;
	mov.b32 	%r694, -1;
	@%p10 bra 	$L__BB6_20;
	ld.global.u32 	%r694, [%rd1+36];
$L__BB6_20:
	add.s32 	%r211, %r3, 10;
	setp.ge.s32 	%p11, %r211, %r1;
	mov.b32 	%r693, -1;
	@%p11 bra 	$L__BB6_22;
	ld.global.u32 	%r693, [%rd1+40];
$L__BB6_22:
	add.s32 	%r213, %r3, 11;
	setp.ge.s32 	%p12, %r213, %r1;
	mov.b32 	%r692, -1;
	@%p12 bra 	$L__BB6_24;
	ld.global.u32 	%r692, [%rd1+44];
$L__BB6_24:
	add.s32 	%r215, %r3, 12;
	setp.ge.s32 	%p13, %r215, %r1;
	mov.b32 	%r691, -1;
	@%p13 bra 	$L__BB6_26;
	ld.global.u32 	%r691, [%rd1+48];
$L__BB6_26:
	add.s32 	%r217, %r3, 13;
	setp.ge.s32 	%p14, %r217, %r1;
	mov.b32 	%r690, -1;
	@%p14 bra 	$L__BB6_28;
	ld.global.u32 	%r690, [%rd1+52];
$L__BB6_28:
	add.s32 	%r219, %r3, 14;
	setp.ge.s32 	%p15, %r219, %r1;
	mov.b32 	%r689, -1;
	@%p15 bra 	$L__BB6_30;
	ld.global.u32 	%r689, [%rd1+56];
$L__BB6_30:
	add.s32 	%r221, %r3, 15;
	setp.ge.s32 	%p16, %r221, %r1;
	mov.b32 	%r688, -1;
	@%p16 bra 	$L__BB6_32;
	ld.global.u32 	%r688, [%rd1+60];
$L__BB6_32:
	add.s32 	%r223, %r3, 16;
	setp.ge.s32 	%p17, %r223, %r1;
	mov.b32 	%r687, -1;
	@%p17 bra 	$L__BB6_34;
	ld.global.u32 	%r687, [%rd1+64];
$L__BB6_34:
	add.s32 	%r225, %r3, 17;
	setp.ge.s32 	%p18, %r225, %r1;
	mov.b32 	%r686, -1;
	@%p18 bra 	$L__BB6_36;
	ld.global.u32 	%r686, [%rd1+68];
$L__BB6_36:
	add.s32 	%r227, %r3, 18;
	setp.ge.s32 	%p19, %r227, %r1;
	mov.b32 	%r685, -1;
	@%p19 bra 	$L__BB6_38;
	ld.global.u32 	%r685, [%rd1+72];
$L__BB6_38:
	bar.sync 	0;
	shr.u32 	%r42, %r2, 5;
	shl.b32 	%r229, %r2, 2;
	mov.u32 	%r230, _ZZN3cub18CUB_300001_SM_10006detail10radix_sort31DeviceRadixSortSingleTileKernelINS1_5radix10policy_hubIjNS0_8NullTypeEyE10Policy1000ELNS0_9SortOrderE0EjS6_yNS1_21identity_decomposer_tEEEvPKT1_PSB_PKT2_PSF_T3_iiT4_E12temp_storage;
	add.s32 	%r43, %r230, %r229;
	shl.b32 	%r231, %r2, 7;
	add.s32 	%r44, %r43, %r231;
	shl.b32 	%r232, %r42, 2;
	add.s32 	%r233, %r230, %r232;
	add.s32 	%r45, %r233, 33792;
	mad.lo.s32 	%r46, %r2, -56, %r44;
	add.s32 	%r684, %r189, 6;
	sub.s32 	%r683, %r190, %r189;
$L__BB6_39:
	add.s32 	%r293, %r684, -6;
	min.s32 	%r236, %r683, 6;
	mov.b32 	%r322, 0;
	st.shared.u32 	[%r43], %r322;
	st.shared.u32 	[%r43+1024], %r322;
	st.shared.u32 	[%r43+2048], %r322;
	st.shared.u32 	[%r43+3072], %r322;
	st.shared.u32 	[%r43+4096], %r322;
	st.shared.u32 	[%r43+5120], %r322;
	st.shared.u32 	[%r43+6144], %r322;
	st.shared.u32 	[%r43+7168], %r322;
	st.shared.u32 	[%r43+8192], %r322;
	st.shared.u32 	[%r43+9216], %r322;
	st.shared.u32 	[%r43+10240], %r322;
	st.shared.u32 	[%r43+11264], %r322;
	st.shared.u32 	[%r43+12288], %r322;
	st.shared.u32 	[%r43+13312], %r322;
	st.shared.u32 	[%r43+14336], %r322;
	st.shared.u32 	[%r43+15360], %r322;
	st.shared.u32 	[%r43+16384], %r322;
	st.shared.u32 	[%r43+17408], %r322;
	st.shared.u32 	[%r43+18432], %r322;
	st.shared.u32 	[%r43+19456], %r322;
	st.shared.u32 	[%r43+20480], %r322;
	st.shared.u32 	[%r43+21504], %r322;
	st.shared.u32 	[%r43+22528], %r322;
	st.shared.u32 	[%r43+23552], %r322;
	st.shared.u32 	[%r43+24576], %r322;
	st.shared.u32 	[%r43+25600], %r322;
	st.shared.u32 	[%r43+26624], %r322;
	st.shared.u32 	[%r43+27648], %r322;
	st.shared.u32 	[%r43+28672], %r322;
	st.shared.u32 	[%r43+29696], %r322;
	st.shared.u32 	[%r43+30720], %r322;
	st.shared.u32 	[%r43+31744], %r322;
	st.shared.u32 	[%r43+32768], %r322;
	// begin inline asm
	bmsk.clamp.b32 %r234, %r322, %r236;
	// end inline asm
	// begin inline asm
	shr.b32 %r237, %r703, %r293;
	// end inline asm
	and.b32  	%r325, %r234, %r237;
	shl.b32 	%r326, %r325, 10;
	and.b32  	%r327, %r326, 31744;
	add.s32 	%r328, %r43, %r327;
	shr.u32 	%r329, %r325, 4;
	and.b32  	%r330, %r329, 268435454;
	add.s32 	%r71, %r328, %r330;
	ld.shared.u16 	%rs1, [%r71];
	add.s16 	%rs20, %rs1, 1;
	st.shared.u16 	[%r71], %rs20;
	// begin inline asm
	shr.b32 %r240, %r702, %r293;
	// end inline asm
	and.b32  	%r331, %r234, %r240;
	shl.b32 	%r332, %r331, 10;
	and.b32  	%r333, %r332, 31744;
	add.s32 	%r334, %r43, %r333;
	shr.u32 	%r335, %r331, 4;
	and.b32  	%r336, %r335, 268435454;
	add.s32 	%r72, %r334, %r336;
	ld.shared.u16 	%rs2, [%r72];
	add.s16 	%rs21, %rs2, 1;
	st.shared.u16 	[%r72], %rs21;
	// begin inline asm
	shr.b32 %r243, %r701, %r293;
	// end inline asm
	and.b32  	%r337, %r234, %r243;
	shl.b32 	%r338, %r337, 10;
	and.b32  	%r339, %r338, 31744;
	add.s32 	%r340, %r43, %r339;
	shr.u32 	%r341, %r337, 4;
	and.b32  	%r342, %r341, 268435454;
	add.s32 	%r73, %r340, %r342;
	ld.shared.u16 	%rs3, [%r73];
	add.s16 	%rs22, %rs3, 1;
	st.shared.u16 	[%r73], %rs22;
	// begin inline asm
	shr.b32 %r246, %r700, %r293;
	// end inline asm
	and.b32  	%r343, %r234, %r246;
	shl.b32 	%r344, %r343, 10;
	and.b32  	%r345, %r344, 31744;
	add.s32 	%r346, %r43, %r345;
	shr.u32 	%r347, %r343, 4;
	and.b32  	%r348, %r347, 268435454;
	add.s32 	%r74, %r346, %r348;
	ld.shared.u16 	%rs4, [%r74];
	add.s16 	%rs23, %rs4, 1;
	st.shared.u16 	[%r74], %rs23;
	// begin inline asm
	shr.b32 %r249, %r699, %r293;
	// end inline asm
	and.b32  	%r349, %r234, %r249;
	shl.b32 	%r350, %r349, 10;
	and.b32  	%r351, %r350, 31744;
	add.s32 	%r352, %r43, %r351;
	shr.u32 	%r353, %r349, 4;
	and.b32  	%r354, %r353, 268435454;
	add.s32 	%r75, %r352, %r354;
	ld.shared.u16 	%rs5, [%r75];
	add.s16 	%rs24, %rs5, 1;
	st.shared.u16 	[%r75], %rs24;
	// begin inline asm
	shr.b32 %r252, %r698, %r293;
	// end inline asm
	and.b32  	%r355, %r234, %r252;
	shl.b32 	%r356, %r355, 10;
	and.b32  	%r357, %r356, 31744;
	add.s32 	%r358, %r43, %r357;
	shr.u32 	%r359, %r355, 4;
	and.b32  	%r360, %r359, 268435454;
	add.s32 	%r76, %r358, %r360;
	ld.shared.u16 	%rs6, [%r76];
	add.s16 	%rs25, %rs6, 1;
	st.shared.u16 	[%r76], %rs25;
	// begin inline asm
	shr.b32 %r255, %r697, %r293;
	// end inline asm
	and.b32  	%r361, %r234, %r255;
	shl.b32 	%r362, %r361, 10;
	and.b32  	%r363, %r362, 31744;
	add.s32 	%r364, %r43, %r363;
	shr.u32 	%r365, %r361, 4;
	and.b32  	%r366, %r365, 268435454;
	add.s32 	%r77, %r364, %r366;
	ld.shared.u16 	%rs7, [%r77];
	add.s16 	%rs26, %rs7, 1;
	st.shared.u16 	[%r77], %rs26;
	// begin inline asm
	shr.b32 %r258, %r696, %r293;
	// end inline asm
	and.b32  	%r367, %r234, %r258;
	shl.b32 	%r368, %r367, 10;
	and.b32  	%r369, %r368, 31744;
	add.s32 	%r370, %r43, %r369;
	shr.u32 	%r371, %r367, 4;
	and.b32  	%r372, %r371, 268435454;
	add.s32 	%r78, %r370, %r372;
	ld.shared.u16 	%rs8, [%r78];
	add.s16 	%rs27, %rs8, 1;
	st.shared.u16 	[%r78], %rs27;
	// begin inline asm
	shr.b32 %r261, %r695, %r293;
	// end inline asm
	and.b32  	%r373, %r234, %r261;
	shl.b32 	%r374, %r373, 10;
	and.b32  	%r375, %r374, 31744;
	add.s32 	%r376, %r43, %r375;
	shr.u32 	%r377, %r373, 4;
	and.b32  	%r378, %r377, 268435454;
	add.s32 	%r79, %r376, %r378;
	ld.shared.u16 	%rs9, [%r79];
	add.s16 	%rs28, %rs9, 1;
	st.shared.u16 	[%r79], %rs28;
	// begin inline asm
	shr.b32 %r264, %r694, %r293;
	// end inline asm
	and.b32  	%r379, %r234, %r264;
	shl.b32 	%r380, %r379, 10;
	and.b32  	%r381, %r380, 31744;
	add.s32 	%r382, %r43, %r381;
	shr.u32 	%r383, %r379, 4;
	and.b32  	%r384, %r383, 268435454;
	add.s32 	%r80, %r382, %r384;
	ld.shared.u16 	%rs10, [%r80];
	add.s16 	%rs29, %rs10, 1;
	st.shared.u16 	[%r80], %rs29;
	// begin inline asm
	shr.b32 %r267, %r693, %r293;
	// end inline asm
	and.b32  	%r385, %r234, %r267;
	shl.b32 	%r386, %r385, 10;
	and.b32  	%r387, %r386, 31744;
	add.s32 	%r388, %r43, %r387;
	shr.u32 	%r389, %r385, 4;
	and.b32  	%r390, %r389, 268435454;
	add.s32 	%r81, %r388, %r390;
	ld.shared.u16 	%rs11, [%r81];
	add.s16 	%rs30, %rs11, 1;
	st.shared.u16 	[%r81], %rs30;
	// begin inline asm
	shr.b32 %r270, %r692, %r293;
	// end inline asm
	and.b32  	%r391, %r234, %r270;
	shl.b32 	%r392, %r391, 10;
	and.b32  	%r393, %r392, 31744;
	add.s32 	%r394, %r43, %r393;
	shr.u32 	%r395, %r391, 4;
	and.b32  	%r396, %r395, 268435454;
	add.s32 	%r82, %r394, %r396;
	ld.shared.u16 	%rs12, [%r82];
	add.s16 	%rs31, %rs12, 1;
	st.shared.u16 	[%r82], %rs31;
	// begin inline asm
	shr.b32 %r273, %r691, %r293;
	// end inline asm
	and.b32  	%r397, %r234, %r273;
	shl.b32 	%r398, %r397, 10;
	and.b32  	%r399, %r398, 31744;
	add.s32 	%r400, %r43, %r399;
	shr.u32 	%r401, %r397, 4;
	and.b32  	%r402, %r401, 268435454;
	add.s32 	%r83, %r400, %r402;
	ld.shared.u16 	%rs13, [%r83];
	add.s16 	%rs32, %rs13, 1;
	st.shared.u16 	[%r83], %rs32;
	// begin inline asm
	shr.b32 %r276, %r690, %r293;
	// end inline asm
	and.b32  	%r403, %r234, %r276;
	shl.b32 	%r404, %r403, 10;
	and.b32  	%r405, %r404, 31744;
	add.s32 	%r406, %r43, %r405;
	shr.u32 	%r407, %r403, 4;
	and.b32  	%r408, %r407, 268435454;
	add.s32 	%r84, %r406, %r408;
	ld.shared.u16 	%rs14, [%r84];
	add.s16 	%rs33, %rs14, 1;
	st.shared.u16 	[%r84], %rs33;
	// begin inline asm
	shr.b32 %r279, %r689, %r293;
	// end inline asm
	and.b32  	%r409, %r234, %r279;
	shl.b32 	%r410, %r409, 10;
	and.b32  	%r411, %r410, 31744;
	add.s32 	%r412, %r43, %r411;
	shr.u32 	%r413, %r409, 4;
	and.b32  	%r414, %r413, 268435454;
	add.s32 	%r85, %r412, %r414;
	ld.shared.u16 	%rs15, [%r85];
	add.s16 	%rs34, %rs15, 1;
	st.shared.u16 	[%r85], %rs34;
	// begin inline asm
	shr.b32 %r282, %r688, %r293;
	// end inline asm
	and.b32  	%r415, %r234, %r282;
	shl.b32 	%r416, %r415, 10;
	and.b32  	%r417, %r416, 31744;
	add.s32 	%r418, %r43, %r417;
	shr.u32 	%r419, %r415, 4;
	and.b32  	%r420, %r419, 268435454;
	add.s32 	%r86, %r418, %r420;
	ld.shared.u16 	%rs16, [%r86];
	add.s16 	%rs35, %rs16, 1;
	st.shared.u16 	[%r86], %rs35;
	// begin inline asm
	shr.b32 %r285, %r687, %r293;
	// end inline asm
	and.b32  	%r421, %r234, %r285;
	shl.b32 	%r422, %r421, 10;
	and.b32  	%r423, %r422, 31744;
	add.s32 	%r424, %r43, %r423;
	shr.u32 	%r425, %r421, 4;
	and.b32  	%r426, %r425, 268435454;
	add.s32 	%r87, %r424, %r426;
	ld.shared.u16 	%rs17, [%r87];
	add.s16 	%rs36, %rs17, 1;
	st.shared.u16 	[%r87], %rs36;
	// begin inline asm
	shr.b32 %r288, %r686, %r293;
	// end inline asm
	and.b32  	%r427, %r234, %r288;
	shl.b32 	%r428, %r427, 10;
	and.b32  	%r429, %r428, 31744;
	add.s32 	%r430, %r43, %r429;
	shr.u32 	%r431, %r427, 4;
	and.b32  	%r432, %r431, 268435454;
	add.s32 	%r88, %r430, %r432;
	ld.shared.u16 	%rs18, [%r88];
	add.s16 	%rs37, %rs18, 1;
	st.shared.u16 	[%r88], %rs37;
	// begin inline asm
	shr.b32 %r291, %r685, %r293;
	// end inline asm
	and.b32  	%r433, %r234, %r291;
	shl.b32 	%r434, %r433, 10;
	and.b32  	%r435, %r434, 31744;
	add.s32 	%r436, %r43, %r435;
	shr.u32 	%r437, %r433, 4;
	and.b32  	%r438, %r437, 268435454;
	add.s32 	%r89, %r436, %r438;
	ld.shared.u16 	%rs19, [%r89];
	add.s16 	%rs38, %rs19, 1;
	st.shared.u16 	[%r89], %rs38;
	bar.sync 	0;
	ld.shared.u32 	%r90, [%r44];
	ld.shared.u32 	%r439, [%r44+4];
	ld.shared.u32 	%r440, [%r44+8];
	ld.shared.u32 	%r441, [%r44+12];
	ld.shared.u32 	%r442, [%r44+16];
	ld.shared.u32 	%r443, [%r44+20];
	ld.shared.u32 	%r444, [%r44+24];
	ld.shared.u32 	%r445, [%r44+28];
	ld.shared.u32 	%r446, [%r44+32];
	ld.shared.u32 	%r447, [%r44+36];
	ld.shared.u32 	%r448, [%r44+40];
	ld.shared.u32 	%r449, [%r44+44];
	ld.shared.u32 	%r450, [%r44+48];
	ld.shared.u32 	%r451, [%r44+52];
	ld.shared.u32 	%r452, [%r44+56];
	ld.shared.u32 	%r453, [%r44+60];
	ld.shared.u32 	%r454, [%r44+64];
	ld.shared.u32 	%r455, [%r44+68];
	ld.shared.u32 	%r456, [%r44+72];
	ld.shared.u32 	%r457, [%r44+76];
	ld.shared.u32 	%r458, [%r44+80];
	ld.shared.u32 	%r459, [%r44+84];
	ld.shared.u32 	%r460, [%r44+88];
	ld.shared.u32 	%r461, [%r44+92];
	ld.shared.u32 	%r462, [%r44+96];
	ld.shared.u32 	%r463, [%r44+100];
	ld.shared.u32 	%r464, [%r44+104];
	ld.shared.u32 	%r465, [%r44+108];
	ld.shared.u32 	%r466, [%r44+112];
	ld.shared.u32 	%r467, [%r44+116];
	ld.shared.u32 	%r468, [%r44+120];
	ld.shared.u32 	%r469, [%r44+124];
	ld.shared.u32 	%r470, [%r44+128];
	add.s32 	%r91, %r439, %r90;
	add.s32 	%r92, %r440, %r91;
	add.s32 	%r93, %r441, %r92;
	add.s32 	%r94, %r442, %r93;
	add.s32 	%r95, %r443, %r94;
	add.s32 	%r96, %r444, %r95;
	add.s32 	%r97, %r445, %r96;
	add.s32 	%r98, %r446, %r97;
	add.s32 	%r99, %r447, %r98;
	add.s32 	%r100, %r448, %r99;
	add.s32 	%r101, %r449, %r100;
	add.s32 	%r102, %r450, %r101;
	add.s32 	%r103, %r451, %r102;
	add.s32 	%r104, %r452, %r103;
	add.s32 	%r105, %r453, %r104;
	add.s32 	%r106, %r454, %r105;
	add.s32 	%r107, %r455, %r106;
	add.s32 	%r108, %r456, %r107;
	add.s32 	%r109, %r457, %r108;
	add.s32 	%r110, %r458, %r109;
	add.s32 	%r111, %r459, %r110;
	add.s32 	%r112, %r460, %r111;
	add.s32 	%r113, %r461, %r112;
	add.s32 	%r114, %r462, %r113;
	add.s32 	%r115, %r463, %r114;
	add.s32 	%r116, %r464, %r115;
	add.s32 	%r117, %r465, %r116;
	add.s32 	%r118, %r466, %r117;
	add.s32 	%r119, %r467, %r118;
	add.s32 	%r120, %r468, %r119;
	add.s32 	%r121, %r469, %r120;
	add.s32 	%r299, %r470, %r121;
	// begin inline asm
	mov.u32 %r294, %laneid;
	// end inline asm
	mov.b32 	%r297, 1;
	mov.b32 	%r324, -1;
	// begin inline asm
	{  .reg .u32 r0;  .reg .pred p;  shfl.sync.up.b32 r0|p, %r299, %r297, %r322, %r324;  @p add.u32 r0, r0, %r299;  mov.u32 %r295, r0;}
	// end inline asm
	mov.b32 	%r303, 2;
	// begin inline asm
	{  .reg .u32 r0;  .reg .pred p;  shfl.sync.up.b32 r0|p, %r295, %r303, %r322, %r324;  @p add.u32 r0, r0, %r295;  mov.u32 %r301, r0;}
	// end inline asm
	mov.b32 	%r309, 4;
	// begin inline asm
	{  .reg .u32 r0;  .reg .pred p;  shfl.sync.up.b32 r0|p, %r301, %r309, %r322, %r324;  @p add.u32 r0, r0, %r301;  mov.u32 %r307, r0;}
	// end inline asm
	mov.b32 	%r315, 8;
	// begin inline asm
	{  .reg .u32 r0;  .reg .pred p;  shfl.sync.up.b32 r0|p, %r307, %r315, %r322, %r324;  @p add.u32 r0, r0, %r307;  mov.u32 %r313, r0;}
	// end inline asm
	mov.b32 	%r321, 16;
	// begin inline asm
	{  .reg .u32 r0;  .reg .pred p;  shfl.sync.up.b32 r0|p, %r313, %r321, %r322, %r324;  @p add.u32 r0, r0, %r313;  mov.u32 %r319, r0;}
	// end inline asm
	setp.ne.s32 	%p20, %r294, 31;
	@%p20 bra 	$L__BB6_41;
	st.shared.u32 	[%r45], %r319;
$L__BB6_41:
	sub.s32 	%r471, %r319, %r299;
	setp.gt.u32 	%p21, %r2, 31;
	setp.eq.s32 	%p22, %r42, 7;
	setp.eq.s32 	%p23, %r42, 6;
	setp.eq.s32 	%p24, %r42, 5;
	setp.eq.s32 	%p25, %r42, 4;
	setp.eq.s32 	%p26, %r42, 3;
	setp.eq.s32 	%p27, %r42, 2;
	setp.eq.s32 	%p28, %r42, 1;
	bar.sync 	0;
	ld.shared.v4.u32 	{%r472, %r473, %r474, %r475}, [_ZZN3cub18CUB_300001_SM_10006detail10radix_sort31DeviceRadixSortSingleTileKernelINS1_5radix10policy_hubIjNS0_8NullTypeEyE10Policy1000ELNS0_9SortOrderE0EjS6_yNS1_21identity_decomposer_tEEEvPKT1_PSB_PKT2_PSF_T3_iiT4_E12temp_storage+33792];
	selp.b32 	%r476, %r472, %r704, %p28;
	add.s32 	%r477, %r473, %r472;
	selp.b32 	%r478, %r477, %r476, %p27;
	add.s32 	%r479, %r477, %r474;
	selp.b32 	%r480, %r479, %r478, %p26;
	add.s32 	%r481, %r479, %r475;
	selp.b32 	%r482, %r481, %r480, %p25;
	ld.shared.v4.u32 	{%r483, %r484, %r485, %r486}, [_ZZN3cub18CUB_300001_SM_10006detail10radix_sort31DeviceRadixSortSingleTileKernelINS1_5radix10policy_hubIjNS0_8NullTypeEyE10Policy1000ELNS0_9SortOrderE0EjS6_yNS1_21identity_decomposer_tEEEvPKT1_PSB_PKT2_PSF_T3_iiT4_E12temp_storage+33808];
	add.s32 	%r487, %r481, %r483;
	selp.b32 	%r488, %r487, %r482, %p24;
	add.s32 	%r489, %r487, %r484;
	selp.b32 	%r490, %r489, %r488, %p23;
	add.s32 	%r491, %r489, %r485;
	selp.b32 	%r704, %r491, %r490, %p22;
	add.s32 	%r126, %r491, %r486;
	setp.ne.s32 	%p29, %r294, 0;
	selp.b32 	%r492, %r471, 0, %p29;
	add.s32 	%r493, %r704, %r492;
	or.pred  	%p30, %p21, %p29;
	selp.b32 	%r705, %r493, %r471, %p21;
	@%p30 bra 	$L__BB6_43;
	shl.b32 	%r705, %r126, 16;
	st.shared.u32 	[_ZZN3cub18CUB_300001_SM_10006detail10radix_sort31DeviceRadixSortSingleTileKernelINS1_5radix10policy_hubIjNS0_8NullTypeEyE10Policy1000ELNS0_9SortOrderE0EjS6_yNS1_21identity_decomposer_tEEEvPKT1_PSB_PKT2_PSF_T3_iiT4_E12temp_storage+33832], %r705;
$L__BB6_43:
	setp.eq.s32 	%p31, %r2, 0;
	bar.sync 	0;
	ld.shared.u32 	%r494, [_ZZN3cub18CUB_300001_SM_10006detail10radix_sort31DeviceRadixSortSingleTileKernelINS1_5radix10policy_hubIjNS0_8NullTypeEyE10Policy1000ELNS0_9SortOrderE0EjS6_yNS1_21identity_decomposer_tEEEvPKT1_PSB_PKT2_PSF_T3_iiT4_E12temp_storage+33832];
	selp.b32 	%r495, 0, %r494, %p31;
	add.s32 	%r496, %r705, %r495;
	add.s32 	%r497, %r90, %r496;
	add.s32 	%r498, %r91, %r496;
	add.s32 	%r499, %r92, %r496;
	add.s32 	%r500, %r93, %r496;
	add.s32 	%r501, %r94, %r496;
	add.s32 	%r502, %r95, %r496;
	add.s32 	%r503, %r96, %r496;
	add.s32 	%r504, %r97, %r496;
	add.s32 	%r505, %r98, %r496;
	add.s32 	%r506, %r99, %r496;
	add.s32 	%r507, %r100, %r496;
	add.s32 	%r508, %r101, %r496;
	add.s32 	%r509, %r102, %r496;
	add.s32 	%r510, %r103, %r496;
	add.s32 	%r511, %r104, %r496;
	add.s32 	%r512, %r105, %r496;
	add.s32 	%r513, %r106, %r496;
	add.s32 	%r514, %r107, %r496;
	add.s32 	%r515, %r108, %r496;
	add.s32 	%r516, %r109, %r496;
	add.s32 	%r517, %r110, %r496;
	add.s32 	%r518, %r111, %r496;
	add.s32 	%r519, %r112, %r496;
	add.s32 	%r520, %r113, %r496;
	add.s32 	%r521, %r114, %r496;
	add.s32 	%r522, %r115, %r496;
	add.s32 	%r523, %r116, %r496;
	add.s32 	%r524, %r117, %r496;
	add.s32 	%r525, %r118, %r496;
	add.s32 	%r526, %r119, %r496;
	add.s32 	%r527, %r120, %r496;
	add.s32 	%r528, %r121, %r496;
	st.shared.u32 	[%r44], %r496;
	st.shared.u32 	[%r44+4], %r497;
	st.shared.u32 	[%r44+8], %r498;
	st.shared.u32 	[%r44+12], %r499;
	st.shared.u32 	[%r44+16], %r500;
	st.shared.u32 	[%r44+20], %r501;
	st.shared.u32 	[%r44+24], %r502;
	st.shared.u32 	[%r44+28], %r503;
	st.shared.u32 	[%r44+32], %r504;
	st.shared.u32 	[%r44+36], %r505;
	st.shared.u32 	[%r44+40], %r506;
	st.shared.u32 	[%r44+44], %r507;
	st.shared.u32 	[%r44+48], %r508;
	st.shared.u32 	[%r44+52], %r509;
	st.shared.u32 	[%r44+56], %r510;
	st.shared.u32 	[%r44+60], %r511;
	st.shared.u32 	[%r44+64], %r512;
	st.shared.u32 	[%r44+68], %r513;
	st.shared.u32 	[%r44+72], %r514;
	st.shared.u32 	[%r44+76], %r515;
	st.shared.u32 	[%r44+80], %r516;
	st.shared.u32 	[%r44+84], %r517;
	st.shared.u32 	[%r44+88], %r518;
	st.shared.u32 	[%r44+92], %r519;
	st.shared.u32 	[%r44+96], %r520;
	st.shared.u32 	[%r44+100], %r521;
	st.shared.u32 	[%r44+104], %r522;
	st.shared.u32 	[%r44+108], %r523;
	st.shared.u32 	[%r44+112], %r524;
	st.shared.u32 	[%r44+116], %r525;
	st.shared.u32 	[%r44+120], %r526;
	st.shared.u32 	[%r44+124], %r527;
	st.shared.u32 	[%r44+128], %r528;
	bar.sync 	0;
	cvt.u32.u16 	%r529, %rs1;
	ld.shared.u16 	%r530, [%r71];
	add.s32 	%r130, %r530, %r529;
	cvt.u32.u16 	%r531, %rs2;
	ld.shared.u16 	%r532, [%r72];
	add.s32 	%r131, %r532, %r531;
	cvt.u32.u16 	%r533, %rs3;
	ld.shared.u16 	%r534, [%r73];
	add.s32 	%r132, %r534, %r533;
	cvt.u32.u16 	%r535, %rs4;
	ld.shared.u16 	%r536, [%r74];
	add.s32 	%r133, %r536, %r535;
	cvt.u32.u16 	%r537, %rs5;
	ld.shared.u16 	%r538, [%r75];
	add.s32 	%r134, %r538, %r537;
	cvt.u32.u16 	%r539, %rs6;
	ld.shared.u16 	%r540, [%r76];
	add.s32 	%r135, %r540, %r539;
	cvt.u32.u16 	%r541, %rs7;
	ld.shared.u16 	%r542, [%r77];
	add.s32 	%r136, %r542, %r541;
	cvt.u32.u16 	%r543, %rs8;
	ld.shared.u16 	%r544, [%r78];
	add.s32 	%r137, %r544, %r543;
	cvt.u32.u16 	%r545, %rs9;
	ld.shared.u16 	%r546, [%r79];
	add.s32 	%r138, %r546, %r545;
	cvt.u32.u16 	%r547, %rs10;
	ld.shared.u16 	%r548, [%r80];
	add.s32 	%r139, %r548, %r547;
	cvt.u32.u16 	%r549, %rs11;
	ld.shared.u16 	%r550, [%r81];
	add.s32 	%r140, %r550, %r549;
	cvt.u32.u16 	%r551, %rs12;
	ld.shared.u16 	%r552, [%r82];
	add.s32 	%r141, %r552, %r551;
	cvt.u32.u16 	%r553, %rs13;
	ld.shared.u16 	%r554, [%r83];
	add.s32 	%r142, %r554, %r553;
	cvt.u32.u16 	%r555, %rs14;
	ld.shared.u16 	%r556, [%r84];
	add.s32 	%r143, %r556, %r555;
	cvt.u32.u16 	%r557, %rs15;
	ld.shared.u16 	%r558, [%r85];
	add.s32 	%r144, %r558, %r557;
	cvt.u32.u16 	%r559, %rs16;
	ld.shared.u16 	%r560, [%r86];
	add.s32 	%r145, %r560, %r559;
	cvt.u32.u16 	%r561, %rs17;
	ld.shared.u16 	%r562, [%r87];
	add.s32 	%r146, %r562, %r561;
	cvt.u32.u16 	%r563, %rs18;
	ld.shared.u16 	%r564, [%r88];
	add.s32 	%r147, %r564, %r563;
	cvt.u32.u16 	%r565, %rs19;
	ld.shared.u16 	%r566, [%r89];
	add.s32 	%r148, %r566, %r565;
	bar.sync 	0;
	setp.lt.s32 	%p32, %r684, %r190;
	@%p32 bra 	$L__BB6_83;
	cvt.u64.u32 	%rd8, %r2;
	shl.b32 	%r567, %r130, 2;
	mov.u32 	%r568, _ZZN3cub18CUB_300001_SM_10006detail10radix_sort31DeviceRadixSortSingleTileKernelINS1_5radix10policy_hubIjNS0_8NullTypeEyE10Policy1000ELNS0_9SortOrderE0EjS6_yNS1_21identity_decomposer_tEEEvPKT1_PSB_PKT2_PSF_T3_iiT4_E12temp_storage;
	add.s32 	%r569, %r568, %r567;
	st.shared.u32 	[%r569], %r703;
	shl.b32 	%r570, %r131, 2;
	add.s32 	%r571, %r568, %r570;
	st.shared.u32 	[%r571], %r702;
	shl.b32 	%r572, %r132, 2;
	add.s32 	%r573, %r568, %r572;
	st.shared.u32 	[%r573], %r701;
	shl.b32 	%r574, %r133, 2;
	add.s32 	%r575, %r568, %r574;
	st.shared.u32 	[%r575], %r700;
	shl.b32 	%r576, %r134, 2;
	add.s32 	%r577, %r568, %r576;
	st.shared.u32 	[%r577], %r699;
	shl.b32 	%r578, %r135, 2;
	add.s32 	%r579, %r568, %r578;
	st.shared.u32 	[%r579], %r698;
	shl.b32 	%r580, %r136, 2;
	add.s32 	%r581, %r568, %r580;
	st.shared.u32 	[%r581], %r697;
	shl.b32 	%r582, %r137, 2;
	add.s32 	%r583, %r568, %r582;
	st.shared.u32 	[%r583], %r696;
	shl.b32 	%r584, %r138, 2;
	add.s32 	%r585, %r568, %r584;
	st.shared.u32 	[%r585], %r695;
	shl.b32 	%r586, %r139, 2;
	add.s32 	%r587, %r568, %r586;
	st.shared.u32 	[%r587], %r694;
	shl.b32 	%r588, %r140, 2;
	add.s32 	%r589, %r568, %r588;
	st.shared.u32 	[%r589], %r693;
	shl.b32 	%r590, %r141, 2;
	add.s32 	%r591, %r568, %r590;
	st.shared.u32 	[%r591], %r692;
	shl.b32 	%r592, %r142, 2;
	add.s32 	%r593, %r568, %r592;
	st.shared.u32 	[%r593], %r691;
	shl.b32 	%r594, %r143, 2;
	add.s32 	%r595, %r568, %r594;
	st.shared.u32 	[%r595], %r690;
	shl.b32 	%r596, %r144, 2;
	add.s32 	%r597, %r568, %r596;
	st.shared.u32 	[%r597], %r689;
	shl.b32 	%r598, %r145, 2;
	add.s32 	%r599, %r568, %r598;
	st.shared.u32 	[%r599], %r688;
	shl.b32 	%r600, %r146, 2;
	add.s32 	%r601, %r568, %r600;
	st.shared.u32 	[%r601], %r687;
	shl.b32 	%r602, %r147, 2;
	add.s32 	%r603, %r568, %r602;
	st.shared.u32 	[%r603], %r686;
	shl.b32 	%r604, %r148, 2;
	add.s32 	%r605, %r568, %r604;
	st.shared.u32 	[%r605], %r685;
	bar.sync 	0;
	mad.lo.s32 	%r149, %r2, -72, %r46;
	ld.shared.u32 	%r150, [%r149+1024];
	ld.shared.u32 	%r151, [%r149+2048];
	ld.shared.u32 	%r152, [%r149+3072];
	ld.shared.u32 	%r153, [%r149+4096];
	ld.shared.u32 	%r154, [%r149+5120];
	ld.shared.u32 	%r155, [%r149+6144];
	ld.shared.u32 	%r156, [%r149+7168];
	ld.shared.u32 	%r157, [%r149+8192];
	ld.shared.u32 	%r158, [%r149+9216];
	ld.shared.u32 	%r159, [%r149+10240];
	ld.shared.u32 	%r160, [%r149+11264];
	ld.shared.u32 	%r161, [%r149+12288];
	ld.shared.u32 	%r162, [%r149+13312];
	ld.shared.u32 	%r163, [%r149+14336];
	ld.shared.u32 	%r164, [%r149+15360];
	ld.shared.u32 	%r165, [%r149+16384];
	ld.shared.u32 	%r166, [%r149+17408];
	ld.shared.u32 	%r167, [%r149+18432];
	setp.gt.u64 	%p33, %rd4, %rd8;
	cvta.to.global.u64 	%rd9, %rd3;
	mul.wide.u32 	%rd10, %r2, 4;
	add.s64 	%rd2, %rd9, %rd10;
	@%p33 bra 	$L__BB6_45;
	bra.uni 	$L__BB6_46;
$L__BB6_45:
	ld.shared.u32 	%r606, [%r149];
	st.global.u32 	[%rd2], %r606;
$L__BB6_46:
	add.s32 	%r607, %r2, 256;
	cvt.u64.u32 	%rd11, %r607;
	setp.le.u64 	%p34, %rd4, %rd11;
	@%p34 bra 	$L__BB6_48;
	st.global.u32 	[%rd2+1024], %r150;
$L__BB6_48:
	add.s32 	%r608, %r2, 512;
	cvt.u64.u32 	%rd12, %r608;
	setp.le.u64 	%p35, %rd4, %rd12;
	@%p35 bra 	$L__BB6_50;
	st.global.u32 	[%rd2+2048], %r151;
$L__BB6_50:
	add.s32 	%r609, %r2, 768;
	cvt.u64.u32 	%rd13, %r609;
	setp.le.u64 	%p36, %rd4, %rd13;
	@%p36 bra 	$L__BB6_52;
	st.global.u32 	[%rd2+3072], %r152;
$L__BB6_52:
	or.b32  	%r610, %r2, 1024;
	cvt.u64.u32 	%rd14, %r610;
	setp.le.u64 	%p37, %rd4, %rd14;
	@%p37 bra 	$L__BB6_54;
	st.global.u32 	[%rd2+4096], %r153;
$L__BB6_54:
	add.s32 	%r611, %r2, 1280;
	cvt.u64.u32 	%rd15, %r611;
	setp.le.u64 	%p38, %rd4, %rd15;
	@%p38 bra 	$L__BB6_56;
	st.global.u32 	[%rd2+5120], %r154;
$L__BB6_56:
	add.s32 	%r612, %r2, 1536;
	cvt.u64.u32 	%rd16, %r612;
	setp.le.u64 	%p39, %rd4, %rd16;
	@%p39 bra 	$L__BB6_58;
	st.global.u32 	[%rd2+6144], %r155;
$L__BB6_58:
	add.s32 	%r613, %r2, 1792;
	cvt.u64.u32 	%rd17, %r613;
	setp.le.u64 	%p40, %rd4, %rd17;
	@%p40 bra 	$L__BB6_60;
	st.global.u32 	[%rd2+7168], %r156;
$L__BB6_60:
	or.b32  	%r614, %r2, 2048;
	cvt.u64.u32 	%rd18, %r614;
	setp.le.u64 	%p41, %rd4, %rd18;
	@%p41 bra 	$L__BB6_62;
	st.global.u32 	[%rd2+8192], %r157;
$L__BB6_62:
	add.s32 	%r615, %r2, 2304;
	cvt.u64.u32 	%rd19, %r615;
	setp.le.u64 	%p42, %rd4, %rd19;
	@%p42 bra 	$L__BB6_64;
	st.global.u32 	[%rd2+9216], %r158;
$L__BB6_64:
	add.s32 	%r616, %r2, 2560;
	cvt.u64.u32 	%rd20, %r616;
	setp.le.u64 	%p43, %rd4, %rd20;
	@%p43 bra 	$L__BB6_66;
	st.global.u32 	[%rd2+10240], %r159;
$L__BB6_66:
	add.s32 	%r617, %r2, 2816;
	cvt.u64.u32 	%rd21, %r617;
	setp.le.u64 	%p44, %rd4, %rd21;
	@%p44 bra 	$L__BB6_68;
	st.global.u32 	[%rd2+11264], %r160;
$L__BB6_68:
	or.b32  	%r618, %r2, 3072;
	cvt.u64.u32 	%rd22, %r618;
	setp.le.u64 	%p45, %rd4, %rd22;
	@%p45 bra 	$L__BB6_70;
	st.global.u32 	[%rd2+12288], %r161;
$L__BB6_70:
	add.s32 	%r619, %r2, 3328;
	cvt.u64.u32 	%rd23, %r619;
	setp.le.u64 	%p46, %rd4, %rd23;
	@%p46 bra 	$L__BB6_72;
	st.global.u32 	[%rd2+13312], %r162;
$L__BB6_72:
	add.s32 	%r620, %r2, 3584;
	cvt.u64.u32 	%rd24, %r620;
	setp.le.u64 	%p47, %rd4, %rd24;
	@%p47 bra 	$L__BB6_74;
	st.global.u32 	[%rd2+14336], %r163;
$L__BB6_74:
	add.s32 	%r621, %r2, 3840;
	cvt.u64.u32 	%rd25, %r621;
	setp.le.u64 	%p48, %rd4, %rd25;
	@%p48 bra 	$L__BB6_76;
	st.global.u32 	[%rd2+15360], %r164;
$L__BB6_76:
	or.b32  	%r622, %r2, 4096;
	cvt.u64.u32 	%rd26, %r622;
	setp.le.u64 	%p49, %rd4, %rd26;
	@%p49 bra 	$L__BB6_78;
	st.global.u32 	[%rd2+16384], %r165;
$L__BB6_78:
	add.s32 	%r623, %r2, 4352;
	cvt.u64.u32 	%rd27, %r623;
	setp.le.u64 	%p50, %rd4, %rd27;
	@%p50 bra 	$L__BB6_80;
	st.global.u32 	[%rd2+17408], %r166;
$L__BB6_80:
	add.s32 	%r624, %r2, 4608;
	cvt.u64.u32 	%rd28, %r624;
	setp.le.u64 	%p51, %rd4, %rd28;
	@%p51 bra 	$L__BB6_82;
	st.global.u32 	[%rd2+18432], %r167;
$L__BB6_82:
	ret;
$L__BB6_83:
	shl.b32 	%r625, %r130, 2;
	mov.u32 	%r626, _ZZN3cub18CUB_300001_SM_10006detail10radix_sort31DeviceRadixSortSingleTileKernelINS1_5radix10policy_hubIjNS0_8NullTypeEyE10Policy1000ELNS0_9SortOrderE0EjS6_yNS1_21identity_decomposer_tEEEvPKT1_PSB_PKT2_PSF_T3_iiT4_E12temp_storage;
	add.s32 	%r627, %r626, %r625;
	st.shared.u32 	[%r627], %r703;
	shl.b32 	%r628, %r131, 2;
	add.s32 	%r629, %r626, %r628;
	st.shared.u32 	[%r629], %r702;
	shl.b32 	%r630, %r132, 2;
	add.s32 	%r631, %r626, %r630;
	st.shared.u32 	[%r631], %r701;
	shl.b32 	%r632, %r133, 2;
	add.s32 	%r633, %r626, %r632;
	st.shared.u32 	[%r633], %r700;
	shl.b32 	%r634, %r134, 2;
	add.s32 	%r635, %r626, %r634;
	st.shared.u32 	[%r635], %r699;
	shl.b32 	%r636, %r135, 2;
	add.s32 	%r637, %r626, %r636;
	st.shared.u32 	[%r637], %r698;
	shl.b32 	%r638, %r136, 2;
	add.s32 	%r639, %r626, %r638;
	st.shared.u32 	[%r639], %r697;
	shl.b32 	%r640, %r137, 2;
	add.s32 	%r641, %r626, %r640;
	st.shared.u32 	[%r641], %r696;
	shl.b32 	%r642, %r138, 2;
	add.s32 	%r643, %r626, %r642;
	st.shared.u32 	[%r643], %r695;
	shl.b32 	%r644, %r139, 2;
	add.s32 	%r645, %r626, %r644;
	st.shared.u32 	[%r645], %r694;
	shl.b32 	%r646, %r140, 2;
	add.s32 	%r647, %r626, %r646;
	st.shared.u32 	[%r647], %r693;
	shl.b32 	%r648, %r141, 2;
	add.s32 	%r649, %r626, %r648;
	st.shared.u32 	[%r649], %r692;
	shl.b32 	%r650, %r142, 2;
	add.s32 	%r651, %r626, %r650;
	st.shared.u32 	[%r651], %r691;
	shl.b32 	%r652, %r143, 2;
	add.s32 	%r653, %r626, %r652;
	st.shared.u32 	[%r653], %r690;
	shl.b32 	%r654, %r144, 2;
	add.s32 	%r655, %r626, %r654;
	st.shared.u32 	[%r655], %r689;
	shl.b32 	%r656, %r145, 2;
	add.s32 	%r657, %r626, %r656;
	st.shared.u32 	[%r657], %r688;
	shl.b32 	%r658, %r146, 2;
	add.s32 	%r659, %r626, %r658;
	st.shared.u32 	[%r659], %r687;
	shl.b32 	%r660, %r147, 2;
	add.s32 	%r661, %r626, %r660;
	st.shared.u32 	[%r661], %r686;
	shl.b32 	%r662, %r148, 2;
	add.s32 	%r663, %r626, %r662;
	st.shared.u32 	[%r663], %r685;
	bar.sync 	0;
	ld.shared.u32 	%r703, [%r46];
	ld.shared.u32 	%r702, [%r46+4];
	ld.shared.u32 	%r701, [%r46+8];
	ld.shared.u32 	%r700, [%r46+12];
	ld.shared.u32 	%r699, [%r46+16];
	ld.shared.u32 	%r698, [%r46+20];
	ld.shared.u32 	%r697, [%r46+24];
	ld.shared.u32 	%r696, [%r46+28];
	ld.shared.u32 	%r695, [%r46+32];
	ld.shared.u32 	%r694, [%r46+36];
	ld.shared.u32 	%r693, [%r46+40];
	ld.shared.u32 	%r692, [%r46+44];
	ld.shared.u32 	%r691, [%r46+48];
	ld.shared.u32 	%r690, [%r46+52];
	ld.shared.u32 	%r689, [%r46+56];
	ld.shared.u32 	%r688, [%r46+60];
	ld.shared.u32 	%r687, [%r46+64];
	ld.shared.u32 	%r686, [%r46+68];
	ld.shared.u32 	%r685, [%r46+72];
	bar.sync 	0;
	add.s32 	%r684, %r684, 6;
	add.s32 	%r683, %r683, -6;
	bra.uni 	$L__BB6_39;

}
	// .globl	_ZN3cub18CUB_300001_SM_10006detail10radix_sort30DeviceRadixSortHistogramKernelINS1_5radix10policy_hubIjNS0_8NullTypeEyE10Policy1000ELNS0_9SortOrderE0EjyNS1_21identity_decomposer_tEEEvPT2_PKT1_SB_iiT3_
.visible .entry _ZN3cub18CUB_300001_SM_10006detail10radix_sort30DeviceRadixSortHistogramKernelINS1_5radix10policy_hubIjNS0_8NullTypeEyE10Policy1000ELNS0_9SortOrderE0EjyNS1_21identity_decomposer_tEEEvPT2_PKT1_SB_iiT3_(
	.param .u64 .ptr .align 1 _ZN3cub18CUB_300001_SM_10006detail10radix_sort30DeviceRadixSortHistogramKernelINS1_5radix10policy_hubIjNS0_8NullTypeEyE10Policy1000ELNS0_9SortOrderE0EjyNS1_21identity_decomposer_tEEEvPT2_PKT1_SB_iiT3__param_0,
	.param .u64 .ptr .align 1 _ZN3cub18CUB_300001_SM_10006detail10radix_sort30DeviceRadixSortHistogramKernelINS1_5radix10policy_hubIjNS0_8NullTypeEyE10Policy1000ELNS0_9SortOrderE0EjyNS1_21identity_decomposer_tEEEvPT2_PKT1_SB_iiT3__param_1,
	.param .u64 _ZN3cub18CUB_300001_SM_10006detail10radix_sort30DeviceRadixSortHistogramKernelINS1_5radix10policy_hubIjNS0_8NullTypeEyE10Policy1000ELNS0_9SortOrderE0EjyNS1_21identity_decomposer_tEEEvPT2_PKT1_SB_iiT3__param_2,
	.param .u32 _ZN3cub18CUB_300001_SM_10006detail10radix_sort30DeviceRadixSortHistogramKernelINS1_5radix10policy_hubIjNS0_8NullTypeEyE10Policy1000ELNS0_9SortOrderE0EjyNS1_21identity_decomposer_tEEEvPT2_PKT1_SB_iiT3__param_3,
	.param .u32 _ZN3cub18CUB_300001_SM_10006detail10radix_sort30DeviceRadixSortHistogramKernelINS1_5radix10policy_hubIjNS0_8NullTypeEyE10Policy1000ELNS0_9SortOrderE0EjyNS1_21identity_decomposer_tEEEvPT2_PKT1_SB_iiT3__param_4,
	.param .align 1 .b8 _ZN3cub18CUB_300001_SM_10006detail10radix_sort30DeviceRadixSortHistogramKernelINS1_5radix10policy_hubIjNS0_8NullTypeEyE10Policy1000ELNS0_9SortOrderE0EjyNS1_21identity_decomposer_tEEEvPT2_PKT1_SB_iiT3__param_5[1]
)
.maxntid 128
{
	.reg .pred 	%p<91>;
	.reg .b32 	%r<470>;
	.reg .b64 	%rd<137>;
	// demoted variable
	.shared .align 4 .b8 _ZZN3cub18CUB_300001_SM_10006detail10radix_sort30DeviceRadixSortHistogramKernelINS1_5radix10policy_hubIjNS0_8NullTypeEyE10Policy1000ELNS0_9SortOrderE0EjyNS1_21identity_decomposer_tEEEvPT2_PKT1_SB_iiT3_E12temp_storage[4096];
	ld.param.u64 	%rd18, [_ZN3cub18CUB_300001_SM_10006detail10radix_sort30DeviceRadixSortHistogramKernelINS1_5radix10policy_hubIjNS0_8NullTypeEyE10Policy1000ELNS0_9SortOrderE0EjyNS1_21identity_decomposer_tEEEvPT2_PKT1_SB_iiT3__param_0];
	ld.param.u64 	%rd19, [_ZN3cub18CUB_300001_SM_10006detail10radix_sort30DeviceRadixSortHistogramKernelINS1_5radix10policy_hubIjNS0_8NullTypeEyE10Policy1000ELNS0_9SortOrderE0EjyNS1_21identity_decomposer_tEEEvPT2_PKT1_SB_iiT3__param_1];
	ld.param.u64 	%rd17, [_ZN3cub18CUB_300001_SM_10006detail10radix_sort30DeviceRadixSortHistogramKernelINS1_5radix10policy_hubIjNS0_8NullTypeEyE10Policy1000ELNS0_9SortOrderE0EjyNS1_21identity_decomposer_tEEEvPT2_PKT1_SB_iiT3__param_2];
	ld.param.u32 	%r158, [_ZN3cub18CUB_300001_SM_10006detail10radix_sort30DeviceRadixSortHistogramKernelINS1_5radix10policy_hubIjNS0_8NullTypeEyE10Policy1000ELNS0_9SortOrderE0EjyNS1_21identity_decomposer_tEEEvPT2_PKT1_SB_iiT3__param_3];
	ld.param.u32 	%r159, [_ZN3cub18CUB_300001_SM_10006detail10radix_sort30DeviceRadixSortHistogramKernelINS1_5radix10policy_hubIjNS0_8NullTypeEyE10Policy1000ELNS0_9SortOrderE0EjyNS1_21identity_decomposer_tEEEvPT2_PKT1_SB_iiT3__param_4];
	cvta.to.global.u64 	%rd1, %rd19;
	cvta.to.global.u64 	%rd2, %rd18;
	setp.eq.s64 	%p2, %rd17, 0;
	@%p2 bra 	$L__BB7_153;
	sub.s32 	%r160, %r159, %r158;
	add.s32 	%r161, %r160, 7;
	shr.s32 	%r162, %r161, 31;
	shr.u32 	%r163, %r162, 29;
	add.s32 	%r164, %r161, %r163;
	shr.s32 	%r165, %r164, 3;
	mov.u32 	%r166, %tid.x;
	setp.gt.u32 	%p3, %r166, 255;
	setp.lt.s32 	%p4, %r161, 8;
	mov.u32 	%r167, %ctaid.x;
	shl.b32 	%r168, %r167, 11;
	cvt.u64.u32 	%rd3, %r168;
	mov.u32 	%r169, %nctaid.x;
	shl.b32 	%r170, %r169, 11;
	cvt.u64.u32 	%rd4, %r170;
	add.s32 	%r1, %r165, -1;
	and.b32  	%r2, %r165, 15;
	and.b32  	%r3, %r165, 7;
	add.s32 	%r4, %r3, -1;
	and.b32  	%r5, %r165, 3;
	or.pred  	%p1, %p3, %p4;
	shl.b32 	%r171, %r166, 2;
	mov.u32 	%r172, _ZZN3cub18CUB_300001_SM_10006detail10radix_sort30DeviceRadixSortHistogramKernelINS1_5radix10policy_hubIjNS0_8NullTypeEyE10Policy1000ELNS0_9SortOrderE0EjyNS1_21identity_decomposer_tEEEvPT2_PKT1_SB_iiT3_E12temp_storage;
	add.s32 	%r6, %r172, %r171;
	and.b32  	%r7, %r165, 268435440;
	cvt.u64.u32 	%rd5, %r166;
	add.s32 	%r8, %r166, 128;
	add.s32 	%r9, %r166, 256;
	add.s32 	%r10, %r166, 384;
	add.s32 	%r11, %r166, 512;
	add.s32 	%r12, %r166, 640;
	add.s32 	%r13, %r166, 768;
	add.s32 	%r14, %r166, 1280;
	add.s32 	%r15, %r166, 1920;
	and.b32  	%r16, %r165, 268435448;
	and.b32  	%r17, %r165, 1;
	neg.s32 	%r18, %r7;
	add.s32 	%r19, %r6, 8192;
	add.s64 	%rd21, %rd17, -1;
	shr.u64 	%rd22, %rd21, 30;
	add.s64 	%rd23, %rd22, 1;
	min.u64 	%rd6, %rd23, %rd17;
	mov.b64 	%rd135, 0;
$L__BB7_2:
	@%p1 bra 	$L__BB7_30;
	setp.lt.u32 	%p5, %r1, 15;
	mov.b32 	%r423, 0;
	@%p5 bra 	$L__BB7_6;
	mov.u32 	%r420, %r19;
	mov.u32 	%r421, %r18;
$L__BB7_5:
	.pragma "nounroll";
	mov.b32 	%r174, 0;
	st.shared.u32 	[%r420+-8192], %r174;
	st.shared.u32 	[%r420+-7168], %r174;
	st.shared.u32 	[%r420+-6144], %r174;
	st.shared.u32 	[%r420+-5120], %r174;
	st.shared.u32 	[%r420+-4096], %r174;
	st.shared.u32 	[%r420+-3072], %r174;
	st.shared.u32 	[%r420+-2048], %r174;
	st.shared.u32 	[%r420+-1024], %r174;
	st.shared.u32 	[%r420], %r174;
	st.shared.u32 	[%r420+1024], %r174;
	st.shared.u32 	[%r420+2048], %r174;
	st.shared.u32 	[%r420+3072], %r174;
	st.shared.u32 	[%r420+4096], %r174;
	st.shared.u32 	[%r420+5120], %r174;
	st.shared.u32 	[%r420+6144], %r174;
	st.shared.u32 	[%r420+7168], %r174;
	add.s32 	%r421, %r421, 16;
	add.s32 	%r420, %r420, 16384;
	setp.ne.s32 	%p6, %r421, 0;
	mov.u32 	%r423, %r7;
	@%p6 bra 	$L__BB7_5;
$L__BB7_6:
	add.s32 	%r25, %r2, -1;
	setp.eq.s32 	%p7, %r2, 0;
	@%p7 bra 	$L__BB7_16;
	setp.lt.u32 	%p8, %r25, 7;
	@%p8 bra 	$L__BB7_9;
	shl.b32 	%r175, %r423, 10;
	add.s32 	%r176, %r6, %r175;
	mov.b32 	%r177, 0;
	st.shared.u32 	[%r176], %r177;
	st.shared.u32 	[%r176+1024], %r177;
	st.shared.u32 	[%r176+2048], %r177;
	st.shared.u32 	[%r176+3072], %r177;
	st.shared.u32 	[%r176+4096], %r177;
	st.shared.u32 	[%r176+5120], %r177;
	st.shared.u32 	[%r176+6144], %r177;
	st.shared.u32 	[%r176+7168], %r177;
	add.s32 	%r423, %r423, 8;
$L__BB7_9:
	setp.eq.s32 	%p9, %r3, 0;
	@%p9 bra 	$L__BB7_16;
	setp.lt.u32 	%p10, %r4, 3;
	@%p10 bra 	$L__BB7_12;
	shl.b32 	%r178, %r423, 10;
	add.s32 	%r179, %r6, %r178;
	mov.b32 	%r180, 0;
	st.shared.u32 	[%r179], %r180;
	st.shared.u32 	[%r179+1024], %r180;
	st.shared.u32 	[%r179+2048], %r180;
	st.shared.u32 	[%r179+3072], %r180;
	add.s32 	%r423, %r423, 4;
$L__BB7_12:
	setp.eq.s32 	%p11, %r5, 0;
	@%p11 bra 	$L__BB7_16;
	setp.eq.s32 	%p12, %r5, 1;
	shl.b32 	%r181, %r423, 10;
	add.s32 	%r30, %r6, %r181;
	mov.b32 	%r182, 0;
	st.shared.u32 	[%r30], %r182;
	@%p12 bra 	$L__BB7_16;
	setp.eq.s32 	%p13, %r5, 2;
	mov.b32 	%r183, 0;
	st.shared.u32 	[%r30+1024], %r183;
	@%p13 bra 	$L__BB7_16;
	mov.b32 	%r184, 0;
	st.shared.u32 	[%r30+2048], %r184;
$L__BB7_16:
	cvt.u32.u64 	%r185, %rd5;
	setp.gt.u32 	%p14, %r185, 127;
	@%p14 bra 	$L__BB7_30;
	setp.lt.u32 	%p15, %r1, 15;
	mov.b32 	%r427, 0;
	@%p15 bra 	$L__BB7_20;
	mov.b32 	%r425, 0;
$L__BB7_19:
	.pragma "nounroll";
	shl.b32 	%r188, %r425, 10;
	add.s32 	%r189, %r6, %r188;
	mov.b32 	%r190, 0;
	st.shared.u32 	[%r189+512], %r190;
	st.shared.u32 	[%r189+1536], %r190;
	st.shared.u32 	[%r189+2560], %r190;
	st.shared.u32 	[%r189+3584], %r190;
	st.shared.u32 	[%r189+4608], %r190;
	st.shared.u32 	[%r189+5632], %r190;
	st.shared.u32 	[%r189+6656], %r190;
	st.shared.u32 	[%r189+7680], %r190;
	st.shared.u32 	[%r189+8704], %r190;
	st.shared.u32 	[%r189+9728], %r190;
	st.shared.u32 	[%r189+10752], %r190;
	st.shared.u32 	[%r189+11776], %r190;
	st.shared.u32 	[%r189+12800], %r190;
	st.shared.u32 	[%r189+13824], %r190;
	st.shared.u32 	[%r189+14848], %r190;
	st.shared.u32 	[%r189+15872], %r190;
	add.s32 	%r425, %r425, 16;
	setp.ne.s32 	%p16, %r425, %r7;
	mov.u32 	%r427, %r7;
	@%p16 bra 	$L__BB7_19;
$L__BB7_20:
	setp.eq.s32 	%p17, %r2, 0;
	@%p17 bra 	$L__BB7_30;
	setp.lt.u32 	%p18, %r25, 7;
	@%p18 bra 	$L__BB7_23;
	shl.b32 	%r191, %r427, 10;
	add.s32 	%r192, %r6, %r191;
	mov.b32 	%r193, 0;
	st.shared.u32 	[%r192+512], %r193;
	st.shared.u32 	[%r192+1536], %r193;
	st.shared.u32 	[%r192+2560], %r193;
	st.shared.u32 	[%r192+3584], %r193;
	st.shared.u32 	[%r192+4608], %r193;
	st.shared.u32 	[%r192+5632], %r193;
	st.shared.u32 	[%r192+6656], %r193;
	st.shared.u32 	[%r192+7680], %r193;
	add.s32 	%r427, %r427, 8;
$L__BB7_23:
	setp.eq.s32 	%p19, %r3, 0;
	@%p19 bra 	$L__BB7_30;
	setp.lt.u32 	%p20, %r4, 3;
	@%p20 bra 	$L__BB7_26;
	shl.b32 	%r194, %r427, 10;
	add.s32 	%r195, %r6, %r194;
	mov.b32 	%r196, 0;
	st.shared.u32 	[%r195+512], %r196;
	st.shared.u32 	[%r195+1536], %r196;
	st.shared.u32 	[%r195+2560], %r196;
	st.shared.u32 	[%r195+3584], %r196;
	add.s32 	%r427, %r427, 4;
$L__BB7_26:
	setp.eq.s32 	%p21, %r5, 0;
	@%p21 bra 	$L__BB7_30;
	setp.eq.s32 	%p22, %r5, 1;
	shl.b32 	%r197, %r427, 10;
	add.s32 	%r38, %r6, %r197;
	mov.b32 	%r198, 0;
	st.shared.u32 	[%r38+512], %r198;
	@%p22 bra 	$L__BB7_30;
	setp.eq.s32 	%p23, %r5, 2;
	mov.b32 	%r199, 0;
	st.shared.u32 	[%r38+1536], %r199;
	@%p23 bra 	$L__BB7_30;
	mov.b32 	%r200, 0;
	st.shared.u32 	[%r38+2560], %r200;
$L__BB7_30:
	bar.sync 	0;
	bar.sync 	0;
	shl.b64 	%rd8, %rd135, 30;
	sub.s64 	%rd24, %rd17, %rd8;
	min.u64 	%rd9, %rd24, 1073741824;
	setp.le.u64 	%p24, %rd9, %rd3;
	@%p24 bra 	$L__BB7_70;
	mov.u64 	%rd136, %rd3;
$L__BB7_32:
	add.s64 	%rd11, %rd136, %rd8;
	sub.s64 	%rd12, %rd17, %rd11;
	setp.lt.u64 	%p25, %rd12, 2048;
	@%p25 bra 	$L__BB7_34;
	add.s64 	%rd27, %rd11, %rd5;
	shl.b64 	%rd28, %rd27, 2;
	add.s64 	%rd29, %rd1, %rd28;
	ld.global.u32 	%r459, [%rd29];
	ld.global.u32 	%r458, [%rd29+512];
	ld.global.u32 	%r457, [%rd29+1024];
	ld.global.u32 	%r456, [%rd29+1536];
	ld.global.u32 	%r455, [%rd29+2048];
	ld.global.u32 	%r454, [%rd29+2560];
	ld.global.u32 	%r453, [%rd29+3072];
	ld.global.u32 	%r452, [%rd29+3584];
	ld.global.u32 	%r451, [%rd29+4096];
	ld.global.u32 	%r450, [%rd29+4608];
	ld.global.u32 	%r449, [%rd29+5120];
	ld.global.u32 	%r448, [%rd29+5632];
	ld.global.u32 	%r447, [%rd29+6144];
	ld.global.u32 	%r446, [%rd29+6656];
	ld.global.u32 	%r445, [%rd29+7168];
	ld.global.u32 	%r444, [%rd29+7680];
	bra.uni 	$L__BB7_66;
$L__BB7_34:
	cvt.u32.u64 	%r202, %rd5;
	cvt.u32.u64 	%r55, %rd12;
	setp.ge.s32 	%p26, %r202, %r55;
	add.s64 	%rd25, %rd11, %rd5;
	shl.b64 	%rd26, %rd25, 2;
	add.s64 	%rd13, %rd1, %rd26;
	mov.b32 	%r459, -1;
	@%p26 bra 	$L__BB7_36;
	ld.global.u32 	%r459, [%rd13];
$L__BB7_36:
	setp.ge.s32 	%p27, %r8, %r55;
	mov.b32 	%r458, -1;
	@%p27 bra 	$L__BB7_38;
	ld.global.u32 	%r458, [%rd13+512];
$L__BB7_38:
	setp.ge.s32 	%p28, %r9, %r55;
	mov.b32 	%r457, -1;
	@%p28 bra 	$L__BB7_40;
	ld.global.u32 	%r457, [%rd13+1024];
$L__BB7_40:
	setp.ge.s32 	%p29, %r10, %r55;
	mov.b32 	%r456, -1;
	@%p29 bra 	$L__BB7_42;
	ld.global.u32 	%r456, [%rd13+1536];
$L__BB7_42:
	setp.ge.s32 	%p30, %r11, %r55;
	mov.b32 	%r455, -1;
	@%p30 bra 	$L__BB7_44;
	ld.global.u32 	%r455, [%rd13+2048];
$L__BB7_44:
	setp.ge.s32 	%p31, %r12, %r55;
	mov.b32 	%r454, -1;
	@%p31 bra 	$L__BB7_46;
	ld.global.u32 	%r454, [%rd13+2560];
$L__BB7_46:
	setp.ge.s32 	%p32, %r13, %r55;
	mov.b32 	%r453, -1;
	@%p32 bra 	$L__BB7_48;
	ld.global.u32 	%r453, [%rd13+3072];
$L__BB7_48:
	mov.u32 	%r210, %tid.x;
	add.s32 	%r211, %r210, 896;
	setp.ge.s32 	%p33, %r211, %r55;
	mov.b32 	%r452, -1;
	@%p33 bra 	$L__BB7_50;
	ld.global.u32 	%r452, [%rd13+3584];
$L__BB7_50:
	or.b32  	%r214, %r210, 1024;
	setp.ge.s32 	%p34, %r214, %r55;
	mov.b32 	%r451, -1;
	@%p34 bra 	$L__BB7_52;
	ld.global.u32 	%r451, [%rd13+4096];
$L__BB7_52:
	add.s32 	%r217, %r210, 1152;
	setp.ge.s32 	%p35, %r217, %r55;
	mov.b32 	%r450, -1;
	@%p35 bra 	$L__BB7_54;
	ld.global.u32 	%r450, [%rd13+4608];
$L__BB7_54:
	setp.ge.s32 	%p36, %r14, %r55;
	mov.b32 	%r449, -1;
	@%p36 bra 	$L__BB7_56;
	ld.global.u32 	%r449, [%rd13+5120];
$L__BB7_56:
	add.s32 	%r221, %r210, 1408;
	setp.ge.s32 	%p37, %r221, %r55;
	mov.b32 	%r448, -1;
	@%p37 bra 	$L__BB7_58;
	ld.global.u32 	%r448, [%rd13+5632];
$L__BB7_58:
	add.s32 	%r224, %r210, 1536;
	setp.ge.s32 	%p38, %r224, %r55;
	mov.b32 	%r447, -1;
	@%p38 bra 	$L__BB7_60;
	ld.global.u32 	%r447, [%rd13+6144];
$L__BB7_60:
	add.s32 	%r227, %r210, 1664;
	setp.ge.s32 	%p39, %r227, %r55;
	mov.b32 	%r446, -1;
	@%p39 bra 	$L__BB7_62;
	ld.global.u32 	%r446, [%rd13+6656];
$L__BB7_62:
	add.s32 	%r230, %r210, 1792;
	setp.ge.s32 	%p40, %r230, %r55;
	mov.b32 	%r445, -1;
	@%p40 bra 	$L__BB7_64;
	ld.global.u32 	%r445, [%rd13+7168];
$L__BB7_64:
	setp.ge.s32 	%p41, %r15, %r55;
	mov.b32 	%r444, -1;
	@%p41 bra 	$L__BB7_66;
	ld.global.u32 	%r444, [%rd13+7680];
$L__BB7_66:
	setp.le.s32 	%p42, %r159, %r158;
	@%p42 bra 	$L__BB7_69;
	mov.b32 	%r460, 0;
	mov.u32 	%r461, %r158;
$L__BB7_68:
	sub.s32 	%r233, %r159, %r461;
	shl.b32 	%r234, %r460, 10;
	mov.u32 	%r235, _ZZN3cub18CUB_300001_SM_10006detail10radix_sort30DeviceRadixSortHistogramKernelINS1_5radix10policy_hubIjNS0_8NullTypeEyE10Policy1000ELNS0_9SortOrderE0EjyNS1_21identity_decomposer_tEEEvPT2_PKT1_SB_iiT3_E12temp_storage;
	add.s32 	%r236, %r235, %r234;
	min.s32 	%r237, %r233, 8;
	mov.b32 	%r238, -1;
	shl.b32 	%r239, %r238, %r237;
	not.b32 	%r240, %r239;
	shr.u32 	%r241, %r459, %r461;
	and.b32  	%r242, %r241, %r240;
	shl.b32 	%r243, %r242, 2;
	add.s32 	%r244, %r236, %r243;
	atom.shared.add.u32 	%r245, [%r244], 1;
	shr.u32 	%r246, %r458, %r461;
	and.b32  	%r247, %r246, %r240;
	shl.b32 	%r248, %r247, 2;
	add.s32 	%r249, %r236, %r248;
	atom.shared.add.u32 	%r250, [%r249], 1;
	shr.u32 	%r251, %r457, %r461;
	and.b32  	%r252, %r251, %r240;
	shl.b32 	%r253, %r252, 2;
	add.s32 	%r254, %r236, %r253;
	atom.shared.add.u32 	%r255, [%r254], 1;
	shr.u32 	%r256, %r456, %r461;
	and.b32  	%r257, %r256, %r240;
	shl.b32 	%r258, %r257, 2;
	add.s32 	%r259, %r236, %r258;
	atom.shared.add.u32 	%r260, [%r259], 1;
	shr.u32 	%r261, %r455, %r461;
	and.b32  	%r262, %r261, %r240;
	shl.b32 	%r263, %r262, 2;
	add.s32 	%r264, %r236, %r263;
	atom.shared.add.u32 	%r265, [%r264], 1;
	shr.u32 	%r266, %r454, %r461;
	and.b32  	%r267, %r266, %r240;
	shl.b32 	%r268, %r267, 2;
	add.s32 	%r269, %r236, %r268;
	atom.shared.add.u32 	%r270, [%r269], 1;
	shr.u32 	%r271, %r453, %r461;
	and.b32  	%r272, %r271, %r240;
	shl.b32 	%r273, %r272, 2;
	add.s32 	%r274, %r236, %r273;
	atom.shared.add.u32 	%r275, [%r274], 1;
	shr.u32 	%r276, %r452, %r461;
	and.b32  	%r277, %r276, %r240;
	shl.b32 	%r278, %r277, 2;
	add.s32 	%r279, %r236, %r278;
	atom.shared.add.u32 	%r280, [%r279], 1;
	shr.u32 	%r281, %r451, %r461;
	and.b32  	%r282, %r281, %r240;
	shl.b32 	%r283, %r282, 2;
	add.s32 	%r284, %r236, %r283;
	atom.shared.add.u32 	%r285, [%r284], 1;
	shr.u32 	%r286, %r450, %r461;
	and.b32  	%r287, %r286, %r240;
	shl.b32 	%r288, %r287, 2;
	add.s32 	%r289, %r236, %r288;
	atom.shared.add.u32 	%r290, [%r289], 1;
	shr.u32 	%r291, %r449, %r461;
	and.b32  	%r292, %r291, %r240;
	shl.b32 	%r293, %r292, 2;
	add.s32 	%r294, %r236, %r293;
	atom.shared.add.u32 	%r295, [%r294], 1;
	shr.u32 	%r296, %r448, %r461;
	and.b32  	%r297, %r296, %r240;
	shl.b32 	%r298, %r297, 2;
	add.s32 	%r299, %r236, %r298;
	atom.shared.add.u32 	%r300, [%r299], 1;
	shr.u32 	%r301, %r447, %r461;
	and.b32  	%r302, %r301, %r240;
	shl.b32 	%r303, %r302, 2;
	add.s32 	%r304, %r236, %r303;
	atom.shared.add.u32 	%r305, [%r304], 1;
	shr.u32 	%r306, %r446, %r461;
	and.b32  	%r307, %r306, %r240;
	shl.b32 	%r308, %r307, 2;
	add.s32 	%r309, %r236, %r308;
	atom.shared.add.u32 	%r310, [%r309], 1;
	shr.u32 	%r311, %r445, %r461;
	and.b32  	%r312, %r311, %r240;
	shl.b32 	%r313, %r312, 2;
	add.s32 	%r314, %r236, %r313;
	atom.shared.add.u32 	%r315, [%r314], 1;
	shr.u32 	%r316, %r444, %r461;
	and.b32  	%r317, %r316, %r240;
	shl.b32 	%r318, %r317, 2;
	add.s32 	%r319, %r236, %r318;
	atom.shared.add.u32 	%r320, [%r319], 1;
	add.s32 	%r461, %r461, 8;
	add.s32 	%r460, %r460, 1;
	setp.lt.s32 	%p43, %r461, %r159;
	@%p43 bra 	$L__BB7_68;
$L__BB7_69:
	add.s64 	%rd136, %rd136, %rd4;
	setp.lt.u64 	%p44, %rd136, %rd9;
	@%p44 bra 	$L__BB7_32;
$L__BB7_70:
	bar.sync 	0;
	@%p1 bra 	$L__BB7_152;
	setp.lt.u32 	%p45, %r1, 7;
	mov.b32 	%r464, 0;
	@%p45 bra 	$L__BB7_90;
	mov.b32 	%r462, 0;
$L__BB7_73:
	.pragma "nounroll";
	shl.b32 	%r323, %r462, 10;
	add.s32 	%r108, %r6, %r323;
	ld.shared.u32 	%r109, [%r108];
	setp.eq.s32 	%p46, %r109, 0;
	@%p46 bra 	$L__BB7_75;
	cvt.u32.u64 	%r324, %rd5;
	shl.b32 	%r325, %r462, 8;
	add.s32 	%r326, %r325, %r324;
	mul.wide.u32 	%rd30, %r326, 8;
	add.s64 	%rd31, %rd2, %rd30;
	cvt.u64.u32 	%rd32, %r109;
	atom.global.add.u64 	%rd33, [%rd31], %rd32;
$L__BB7_75:
	ld.shared.u32 	%r110, [%r108+1024];
	setp.eq.s32 	%p47, %r110, 0;
	@%p47 bra 	$L__BB7_77;
	cvt.u32.u64 	%r327, %rd5;
	shl.b32 	%r328, %r462, 8;
	add.s32 	%r329, %r328, %r327;
	add.s32 	%r330, %r329, 256;
	mul.wide.u32 	%rd34, %r330, 8;
	add.s64 	%rd35, %rd2, %rd34;
	cvt.u64.u32 	%rd36, %r110;
	atom.global.add.u64 	%rd37, [%rd35], %rd36;
$L__BB7_77:
	ld.shared.u32 	%r111, [%r108+2048];
	setp.eq.s32 	%p48, %r111, 0;
	@%p48 bra 	$L__BB7_79;
	cvt.u32.u64 	%r331, %rd5;
	shl.b32 	%r332, %r462, 8;
	add.s32 	%r333, %r332, %r331;
	add.s32 	%r334, %r333, 512;
	mul.wide.u32 	%rd38, %r334, 8;
	add.s64 	%rd39, %rd2, %rd38;
	cvt.u64.u32 	%rd40, %r111;
	atom.global.add.u64 	%rd41, [%rd39], %rd40;
$L__BB7_79:
	ld.shared.u32 	%r112, [%r108+3072];
	setp.eq.s32 	%p49, %r112, 0;
	@%p49 bra 	$L__BB7_81;
	cvt.u32.u64 	%r335, %rd5;
	shl.b32 	%r336, %r462, 8;
	add.s32 	%r337, %r336, %r335;
	add.s32 	%r338, %r337, 768;
	mul.wide.u32 	%rd42, %r338, 8;
	add.s64 	%rd43, %rd2, %rd42;
	cvt.u64.u32 	%rd44, %r112;
	atom.global.add.u64 	%rd45, [%rd43], %rd44;
$L__BB7_81:
	ld.shared.u32 	%r113, [%r108+4096];
	setp.eq.s32 	%p50, %r113, 0;
	@%p50 bra 	$L__BB7_83;
	cvt.u32.u64 	%r339, %rd5;
	shl.b32 	%r340, %r462, 8;
	add.s32 	%r341, %r340, %r339;
	add.s32 	%r342, %r341, 1024;
	mul.wide.u32 	%rd46, %r342, 8;
	add.s64 	%rd47, %rd2, %rd46;
	cvt.u64.u32 	%rd48, %r113;
	atom.global.add.u64 	%rd49, [%rd47], %rd48;
$L__BB7_83:
	ld.shared.u32 	%r114, [%r108+5120];
	setp.eq.s32 	%p51, %r114, 0;
	@%p51 bra 	$L__BB7_85;
	cvt.u32.u64 	%r343, %rd5;
	shl.b32 	%r344, %r462, 8;
	add.s32 	%r345, %r344, %r343;
	add.s32 	%r346, %r345, 1280;
	mul.wide.u32 	%rd50, %r346, 8;
	add.s64 	%rd51, %rd2, %rd50;
	cvt.u64.u32 	%rd52, %r114;
	atom.global.add.u64 	%rd53, [%rd51], %rd52;
$L__BB7_85:
	ld.shared.u32 	%r115, [%r108+6144];
	setp.eq.s32 	%p52, %r115, 0;
	@%p52 bra 	$L__BB7_87;
	cvt.u32.u64 	%r347, %rd5;
	shl.b32 	%r348, %r462, 8;
	add.s32 	%r349, %r348, %r347;
	add.s32 	%r350, %r349, 1536;
	mul.wide.u32 	%rd54, %r350, 8;
	add.s64 	%rd55, %rd2, %rd54;
	cvt.u64.u32 	%rd56, %r115;
	atom.global.add.u64 	%rd57, [%rd55], %rd56;
$L__BB7_87:
	ld.shared.u32 	%r116, [%r108+7168];
	setp.eq.s32 	%p53, %r116, 0;
	@%p53 bra 	$L__BB7_89;
	cvt.u32.u64 	%r351, %rd5;
	shl.b32 	%r352, %r462, 8;
	add.s32 	%r353, %r352, %r351;
	add.s32 	%r354, %r353, 1792;
	mul.wide.u32 	%rd58, %r354, 8;
	add.s64 	%rd59, %rd2, %rd58;
	cvt.u64.u32 	%rd60, %r116;
	atom.global.add.u64 	%rd61, [%rd59], %rd60;
$L__BB7_89:
	add.s32 	%r462, %r462, 8;
	setp.ne.s32 	%p54, %r462, %r16;
	mov.u32 	%r464, %r16;
	@%p54 bra 	$L__BB7_73;
$L__BB7_90:
	add.s32 	%r119, %r5, -1;
	setp.eq.s32 	%p55, %r3, 0;
	@%p55 bra 	$L__BB7_111;
	setp.lt.u32 	%p56, %r4, 3;
	@%p56 bra 	$L__BB7_101;
	shl.b32 	%r355, %r464, 10;
	add.s32 	%r120, %r6, %r355;
	ld.shared.u32 	%r121, [%r120];
	setp.eq.s32 	%p57, %r121, 0;
	@%p57 bra 	$L__BB7_94;
	cvt.u32.u64 	%r356, %rd5;
	shl.b32 	%r357, %r464, 8;
	add.s32 	%r358, %r357, %r356;
	mul.wide.u32 	%rd62, %r358, 8;
	add.s64 	%rd63, %rd2, %rd62;
	cvt.u64.u32 	%rd64, %r121;
	atom.global.add.u64 	%rd65, [%rd63], %rd64;
$L__BB7_94:
	ld.shared.u32 	%r122, [%r120+1024];
	setp.eq.s32 	%p58, %r122, 0;
	@%p58 bra 	$L__BB7_96;
	cvt.u32.u64 	%r359, %rd5;
	shl.b32 	%r360, %r464, 8;
	add.s32 	%r361, %r360, %r359;
	add.s32 	%r362, %r361, 256;
	mul.wide.u32 	%rd66, %r362, 8;
	add.s64 	%rd67, %rd2, %rd66;
	cvt.u64.u32 	%rd68, %r122;
	atom.global.add.u64 	%rd69, [%rd67], %rd68;
$L__BB7_96:
	ld.shared.u32 	%r123, [%r120+2048];
	setp.eq.s32 	%p59, %r123, 0;
	@%p59 bra 	$L__BB7_98;
	cvt.u32.u64 	%r363, %rd5;
	shl.b32 	%r364, %r464, 8;
	add.s32 	%r365, %r364, %r363;
	add.s32 	%r366, %r365, 512;
	mul.wide.u32 	%rd70, %r366, 8;
	add.s64 	%rd71, %rd2, %rd70;
	cvt.u64.u32 	%rd72, %r123;
	atom.global.add.u64 	%rd73, [%rd71], %rd72;
$L__BB7_98:
	ld.shared.u32 	%r124, [%r120+3072];
	setp.eq.s32 	%p60, %r124, 0;
	@%p60 bra 	$L__BB7_100;
	cvt.u32.u64 	%r367, %rd5;
	shl.b32 	%r368, %r464, 8;
	add.s32 	%r369, %r368, %r367;
	add.s32 	%r370, %r369, 768;
	mul.wide.u32 	%rd74, %r370, 8;
	add.s64 	%rd75, %rd2, %rd74;
	cvt.u64.u32 	%rd76, %r124;
	atom.global.add.u64 	%rd77, [%rd75], %rd76;
$L__BB7_100:
	add.s32 	%r464, %r464, 4;
$L__BB7_101:
	setp.eq.s32 	%p61, %r5, 0;
	@%p61 bra 	$L__BB7_111;
	setp.eq.s32 	%p62, %r119, 0;
	@%p62 bra 	$L__BB7_108;
	shl.b32 	%r371, %r464, 10;
	add.s32 	%r127, %r6, %r371;
	ld.shared.u32 	%r128, [%r127];
	setp.eq.s32 	%p63, %r128, 0;
	@%p63 bra 	$L__BB7_105;
	cvt.u32.u64 	%r372, %rd5;
	shl.b32 	%r373, %r464, 8;
	add.s32 	%r374, %r373, %r372;
	mul.wide.u32 	%rd78, %r374, 8;
	add.s64 	%rd79, %rd2, %rd78;
	cvt.u64.u32 	%rd80, %r128;
	atom.global.add.u64 	%rd81, [%rd79], %rd80;
$L__BB7_105:
	ld.shared.u32 	%r129, [%r127+1024];
	setp.eq.s32 	%p64, %r129, 0;
	@%p64 bra 	$L__BB7_107;
	cvt.u32.u64 	%r375, %rd5;
	shl.b32 	%r376, %r464, 8;
	add.s32 	%r377, %r376, %r375;
	add.s32 	%r378, %r377, 256;
	mul.wide.u32 	%rd82, %r378, 8;
	add.s64 	%rd83, %rd2, %rd82;
	cvt.u64.u32 	%rd84, %r129;
	atom.global.add.u64 	%rd85, [%rd83], %rd84;
$L__BB7_107:
	add.s32 	%r464, %r464, 2;
$L__BB7_108:
	setp.eq.s32 	%p65, %r17, 0;
	@%p65 bra 	$L__BB7_111;
	shl.b32 	%r379, %r464, 10;
	add.s32 	%r380, %r6, %r379;
	ld.shared.u32 	%r132, [%r380];
	setp.eq.s32 	%p66, %r132, 0;
	@%p66 bra 	$L__BB7_111;
	cvt.u32.u64 	%r381, %rd5;
	shl.b32 	%r382, %r464, 8;
	add.s32 	%r383, %r382, %r381;
	mul.wide.u32 	%rd86, %r383, 8;
	add.s64 	%rd87, %rd2, %rd86;
	cvt.u64.u32 	%rd88, %r132;
	atom.global.add.u64 	%rd89, [%rd87], %rd88;
$L__BB7_111:
	cvt.u32.u64 	%r384, %rd5;
	setp.gt.u32 	%p67, %r384, 127;
	@%p67 bra 	$L__BB7_152;
	setp.lt.u32 	%p68, %r1, 7;
	mov.b32 	%r468, 0;
	@%p68 bra 	$L__BB7_131;
	mov.b32 	%r466, 0;
$L__BB7_114:
	.pragma "nounroll";
	shl.b32 	%r388, %r466, 10;
	add.s32 	%r134, %r6, %r388;
	ld.shared.u32 	%r135, [%r134+512];
	setp.eq.s32 	%p69, %r135, 0;
	shl.b32 	%r389, %r466, 8;
	add.s32 	%r390, %r389, %r384;
	mul.wide.u32 	%rd90, %r390, 8;
	add.s64 	%rd15, %rd2, %rd90;
	@%p69 bra 	$L__BB7_116;
	cvt.u64.u32 	%rd91, %r135;
	atom.global.add.u64 	%rd92, [%rd15+1024], %rd91;
$L__BB7_116:
	ld.shared.u32 	%r136, [%r134+1536];
	setp.eq.s32 	%p70, %r136, 0;
	@%p70 bra 	$L__BB7_118;
	cvt.u64.u32 	%rd93, %r136;
	atom.global.add.u64 	%rd94, [%rd15+3072], %rd93;
$L__BB7_118:
	ld.shared.u32 	%r137, [%r134+2560];
	setp.eq.s32 	%p71, %r137, 0;
	@%p71 bra 	$L__BB7_120;
	cvt.u64.u32 	%rd95, %r137;
	atom.global.add.u64 	%rd96, [%rd15+5120], %rd95;
$L__BB7_120:
	ld.shared.u32 	%r138, [%r134+3584];
	setp.eq.s32 	%p72, %r138, 0;
	@%p72 bra 	$L__BB7_122;
	cvt.u64.u32 	%rd97, %r138;
	atom.global.add.u64 	%rd98, [%rd15+7168], %rd97;
$L__BB7_122:
	ld.shared.u32 	%r139, [%r134+4608];
	setp.eq.s32 	%p73, %r139, 0;
	@%p73 bra 	$L__BB7_124;
	cvt.u64.u32 	%rd99, %r139;
	atom.global.add.u64 	%rd100, [%rd15+9216], %rd99;
$L__BB7_124:
	ld.shared.u32 	%r140, [%r134+5632];
	setp.eq.s32 	%p74, %r140, 0;
	@%p74 bra 	$L__BB7_126;
	cvt.u64.u32 	%rd101, %r140;
	atom.global.add.u64 	%rd102, [%rd15+11264], %rd101;
$L__BB7_126:
	ld.shared.u32 	%r141, [%r134+6656];
	setp.eq.s32 	%p75, %r141, 0;
	@%p75 bra 	$L__BB7_128;
	cvt.u64.u32 	%rd103, %r141;
	atom.global.add.u64 	%rd104, [%rd15+13312], %rd103;
$L__BB7_128:
	ld.shared.u32 	%r142, [%r134+7680];
	setp.eq.s32 	%p76, %r142, 0;
	@%p76 bra 	$L__BB7_130;
	cvt.u64.u32 	%rd105, %r142;
	atom.global.add.u64 	%rd106, [%rd15+15360], %rd105;
$L__BB7_130:
	add.s32 	%r466, %r466, 8;
	setp.ne.s32 	%p77, %r466, %r16;
	mov.u32 	%r468, %r16;
	@%p77 bra 	$L__BB7_114;
$L__BB7_131:
	setp.eq.s32 	%p78, %r3, 0;
	@%p78 bra 	$L__BB7_152;
	setp.lt.u32 	%p79, %r4, 3;
	@%p79 bra 	$L__BB7_142;
	shl.b32 	%r391, %r468, 10;
	add.s32 	%r145, %r6, %r391;
	ld.shared.u32 	%r146, [%r145+512];
	setp.eq.s32 	%p80, %r146, 0;
	@%p80 bra 	$L__BB7_135;
	shl.b32 	%r393, %r468, 8;
	add.s32 	%r394, %r393, %r384;
	mul.wide.u32 	%rd107, %r394, 8;
	add.s64 	%rd108, %rd2, %rd107;
	cvt.u64.u32 	%rd109, %r146;
	atom.global.add.u64 	%rd110, [%rd108+1024], %rd109;
$L__BB7_135:
	ld.shared.u32 	%r147, [%r145+1536];
	setp.eq.s32 	%p81, %r147, 0;
	@%p81 bra 	$L__BB7_137;
	shl.b32 	%r396, %r468, 8;
	add.s32 	%r397, %r396, %r384;
	add.s32 	%r398, %r397, 256;
	mul.wide.u32 	%rd111, %r398, 8;
	add.s64 	%rd112, %rd2, %rd111;
	cvt.u64.u32 	%rd113, %r147;
	atom.global.add.u64 	%rd114, [%rd112+1024], %rd113;
$L__BB7_137:
	ld.shared.u32 	%r148, [%r145+2560];
	setp.eq.s32 	%p82, %r148, 0;
	@%p82 bra 	$L__BB7_139;
	shl.b32 	%r400, %r468, 8;
	add.s32 	%r401, %r400, %r384;
	add.s32 	%r402, %r401, 512;
	mul.wide.u32 	%rd115, %r402, 8;
	add.s64 	%rd116, %rd2, %rd115;
	cvt.u64.u32 	%rd117, %r148;
	atom.global.add.u64 	%rd118, [%rd116+1024], %rd117;
$L__BB7_139:
	ld.shared.u32 	%r149, [%r145+3584];
	setp.eq.s32 	%p83, %r149, 0;
	@%p83 bra 	$L__BB7_141;
	shl.b32 	%r404, %r468, 8;
	add.s32 	%r405, %r404, %r384;
	add.s32 	%r406, %r405, 768;
	mul.wide.u32 	%rd119, %r406, 8;
	add.s64 	%rd120, %rd2, %rd119;
	cvt.u64.u32 	%rd121, %r149;
	atom.global.add.u64 	%rd122, [%rd120+1024], %rd121;
$L__BB7_141:
	add.s32 	%r468, %r468, 4;
$L__BB7_142:
	setp.eq.s32 	%p84, %r5, 0;
	@%p84 bra 	$L__BB7_152;
	setp.eq.s32 	%p85, %r119, 0;
	@%p85 bra 	$L__BB7_149;
	shl.b32 	%r407, %r468, 10;
	add.s32 	%r152, %r6, %r407;
	ld.shared.u32 	%r153, [%r152+512];
	setp.eq.s32 	%p86, %r153, 0;
	@%p86 bra 	$L__BB7_146;
	shl.b32 	%r409, %r468, 8;
	add.s32 	%r410, %r409, %r384;
	mul.wide.u32 	%rd123, %r410, 8;
	add.s64 	%rd124, %rd2, %rd123;
	cvt.u64.u32 	%rd125, %r153;
	atom.global.add.u64 	%rd126, [%rd124+1024], %rd125;
$L__BB7_146:
	ld.shared.u32 	%r154, [%r152+1536];
	setp.eq.s32 	%p87, %r154, 0;
	@%p87 bra 	$L__BB7_148;
	shl.b32 	%r412, %r468, 8;
	add.s32 	%r413, %r412, %r384;
	add.s32 	%r414, %r413, 256;
	mul.wide.u32 	%rd127, %r414, 8;
	add.s64 	%rd128, %rd2, %rd127;
	cvt.u64.u32 	%rd129, %r154;
	atom.global.add.u64 	%rd130, [%rd128+1024], %rd129;
$L__BB7_148:
	add.s32 	%r468, %r468, 2;
$L__BB7_149:
	setp.eq.s32 	%p88, %r17, 0;
	@%p88 bra 	$L__BB7_152;
	shl.b32 	%r415, %r468, 10;
	add.s32 	%r416, %r6, %r415;
	ld.shared.u32 	%r157, [%r416+512];
	setp.eq.s32 	%p89, %r157, 0;
	@%p89 bra 	$L__BB7_152;
	shl.b32 	%r418, %r468, 8;
	add.s32 	%r419, %r418, %r384;
	mul.wide.u32 	%rd131, %r419, 8;
	add.s64 	%rd132, %rd2, %rd131;
	cvt.u64.u32 	%rd133, %r157;
	atom.global.add.u64 	%rd134, [%rd132+1024], %rd133;
$L__BB7_152:
	bar.sync 	0;
	add.s64 	%rd135, %rd135, 1;
	setp.ne.s64 	%p90, %rd135, %rd6;
	@%p90 bra 	$L__BB7_2;
$L__BB7_153:
	ret;

}
	// .globl	_ZN3cub18CUB_300001_SM_10006detail10radix_sort33DeviceRadixSortExclusiveSumKernelINS1_5radix10policy_hubIjNS0_8NullTypeEyE10Policy1000EyEEvPT0_
.visible .entry _ZN3cub18CUB_300001_SM_10006detail10radix_sort33DeviceRadixSortExclusiveSumKernelINS1_5radix10policy_hubIjNS0_8NullTypeEyE10Policy1000EyEEvPT0_(
	.param .u64 .ptr .align 1 _ZN3cub18CUB_300001_SM_10006detail10radix_sort33DeviceRadixSortExclusiveSumKernelINS1_5radix10policy_hubIjNS0_8NullTypeEyE10Policy1000EyEEvPT0__param_0
)
{
	.reg .pred 	%p<4>;
	.reg .b32 	%r<28>;
	.reg .b64 	%rd<54>;
	// demoted variable
	.shared .align 16 .b8 _ZZN3cub18CUB_300001_SM_10006detail10radix_sort33DeviceRadixSortExclusiveSumKernelINS1_5radix10policy_hubIjNS0_8NullTypeEyE10Policy1000EyEEvPT0_E12temp_storage[2336];
	ld.param.u64 	%rd5, [_ZN3cub18CUB_300001_SM_10006detail10radix_sort33DeviceRadixSortExclusiveSumKernelINS1_5radix10policy_hubIjNS0_8NullTypeEyE10Policy1000EyEEvPT0__param_0];
	cvta.to.global.u64 	%rd6, %rd5;
	mov.u32 	%r3, %ctaid.x;
	shl.b32 	%r4, %r3, 8;
	mov.u32 	%r1, %tid.x;
	setp.gt.u32 	%p1, %r1, 255;
	add.s32 	%r5, %r4, %r1;
	mul.wide.s32 	%rd7, %r5, 8;
	add.s64 	%rd1, %rd6, %rd7;
	@%p1 bra 	$L__BB8_2;
	ld.global.u64 	%rd53, [%rd1];
$L__BB8_2:
	shr.u32 	%r6, %r1, 3;
	add.s32 	%r7, %r6, %r1;
	shl.b32 	%r8, %r7, 3;
	mov.u32 	%r9, _ZZN3cub18CUB_300001_SM_10006detail10radix_sort33DeviceRadixSortExclusiveSumKernelINS1_5radix10policy_hubIjNS0_8NullTypeEyE10Policy1000EyEEvPT0_E12temp_storage;
	add.s32 	%r10, %r9, %r8;
	add.s32 	%r2, %r10, 16;
	st.shared.u64 	[%r10+16], %rd53;
	bar.sync 	0;
	setp.gt.u32 	%p2, %r1, 31;
	@%p2 bra 	$L__BB8_4;
	mad.lo.s32 	%r27, %r1, 72, %r9;
	ld.shared.u64 	%rd23, [%r27+16];
	ld.shared.u64 	%rd24, [%r27+24];
	ld.shared.u64 	%rd25, [%r27+32];
	ld.shared.u64 	%rd26, [%r27+40];
	ld.shared.u64 	%rd27, [%r27+48];
	ld.shared.u64 	%rd28, [%r27+56];
	ld.shared.u64 	%rd29, [%r27+64];
	ld.shared.u64 	%rd30, [%r27+72];
	add.s64 	%rd31, %rd24, %rd23;
	add.s64 	%rd32, %rd31, %rd25;
	add.s64 	%rd33, %rd32, %rd26;
	add.s64 	%rd34, %rd33, %rd27;
	add.s64 	%rd35, %rd34, %rd28;
	add.s64 	%rd36, %rd35, %rd29;
	add.s64 	%rd10, %rd36, %rd30;
	mov.b32 	%r11, 1;
	mov.b32 	%r24, 0;
	mov.b32 	%r25, -1;
	// begin inline asm
	{  .reg .u64 r0;  .reg .u32 lo;  .reg .u32 hi;  .reg .pred p;  mov.b64 {lo, hi}, %rd10;  shfl.sync.up.b32 lo|p, lo, %r11, %r24, %r25;  shfl.sync.up.b32 hi|p, hi, %r11, %r24, %r25;  mov.b64 r0, {lo, hi};  @p add.u64 r0, r0, %rd10;  mov.u64 %rd8, r0;}
	// end inline asm
	mov.b32 	%r14, 2;
	// begin inline asm
	{  .reg .u64 r0;  .reg .u32 lo;  .reg .u32 hi;  .reg .pred p;  mov.b64 {lo, hi}, %rd8;  shfl.sync.up.b32 lo|p, lo, %r14, %r24, %r25;  shfl.sync.up.b32 hi|p, hi, %r14, %r24, %r25;  mov.b64 r0, {lo, hi};  @p add.u64 r0, r0, %rd8;  mov.u64 %rd11, r0;}
	// end inline asm
	mov.b32 	%r17, 4;
	// begin inline asm
	{  .reg .u64 r0;  .reg .u32 lo;  .reg .u32 hi;  .reg .pred p;  mov.b64 {lo, hi}, %rd11;  shfl.sync.up.b32 lo|p, lo, %r17, %r24, %r25;  shfl.sync.up.b32 hi|p, hi, %r17, %r24, %r25;  mov.b64 r0, {lo, hi};  @p add.u64 r0, r0, %rd11;  mov.u64 %rd14, r0;}
	// end inline asm
	mov.b32 	%r20, 8;
	// begin inline asm
	{  .reg .u64 r0;  .reg .u32 lo;  .reg .u32 hi;  .reg .pred p;  mov.b64 {lo, hi}, %rd14;  shfl.sync.up.b32 lo|p, lo, %r20, %r24, %r25;  shfl.sync.up.b32 hi|p, hi, %r20, %r24, %r25;  mov.b64 r0, {lo, hi};  @p add.u64 r0, r0, %rd14;  mov.u64 %rd17, r0;}
	// end inline asm
	mov.b32 	%r23, 16;
	// begin inline asm
	{  .reg .u64 r0;  .reg .u32 lo;  .reg .u32 hi;  .reg .pred p;  mov.b64 {lo, hi}, %rd17;  shfl.sync.up.b32 lo|p, lo, %r23, %r24, %r25;  shfl.sync.up.b32 hi|p, hi, %r23, %r24, %r25;  mov.b64 r0, {lo, hi};  @p add.u64 r0, r0, %rd17;  mov.u64 %rd20, r0;}
	// end inline asm
	sub.s64 	%rd37, %rd20, %rd10;
	ld.shared.u64 	%rd38, [%r27+16];
	ld.shared.u64 	%rd39, [%r27+24];
	ld.shared.u64 	%rd40, [%r27+32];
	ld.shared.u64 	%rd41, [%r27+40];
	ld.shared.u64 	%rd42, [%r27+48];
	ld.shared.u64 	%rd43, [%r27+56];
	ld.shared.u64 	%rd44, [%r27+64];
	add.s64 	%rd45, %rd38, %rd37;
	add.s64 	%rd46, %rd39, %rd45;
	add.s64 	%rd47, %rd40, %rd46;
	add.s64 	%rd48, %rd41, %rd47;
	add.s64 	%rd49, %rd42, %rd48;
	add.s64 	%rd50, %rd43, %rd49;
	add.s64 	%rd51, %rd44, %rd50;
	st.shared.u64 	[%r27+16], %rd37;
	st.shared.u64 	[%r27+24], %rd45;
	st.shared.u64 	[%r27+32], %rd46;
	st.shared.u64 	[%r27+40], %rd47;
	st.shared.u64 	[%r27+48], %rd48;
	st.shared.u64 	[%r27+56], %rd49;
	st.shared.u64 	[%r27+64], %rd50;
	st.shared.u64 	[%r27+72], %rd51;
$L__BB8_4:
	setp.gt.u32 	%p3, %r1, 255;
	bar.sync 	0;
	@%p3 bra 	$L__BB8_6;
	ld.shared.u64 	%rd52, [%r2];
	st.global.u64 	[%rd1], %rd52;
$L__BB8_6:
	ret;

}
	// .globl	_ZN3cub18CUB_300001_SM_10006detail10radix_sort29DeviceRadixSortOnesweepKernelINS1_5radix10policy_hubIjNS0_8NullTypeEyE10Policy1000ELNS0_9SortOrderE0EjS6_yiiNS1_21identity_decomposer_tEEEvPT5_SC_PT3_PKSD_PT1_PKSH_PT2_PKSL_T4_iiT6_
.visible .entry _ZN3cub18CUB_300001_SM_10006detail10radix_sort29DeviceRadixSortOnesweepKernelINS1_5radix10policy_hubIjNS0_8NullTypeEyE10Policy1000ELNS0_9SortOrderE0EjS6_yiiNS1_21identity_decomposer_tEEEvPT5_SC_PT3_PKSD_PT1_PKSH_PT2_PKSL_T4_iiT6_(
	.param .u64 .ptr .align 1 _ZN3cub18CUB_300001_SM_10006detail10radix_sort29DeviceRadixSortOnesweepKernelINS1_5radix10policy_hubIjNS0_8NullTypeEyE10Policy1000ELNS0_9SortOrderE0EjS6_yiiNS1_21identity_decomposer_tEEEvPT5_SC_PT3_PKSD_PT1_PKSH_PT2_PKSL_T4_iiT6__param_0,
	.param .u64 .ptr .align 1 _ZN3cub18CUB_300001_SM_10006detail10radix_sort29DeviceRadixSortOnesweepKernelINS1_5radix10policy_hubIjNS0_8NullTypeEyE10Policy1000ELNS0_9SortOrderE0EjS6_yiiNS1_21identity_decomposer_tEEEvPT5_SC_PT3_PKSD_PT1_PKSH_PT2_PKSL_T4_iiT6__param_1,
	.param .u64 .ptr .align 1 _ZN3cub18CUB_300001_SM_10006detail10radix_sort29DeviceRadixSortOnesweepKernelINS1_5radix10policy_hubIjNS0_8NullTypeEyE10Policy1000ELNS0_9SortOrderE0EjS6_yiiNS1_21identity_decomposer_tEEEvPT5_SC_PT3_PKSD_PT1_PKSH_PT2_PKSL_T4_iiT6__param_2,
	.param .u64 .ptr .align 1 _ZN3cub18CUB_300001_SM_10006detail10radix_sort29DeviceRadixSortOnesweepKernelINS1_5radix10policy_hubIjNS0_8NullTypeEyE10Policy1000ELNS0_9SortOrderE0EjS6_yiiNS1_21identity_decomposer_tEEEvPT5_SC_PT3_PKSD_PT1_PKSH_PT2_PKSL_T4_iiT6__param_3,
	.param .u64 .ptr .align 1 _ZN3cub18CUB_300001_SM_10006detail10radix_sort29DeviceRadixSortOnesweepKernelINS1_5radix10policy_hubIjNS0_8NullTypeEyE10Policy1000ELNS0_9SortOrderE0EjS6_yiiNS1_21identity_decomposer_tEEEvPT5_SC_PT3_PKSD_PT1_PKSH_PT2_PKSL_T4_iiT6__param_4,
	.param .u64 .ptr .align 1 _ZN3cub18CUB_300001_SM_10006detail10radix_sort29DeviceRadixSortOnesweepKernelINS1_5radix10policy_hubIjNS0_8NullTypeEyE10Policy1000ELNS0_9SortOrderE0EjS6_yiiNS1_21identity_decomposer_tEEEvPT5_SC_PT3_PKSD_PT1_PKSH_PT2_PKSL_T4_iiT6__param_5,
	.param .u64 .ptr .align 1 _ZN3cub18CUB_300001_SM_10006detail10radix_sort29DeviceRadixSortOnesweepKernelINS1_5radix10policy_hubIjNS0_8NullTypeEyE10Policy1000ELNS0_9SortOrderE0EjS6_yiiNS1_21identity_decomposer_tEEEvPT5_SC_PT3_PKSD_PT1_PKSH_PT2_PKSL_T4_iiT6__param_6,
	.param .u64 .ptr .align 1 _ZN3cub18CUB_300001_SM_10006detail10radix_sort29DeviceRadixSortOnesweepKernelINS1_5radix10policy_hubIjNS0_8NullTypeEyE10Policy1000ELNS0_9SortOrderE0EjS6_yiiNS1_21identity_decomposer_tEEEvPT5_SC_PT3_PKSD_PT1_PKSH_PT2_PKSL_T4_iiT6__param_7,
	.param .u32 _ZN3cub18CUB_300001_SM_10006detail10radix_sort29DeviceRadixSortOnesweepKernelINS1_5radix10policy_hubIjNS0_8NullTypeEyE10Policy1000ELNS0_9SortOrderE0EjS6_yiiNS1_21identity_decomposer_tEEEvPT5_SC_PT3_PKSD_PT1_PKSH_PT2_PKSL_T4_iiT6__param_8,
	.param .u32 _ZN3cub18CUB_300001_SM_10006detail10radix_sort29DeviceRadixSortOnesweepKernelINS1_5radix10policy_hubIjNS0_8NullTypeEyE10Policy1000ELNS0_9SortOrderE0EjS6_yiiNS1_21identity_decomposer_tEEEvPT5_SC_PT3_PKSD_PT1_PKSH_PT2_PKSL_T4_iiT6__param_9,
	.param .u32 _ZN3cub18CUB_300001_SM_10006detail10radix_sort29DeviceRadixSortOnesweepKernelINS1_5radix10policy_hubIjNS0_8NullTypeEyE10Policy1000ELNS0_9SortOrderE0EjS6_yiiNS1_21identity_decomposer_tEEEvPT5_SC_PT3_PKSD_PT1_PKSH_PT2_PKSL_T4_iiT6__param_10,
	.param .align 1 .b8 _ZN3cub18CUB_300001_SM_10006detail10radix_sort29DeviceRadixSortOnesweepKernelINS1_5radix10policy_hubIjNS0_8NullTypeEyE10Policy1000ELNS0_9SortOrderE0EjS6_yiiNS1_21identity_decomposer_tEEEvPT5_SC_PT3_PKSD_PT1_PKSH_PT2_PKSL_T4_iiT6__param_11[1]
)
.maxntid 384
{
	.reg .pred 	%p<143>;
	.reg .b32 	%r<1708>;
	.reg .b64 	%rd<242>;
	// demoted variable
	.shared .align 16 .b8 _ZZN3cub18CUB_300001_SM_10006detail10radix_sort29DeviceRadixSortOnesweepKernelINS1_5radix10policy_hubIjNS0_8NullTypeEyE10Policy1000ELNS0_9SortOrderE0EjS6_yiiNS1_21identity_decomposer_tEEEvPT5_SC_PT3_PKSD_PT1_PKSH_PT2_PKSL_T4_iiT6_E1s[31232];
	ld.param.u64 	%rd18, [_ZN3cub18CUB_300001_SM_10006detail10radix_sort29DeviceRadixSortOnesweepKernelINS1_5radix10policy_hubIjNS0_8NullTypeEyE10Policy1000ELNS0_9SortOrderE0EjS6_yiiNS1_21identity_decomposer_tEEEvPT5_SC_PT3_PKSD_PT1_PKSH_PT2_PKSL_T4_iiT6__param_1];
	ld.param.u64 	%rd22, [_ZN3cub18CUB_300001_SM_10006detail10radix_sort29DeviceRadixSortOnesweepKernelINS1_5radix10policy_hubIjNS0_8NullTypeEyE10Policy1000ELNS0_9SortOrderE0EjS6_yiiNS1_21identity_decomposer_tEEEvPT5_SC_PT3_PKSD_PT1_PKSH_PT2_PKSL_T4_iiT6__param_5];
	ld.param.u32 	%r247, [_ZN3cub18CUB_300001_SM_10006detail10radix_sort29DeviceRadixSortOnesweepKernelINS1_5radix10policy_hubIjNS0_8NullTypeEyE10Policy1000ELNS0_9SortOrderE0EjS6_yiiNS1_21identity_decomposer_tEEEvPT5_SC_PT3_PKSD_PT1_PKSH_PT2_PKSL_T4_iiT6__param_10];
	cvta.to.global.u64 	%rd1, %rd22;
	mov.u32 	%r1, %tid.x;
	shr.u32 	%r2, %r1, 5;
	// begin inline asm
	mov.u32 %r248, %laneid;
	// end inline asm
	setp.ne.s32 	%p1, %r1, 0;
	@%p1 bra 	$L__BB9_2;
	cvta.to.global.u64 	%rd23, %rd18;
	atom.global.add.u32 	%r249, [%rd23], 1;
	st.shared.u32 	[_ZZN3cub18CUB_300001_SM_10006detail10radix_sort29DeviceRadixSortOnesweepKernelINS1_5radix10policy_hubIjNS0_8NullTypeEyE10Policy1000ELNS0_9SortOrderE0EjS6_yiiNS1_21identity_decomposer_tEEEvPT5_SC_PT3_PKSD_PT1_PKSH_PT2_PKSL_T4_iiT6_E1s+29184], %r249;
$L__BB9_2:
	ld.param.u32 	%r1582, [_ZN3cub18CUB_300001_SM_10006detail10radix_sort29DeviceRadixSortOnesweepKernelINS1_5radix10policy_hubIjNS0_8NullTypeEyE10Policy1000ELNS0_9SortOrderE0EjS6_yiiNS1_21identity_decomposer_tEEEvPT5_SC_PT3_PKSD_PT1_PKSH_PT2_PKSL_T4_iiT6__param_8];
	bar.sync 	0;
	ld.shared.u32 	%r4, [_ZZN3cub18CUB_300001_SM_10006detail10radix_sort29DeviceRadixSortOnesweepKernelINS1_5radix10policy_hubIjNS0_8NullTypeEyE10Policy1000ELNS0_9SortOrderE0EjS6_yiiNS1_21identity_decomposer_tEEEvPT5_SC_PT3_PKSD_PT1_PKSH_PT2_PKSL_T4_iiT6_E1s+29184];
	mul.lo.s32 	%r250, %r4, 7296;
	add.s32 	%r251, %r250, 7296;
	setp.gt.s32 	%p2, %r251, %r1582;
	cvt.s64.s32 	%rd2, %r250;
	@%p2 bra 	$L__BB9_4;
	and.b32  	%r252, %r1, 31;
	and.b32  	%r253, %r1, 992;
	mul.lo.s32 	%r254, %r253, 19;
	or.b32  	%r255, %r254, %r252;
	cvt.u64.u32 	%rd24, %r255;
	add.s64 	%rd25, %rd24, %rd2;
	shl.b64 	%rd26, %rd25, 2;
	add.s64 	%rd27, %rd1, %rd26;
	ld.global.u32 	%r1653, [%rd27];
	ld.global.u32 	%r1654, [%rd27+128];
	ld.global.u32 	%r1655, [%rd27+256];
	ld.global.u32 	%r1656, [%rd27+384];
	ld.global.u32 	%r1657, [%rd27+512];
	ld.global.u32 	%r1658, [%rd27+640];
	ld.global.u32 	%r1659, [%rd27+768];
	ld.global.u32 	%r1660, [%rd27+896];
	ld.global.u32 	%r1661, [%rd27+1024];
	ld.global.u32 	%r1662, [%rd27+1152];
	ld.global.u32 	%r1663, [%rd27+1280];
	ld.global.u32 	%r1664, [%rd27+1408];
	ld.global.u32 	%r1665, [%rd27+1536];
	ld.global.u32 	%r1666, [%rd27+1664];
	ld.global.u32 	%r1667, [%rd27+1792];
	ld.global.u32 	%r1668, [%rd27+1920];
	ld.global.u32 	%r1669, [%rd27+2048];
	ld.global.u32 	%r1670, [%rd27+2176];
	ld.global.u32 	%r1671, [%rd27+2304];
	bra.uni 	$L__BB9_42;
$L__BB9_4:
	ld.param.u32 	%r1583, [_ZN3cub18CUB_300001_SM_10006detail10radix_sort29DeviceRadixSortOnesweepKernelINS1_5radix10policy_hubIjNS0_8NullTypeEyE10Policy1000ELNS0_9SortOrderE0EjS6_yiiNS1_21identity_decomposer_tEEEvPT5_SC_PT3_PKSD_PT1_PKSH_PT2_PKSL_T4_iiT6__param_8];
	cvt.u32.u64 	%r257, %rd2;
	sub.s32 	%r24, %r1583, %r257;
	and.b32  	%r258, %r1, 31;
	and.b32  	%r259, %r1, 992;
	mul.lo.s32 	%r260, %r259, 19;
	or.b32  	%r25, %r260, %r258;
	setp.ge.s32 	%p3, %r25, %r24;
	cvt.u64.u32 	%rd28, %r25;
	add.s64 	%rd29, %rd28, %rd2;
	shl.b64 	%rd30, %rd29, 2;
	add.s64 	%rd3, %rd1, %rd30;
	mov.b32 	%r1653, -1;
	@%p3 bra 	$L__BB9_6;
	ld.global.u32 	%r1653, [%rd3];
$L__BB9_6:
	add.s32 	%r262, %r25, 32;
	setp.ge.s32 	%p4, %r262, %r24;
	mov.b32 	%r1654, -1;
	@%p4 bra 	$L__BB9_8;
	ld.global.u32 	%r1654, [%rd3+128];
$L__BB9_8:
	add.s32 	%r264, %r25, 64;
	setp.ge.s32 	%p5, %r264, %r24;
	mov.b32 	%r1655, -1;
	@%p5 bra 	$L__BB9_10;
	ld.global.u32 	%r1655, [%rd3+256];
$L__BB9_10:
	add.s32 	%r266, %r25, 96;
	setp.ge.s32 	%p6, %r266, %r24;
	mov.b32 	%r1656, -1;
	@%p6 bra 	$L__BB9_12;
	ld.global.u32 	%r1656, [%rd3+384];
$L__BB9_12:
	add.s32 	%r268, %r25, 128;
	setp.ge.s32 	%p7, %r268, %r24;
	mov.b32 	%r1657, -1;
	@%p7 bra 	$L__BB9_14;
	ld.global.u32 	%r1657, [%rd3+512];
$L__BB9_14:
	add.s32 	%r270, %r25, 160;
	setp.ge.s32 	%p8, %r270, %r24;
	mov.b32 	%r1658, -1;
	@%p8 bra 	$L__BB9_16;
	ld.global.u32 	%r1658, [%rd3+640];
$L__BB9_16:
	add.s32 	%r272, %r25, 192;
	setp.ge.s32 	%p9, %r272, %r24;
	mov.b32 	%r1659, -1;
	@%p9 bra 	$L__BB9_18;
	ld.global.u32 	%r1659, [%rd3+768];
$L__BB9_18:
	add.s32 	%r274, %r25, 224;
	setp.ge.s32 	%p10, %r274, %r24;
	mov.b32 	%r1660, -1;
	@%p10 bra 	$L__BB9_20;
	ld.global.u32 	%r1660, [%rd3+896];
$L__BB9_20:
	add.s32 	%r276, %r25, 256;
	setp.ge.s32 	%p11, %r276, %r24;
	mov.b32 	%r1661, -1;
	@%p11 bra 	$L__BB9_22;
	ld.global.u32 	%r1661, [%rd3+1024];
$L__BB9_22:
	add.s32 	%r278, %r25, 288;
	setp.ge.s32 	%p12, %r278, %r24;
	mov.b32 	%r1662, -1;
	@%p12 bra 	$L__BB9_24;
	ld.global.u32 	%r1662, [%rd3+1152];
$L__BB9_24:
	add.s32 	%r280, %r25, 320;
	setp.ge.s32 	%p13, %r280, %r24;
	mov.b32 	%r1663, -1;
	@%p13 bra 	$L__BB9_26;
	ld.global.u32 	%r1663, [%rd3+1280];
$L__BB9_26:
	add.s32 	%r282, %r25, 352;
	setp.ge.s32 	%p14, %r282, %r24;
	mov.b32 	%r1664, -1;
	@%p14 bra 	$L__BB9_28;
	ld.global.u32 	%r1664, [%rd3+1408];
$L__BB9_28:
	add.s32 	%r284, %r25, 384;
	setp.ge.s32 	%p15, %r284, %r24;
	mov.b32 	%r1665, -1;
	@%p15 bra 	$L__BB9_30;
	ld.global.u32 	%r1665, [%rd3+1536];
$L__BB9_30:
	add.s32 	%r286, %r25, 416;
	setp.ge.s32 	%p16, %r286, %r24;
	mov.b32 	%r1666, -1;
	@%p16 bra 	$L__BB9_32;
	ld.global.u32 	%r1666, [%rd3+1664];
$L__BB9_32:
	add.s32 	%r288, %r25, 448;
	setp.ge.s32 	%p17, %r288, %r24;
	mov.b32 	%r1667, -1;
	@%p17 bra 	$L__BB9_34;
	ld.global.u32 	%r1667, [%rd3+1792];
$L__BB9_34:
	add.s32 	%r290, %r25, 480;
	setp.ge.s32 	%p18, %r290, %r24;
	mov.b32 	%r1668, -1;
	@%p18 bra 	$L__BB9_36;
	ld.global.u32 	%r1668, [%rd3+1920];
$L__BB9_36:
	add.s32 	%r292, %r25, 512;
	setp.ge.s32 	%p19, %r292, %r24;
	mov.b32 	%r1669, -1;
	@%p19 bra 	$L__BB9_38;
	ld.global.u32 	%r1669, [%rd3+2048];
$L__BB9_38:
	add.s32 	%r294, %r25, 544;
	setp.ge.s32 	%p20, %r294, %r24;
	mov.b32 	%r1670, -1;
	@%p20 bra 	$L__BB9_40;
	ld.global.u32 	%r1670, [%rd3+2176];
$L__BB9_40:
	add.s32 	%r296, %r25, 576;
	setp.ge.s32 	%p21, %r296, %r24;
	mov.b32 	%r1671, -1;
	@%p21 bra 	$L__BB9_42;
	ld.global.u32 	%r1671, [%rd3+2304];
$L__BB9_42:
	mov.b32 	%r297, -1;
	shl.b32 	%r298, %r297, %r247;
	not.b32 	%r82, %r298;
	shl.b32 	%r299, %r2, 10;
	mov.u32 	%r300, _ZZN3cub18CUB_300001_SM_10006detail10radix_sort29DeviceRadixSortOnesweepKernelINS1_5radix10policy_hubIjNS0_8NullTypeEyE10Policy1000ELNS0_9SortOrderE0EjS6_yiiNS1_21identity_decomposer_tEEEvPT5_SC_PT3_PKSD_PT1_PKSH_PT2_PKSL_T4_iiT6_E1s;
	add.s32 	%r83, %r300, %r299;
	setp.gt.s32 	%p22, %r248, 255;
	@%p22 bra 	$L__BB9_55;
	max.s32 	%r301, %r248, 224;
	sub.s32 	%r302, %r301, %r248;
	add.s32 	%r303, %r302, 31;
	shr.u32 	%r304, %r303, 5;
	add.s32 	%r84, %r304, 1;
	and.b32  	%r85, %r84, 15;
	setp.lt.u32 	%p23, %r303, 480;
	mov.u32 	%r1675, %r248;
	@%p23 bra 	$L__BB9_46;
	and.b32  	%r305, %r84, 268435440;
	neg.s32 	%r1673, %r305;
	shl.b32 	%r307, %r248, 2;
	add.s32 	%r308, %r299, %r307;
	add.s32 	%r310, %r308, %r300;
	add.s32 	%r1672, %r310, 1024;
	mov.u32 	%r1675, %r248;
$L__BB9_45:
	.pragma "nounroll";
	mov.b32 	%r311, 0;
	st.shared.u32 	[%r1672+-1024], %r311;
	st.shared.u32 	[%r1672+-896], %r311;
	st.shared.u32 	[%r1672+-768], %r311;
	st.shared.u32 	[%r1672+-640], %r311;
	st.shared.u32 	[%r1672+-512], %r311;
	st.shared.u32 	[%r1672+-384], %r311;
	st.shared.u32 	[%r1672+-256], %r311;
	st.shared.u32 	[%r1672+-128], %r311;
	st.shared.u32 	[%r1672], %r311;
	st.shared.u32 	[%r1672+128], %r311;
	st.shared.u32 	[%r1672+256], %r311;
	st.shared.u32 	[%r1672+384], %r311;
	st.shared.u32 	[%r1672+512], %r311;
	st.shared.u32 	[%r1672+640], %r311;
	st.shared.u32 	[%r1672+768], %r311;
	st.shared.u32 	[%r1672+896], %r311;
	add.s32 	%r1675, %r1675, 512;
	add.s32 	%r1673, %r1673, 16;
	add.s32 	%r1672, %r1672, 2048;
	setp.ne.s32 	%p24, %r1673, 0;
	@%p24 bra 	$L__BB9_45;
$L__BB9_46:
	setp.eq.s32 	%p25, %r85, 0;
	@%p25 bra 	$L__BB9_55;
	and.b32  	%r95, %r84, 7;
	setp.lt.u32 	%p26, %r85, 8;
	@%p26 bra 	$L__BB9_49;
	shl.b32 	%r312, %r1675, 2;
	add.s32 	%r313, %r83, %r312;
	mov.b32 	%r314, 0;
	st.shared.u32 	[%r313], %r314;
	st.shared.u32 	[%r313+128], %r314;
	st.shared.u32 	[%r313+256], %r314;
	st.shared.u32 	[%r313+384], %r314;
	st.shared.u32 	[%r313+512], %r314;
	st.shared.u32 	[%r313+640], %r314;
	st.shared.u32 	[%r313+768], %r314;
	st.shared.u32 	[%r313+896], %r314;
	add.s32 	%r1675, %r1675, 256;
$L__BB9_49:
	setp.eq.s32 	%p27, %r95, 0;
	@%p27 bra 	$L__BB9_55;
	and.b32  	%r98, %r84, 3;
	setp.lt.u32 	%p28, %r95, 4;
	@%p28 bra 	$L__BB9_52;
	shl.b32 	%r315, %r1675, 2;
	add.s32 	%r316, %r83, %r315;
	mov.b32 	%r317, 0;
	st.shared.u32 	[%r316], %r317;
	st.shared.u32 	[%r316+128], %r317;
	st.shared.u32 	[%r316+256], %r317;
	st.shared.u32 	[%r316+384], %r317;
	add.s32 	%r1675, %r1675, 128;
$L__BB9_52:
	setp.eq.s32 	%p29, %r98, 0;
	@%p29 bra 	$L__BB9_55;
	shl.b32 	%r319, %r1675, 2;
	add.s32 	%r320, %r299, %r319;
	add.s32 	%r1679, %r300, %r320;
	neg.s32 	%r1678, %r98;
$L__BB9_54:
	.pragma "nounroll";
	mov.b32 	%r322, 0;
	st.shared.u32 	[%r1679], %r322;
	add.s32 	%r1679, %r1679, 128;
	add.s32 	%r1678, %r1678, 1;
	setp.ne.s32 	%p30, %r1678, 0;
	@%p30 bra 	$L__BB9_54;
$L__BB9_55:
	ld.param.u32 	%r1590, [_ZN3cub18CUB_300001_SM_10006detail10radix_sort29DeviceRadixSortOnesweepKernelINS1_5radix10policy_hubIjNS0_8NullTypeEyE10Policy1000ELNS0_9SortOrderE0EjS6_yiiNS1_21identity_decomposer_tEEEvPT5_SC_PT3_PKSD_PT1_PKSH_PT2_PKSL_T4_iiT6__param_9];
	bar.warp.sync 	-1;
	shr.u32 	%r324, %r1653, %r1590;
	and.b32  	%r107, %r324, %r82;
	shl.b32 	%r325, %r1, 5;
	and.b32  	%r326, %r325, 31744;
	mov.u32 	%r327, _ZZN3cub18CUB_300001_SM_10006detail10radix_sort29DeviceRadixSortOnesweepKernelINS1_5radix10policy_hubIjNS0_8NullTypeEyE10Policy1000ELNS0_9SortOrderE0EjS6_yiiNS1_21identity_decomposer_tEEEvPT5_SC_PT3_PKSD_PT1_PKSH_PT2_PKSL_T4_iiT6_E1s;
	add.s32 	%r328, %r327, %r326;
	shl.b32 	%r329, %r107, 2;
	add.s32 	%r108, %r328, %r329;
	atom.shared.add.u32 	%r330, [%r108], 1;
	shr.u32 	%r331, %r1654, %r1590;
	and.b32  	%r332, %r331, %r82;
	shl.b32 	%r333, %r332, 2;
	add.s32 	%r109, %r328, %r333;
	atom.shared.add.u32 	%r334, [%r109], 1;
	shr.u32 	%r335, %r1655, %r1590;
	and.b32  	%r336, %r335, %r82;
	shl.b32 	%r337, %r336, 2;
	add.s32 	%r110, %r328, %r337;
	atom.shared.add.u32 	%r338, [%r110], 1;
	shr.u32 	%r339, %r1656, %r1590;
	and.b32  	%r340, %r339, %r82;
	shl.b32 	%r341, %r340, 2;
	add.s32 	%r111, %r328, %r341;
	atom.shared.add.u32 	%r342, [%r111], 1;
	shr.u32 	%r343, %r1657, %r1590;
	and.b32  	%r344, %r343, %r82;
	shl.b32 	%r345, %r344, 2;
	add.s32 	%r112, %r328, %r345;
	atom.shared.add.u32 	%r346, [%r112], 1;
	shr.u32 	%r347, %r1658, %r1590;
	and.b32  	%r348, %r347, %r82;
	shl.b32 	%r349, %r348, 2;
	add.s32 	%r113, %r328, %r349;
	atom.shared.add.u32 	%r350, [%r113], 1;
	shr.u32 	%r351, %r1659, %r1590;
	and.b32  	%r352, %r351, %r82;
	shl.b32 	%r353, %r352, 2;
	add.s32 	%r114, %r328, %r353;
	atom.shared.add.u32 	%r354, [%r114], 1;
	shr.u32 	%r355, %r1660, %r1590;
	and.b32  	%r356, %r355, %r82;
	shl.b32 	%r357, %r356, 2;
	add.s32 	%r358, %r328, %r357;
	atom.shared.add.u32 	%r359, [%r358], 1;
	shr.u32 	%r360, %r1661, %r1590;
	and.b32  	%r361, %r360, %r82;
	shl.b32 	%r362, %r361, 2;
	add.s32 	%r363, %r328, %r362;
	atom.shared.add.u32 	%r364, [%r363], 1;
	shr.u32 	%r365, %r1662, %r1590;
	and.b32  	%r366, %r365, %r82;
	shl.b32 	%r367, %r366, 2;
	add.s32 	%r115, %r328, %r367;
	atom.shared.add.u32 	%r368, [%r115], 1;
	shr.u32 	%r369, %r1663, %r1590;
	and.b32  	%r370, %r369, %r82;
	shl.b32 	%r371, %r370, 2;
	add.s32 	%r116, %r328, %r371;
	atom.shared.add.u32 	%r372, [%r116], 1;
	shr.u32 	%r373, %r1664, %r1590;
	and.b32  	%r374, %r373, %r82;
	shl.b32 	%r375, %r374, 2;
	add.s32 	%r117, %r328, %r375;
	atom.shared.add.u32 	%r376, [%r117], 1;
	shr.u32 	%r377, %r1665, %r1590;
	and.b32  	%r378, %r377, %r82;
	shl.b32 	%r379, %r378, 2;
	add.s32 	%r118, %r328, %r379;
	atom.shared.add.u32 	%r380, [%r118], 1;
	shr.u32 	%r381, %r1666, %r1590;
	and.b32  	%r382, %r381, %r82;
	shl.b32 	%r383, %r382, 2;
	add.s32 	%r119, %r328, %r383;
	atom.shared.add.u32 	%r384, [%r119], 1;
	shr.u32 	%r385, %r1667, %r1590;
	and.b32  	%r386, %r385, %r82;
	shl.b32 	%r387, %r386, 2;
	add.s32 	%r120, %r328, %r387;
	atom.shared.add.u32 	%r388, [%r120], 1;
	shr.u32 	%r389, %r1668, %r1590;
	and.b32  	%r390, %r389, %r82;
	shl.b32 	%r391, %r390, 2;
	add.s32 	%r392, %r328, %r391;
	atom.shared.add.u32 	%r393, [%r392], 1;
	shr.u32 	%r394, %r1669, %r1590;
	and.b32  	%r395, %r394, %r82;
	shl.b32 	%r396, %r395, 2;
	add.s32 	%r397, %r328, %r396;
	atom.shared.add.u32 	%r398, [%r397], 1;
	shr.u32 	%r399, %r1670, %r1590;
	and.b32  	%r400, %r399, %r82;
	shl.b32 	%r401, %r400, 2;
	add.s32 	%r402, %r328, %r401;
	atom.shared.add.u32 	%r403, [%r402], 1;
	shr.u32 	%r404, %r1671, %r1590;
	and.b32  	%r405, %r404, %r82;
	shl.b32 	%r406, %r405, 2;
	add.s32 	%r407, %r328, %r406;
	atom.shared.add.u32 	%r408, [%r407], 1;
	bar.sync 	0;
	setp.gt.u32 	%p31, %r1, 255;
	shl.b32 	%r409, %r1, 2;
	add.s32 	%r121, %r327, %r409;
	mov.b32 	%r1680, 0;
	@%p31 bra 	$L__BB9_57;
	ld.shared.u32 	%r410, [%r121];
	mov.b32 	%r411, 0;
	st.shared.u32 	[%r121], %r411;
	ld.shared.u32 	%r412, [%r121+1024];
	st.shared.u32 	[%r121+1024], %r410;
	add.s32 	%r413, %r412, %r410;
	ld.shared.u32 	%r414, [%r121+2048];
	st.shared.u32 	[%r121+2048], %r413;
	add.s32 	%r415, %r414, %r413;
	ld.shared.u32 	%r416, [%r121+3072];
	st.shared.u32 	[%r121+3072], %r415;
	add.s32 	%r417, %r416, %r415;
	ld.shared.u32 	%r418, [%r121+4096];
	st.shared.u32 	[%r121+4096], %r417;
	add.s32 	%r419, %r418, %r417;
	ld.shared.u32 	%r420, [%r121+5120];
	st.shared.u32 	[%r121+5120], %r419;
	add.s32 	%r421, %r420, %r419;
	ld.shared.u32 	%r422, [%r121+6144];
	st.shared.u32 	[%r121+6144], %r421;
	add.s32 	%r423, %r422, %r421;
	ld.shared.u32 	%r424, [%r121+7168];
	st.shared.u32 	[%r121+7168], %r423;
	add.s32 	%r425, %r424, %r423;
	ld.shared.u32 	%r426, [%r121+8192];
	st.shared.u32 	[%r121+8192], %r425;
	add.s32 	%r427, %r426, %r425;
	ld.shared.u32 	%r428, [%r121+9216];
	st.shared.u32 	[%r121+9216], %r427;
	add.s32 	%r429, %r428, %r427;
	ld.shared.u32 	%r430, [%r121+10240];
	st.shared.u32 	[%r121+10240], %r429;
	add.s32 	%r431, %r430, %r429;
	ld.shared.u32 	%r432, [%r121+11264];
	st.shared.u32 	[%r121+11264], %r431;
	add.s32 	%r1680, %r432, %r431;
$L__BB9_57:
	ld.param.u64 	%rd230, [_ZN3cub18CUB_300001_SM_10006detail10radix_sort29DeviceRadixSortOnesweepKernelINS1_5radix10policy_hubIjNS0_8NullTypeEyE10Policy1000ELNS0_9SortOrderE0EjS6_yiiNS1_21identity_decomposer_tEEEvPT5_SC_PT3_PKSD_PT1_PKSH_PT2_PKSL_T4_iiT6__param_0];
	cvta.to.global.u64 	%rd4, %rd230;
	setp.gt.u32 	%p32, %r1, 255;
	@%p32 bra 	$L__BB9_59;
	or.b32  	%r433, %r1680, 1073741824;
	shl.b32 	%r434, %r4, 8;
	add.s32 	%r435, %r434, %r1;
	mul.wide.s32 	%rd31, %r435, 4;
	add.s64 	%rd32, %rd4, %rd31;
	st.volatile.global.u32 	[%rd32], %r433;
$L__BB9_59:
	ld.param.u64 	%rd239, [_ZN3cub18CUB_300001_SM_10006detail10radix_sort29DeviceRadixSortOnesweepKernelINS1_5radix10policy_hubIjNS0_8NullTypeEyE10Policy1000ELNS0_9SortOrderE0EjS6_yiiNS1_21identity_decomposer_tEEEvPT5_SC_PT3_PKSD_PT1_PKSH_PT2_PKSL_T4_iiT6__param_4];
	cvta.to.global.u64 	%rd5, %rd239;
	setp.lt.u32 	%p33, %r1, 256;
	setp.eq.s32 	%p34, %r1680, 7296;
	and.pred  	%p35, %p33, %p34;
	selp.u32 	%r436, 1, 0, %p35;
	{ 
	.reg .pred 	%p1; 
	.reg .pred 	%p2; 
	setp.ne.u32 	%p1, %r436, 0; 
	bar.red.or.pred 	%p2, 0, %p1; 
	selp.u32 	%r437, 1, 0, %p2; 
	}
	setp.eq.s32 	%p36, %r437, 0;
	cvt.u64.u32 	%rd6, %r1;
	@%p36 bra 	$L__BB9_111;
	shl.b32 	%r438, %r1, 3;
	add.s32 	%r440, %r327, %r438;
	add.s32 	%r124, %r440, 29184;
	@%p32 bra 	$L__BB9_68;
	ld.param.u64 	%rd237, [_ZN3cub18CUB_300001_SM_10006detail10radix_sort29DeviceRadixSortOnesweepKernelINS1_5radix10policy_hubIjNS0_8NullTypeEyE10Policy1000ELNS0_9SortOrderE0EjS6_yiiNS1_21identity_decomposer_tEEEvPT5_SC_PT3_PKSD_PT1_PKSH_PT2_PKSL_T4_iiT6__param_3];
	cvta.to.global.u64 	%rd33, %rd237;
	shl.b64 	%rd34, %rd6, 3;
	add.s64 	%rd35, %rd33, %rd34;
	ld.global.u64 	%rd36, [%rd35];
	setp.gt.u32 	%p38, %r1, %r107;
	selp.b64 	%rd37, 7296, 0, %p38;
	sub.s64 	%rd240, %rd36, %rd37;
	st.shared.u64 	[%r124], %rd240;
	setp.lt.s32 	%p39, %r4, 1;
	mov.u32 	%r1684, %r1680;
	@%p39 bra 	$L__BB9_67;
	mov.b32 	%r1682, -1;
	mov.u32 	%r1681, %r4;
	mov.u32 	%r1684, %r1680;
$L__BB9_63:
	add.s32 	%r128, %r1681, -1;
$L__BB9_64:
	membar.cta;
	shl.b32 	%r442, %r128, 8;
	add.s32 	%r443, %r442, %r1;
	mul.wide.s32 	%rd38, %r443, 4;
	add.s64 	%rd39, %rd4, %rd38;
	ld.volatile.global.u32 	%r129, [%rd39];
	setp.eq.s32 	%p40, %r129, 0;
	@%p40 bra 	$L__BB9_64;
	and.b32  	%r444, %r129, 1073741823;
	add.s32 	%r1684, %r444, %r1684;
	setp.gt.s32 	%p41, %r129, -1;
	vote.sync.ballot.b32 	%r1682, %p41, %r1682;
	setp.gt.u32 	%p43, %r1681, 1;
	and.pred  	%p44, %p41, %p43;
	mov.u32 	%r1681, %r128;
	@%p44 bra 	$L__BB9_63;
	ld.shared.u64 	%rd240, [%r124];
$L__BB9_67:
	or.b32  	%r445, %r1684, -2147483648;
	shl.b32 	%r446, %r4, 8;
	add.s32 	%r447, %r446, %r1;
	mul.wide.s32 	%rd40, %r447, 4;
	add.s64 	%rd41, %rd4, %rd40;
	st.volatile.global.u32 	[%rd41], %r445;
	sub.s32 	%r448, %r1684, %r1680;
	cvt.s64.s32 	%rd42, %r448;
	add.s64 	%rd43, %rd240, %rd42;
	st.shared.u64 	[%r124], %rd43;
$L__BB9_68:
	ld.param.u32 	%r1584, [_ZN3cub18CUB_300001_SM_10006detail10radix_sort29DeviceRadixSortOnesweepKernelINS1_5radix10policy_hubIjNS0_8NullTypeEyE10Policy1000ELNS0_9SortOrderE0EjS6_yiiNS1_21identity_decomposer_tEEEvPT5_SC_PT3_PKSD_PT1_PKSH_PT2_PKSL_T4_iiT6__param_8];
	ld.param.u64 	%rd233, [_ZN3cub18CUB_300001_SM_10006detail10radix_sort29DeviceRadixSortOnesweepKernelINS1_5radix10policy_hubIjNS0_8NullTypeEyE10Policy1000ELNS0_9SortOrderE0EjS6_yiiNS1_21identity_decomposer_tEEEvPT5_SC_PT3_PKSD_PT1_PKSH_PT2_PKSL_T4_iiT6__param_2];
	mad.lo.s32 	%r133, %r4, 7296, 7296;
	setp.lt.s32 	%p46, %r133, %r1584;
	setp.eq.s64 	%p47, %rd233, 0;
	or.pred  	%p48, %p47, %p46;
	or.pred  	%p49, %p32, %p48;
	@%p49 bra 	$L__BB9_70;
	ld.param.u64 	%rd234, [_ZN3cub18CUB_300001_SM_10006detail10radix_sort29DeviceRadixSortOnesweepKernelINS1_5radix10policy_hubIjNS0_8NullTypeEyE10Policy1000ELNS0_9SortOrderE0EjS6_yiiNS1_21identity_decomposer_tEEEvPT5_SC_PT3_PKSD_PT1_PKSH_PT2_PKSL_T4_iiT6__param_2];
	ld.shared.u64 	%rd44, [%r124];
	setp.gt.u32 	%p50, %r1, %r107;
	selp.b64 	%rd45, 7296, 0, %p50;
	cvt.s64.s32 	%rd46, %r1680;
	add.s64 	%rd47, %rd45, %rd46;
	add.s64 	%rd48, %rd47, %rd44;
	cvta.to.global.u64 	%rd49, %rd234;
	shl.b64 	%rd50, %rd6, 3;
	add.s64 	%rd51, %rd49, %rd50;
	st.global.u64 	[%rd51], %rd48;
$L__BB9_70:
	ld.param.u32 	%r1585, [_ZN3cub18CUB_300001_SM_10006detail10radix_sort29DeviceRadixSortOnesweepKernelINS1_5radix10policy_hubIjNS0_8NullTypeEyE10Policy1000ELNS0_9SortOrderE0EjS6_yiiNS1_21identity_decomposer_tEEEvPT5_SC_PT3_PKSD_PT1_PKSH_PT2_PKSL_T4_iiT6__param_8];
	setp.gt.s32 	%p51, %r133, %r1585;
	bar.sync 	0;
	shl.b32 	%r449, %r107, 3;
	add.s32 	%r451, %r327, %r449;
	ld.shared.u64 	%rd10, [%r451+29184];
	@%p51 bra 	$L__BB9_72;
	and.b32  	%r452, %r1, 31;
	and.b32  	%r453, %r1, 992;
	mul.lo.s32 	%r454, %r453, 19;
	or.b32  	%r455, %r454, %r452;
	cvt.u64.u32 	%rd52, %r455;
	add.s64 	%rd53, %rd10, %rd52;
	shl.b64 	%rd54, %rd53, 2;
	add.s64 	%rd55, %rd5, %rd54;
	st.global.u32 	[%rd55], %r1653;
	st.global.u32 	[%rd55+128], %r1654;
	st.global.u32 	[%rd55+256], %r1655;
	st.global.u32 	[%rd55+384], %r1656;
	st.global.u32 	[%rd55+512], %r1657;
	st.global.u32 	[%rd55+640], %r1658;
	st.global.u32 	[%rd55+768], %r1659;
	st.global.u32 	[%rd55+896], %r1660;
	st.global.u32 	[%rd55+1024], %r1661;
	st.global.u32 	[%rd55+1152], %r1662;
	st.global.u32 	[%rd55+1280], %r1663;
	st.global.u32 	[%rd55+1408], %r1664;
	st.global.u32 	[%rd55+1536], %r1665;
	st.global.u32 	[%rd55+1664], %r1666;
	st.global.u32 	[%rd55+1792], %r1667;
	st.global.u32 	[%rd55+1920], %r1668;
	st.global.u32 	[%rd55+2048], %r1669;
	st.global.u32 	[%rd55+2176], %r1670;
	st.global.u32 	[%rd55+2304], %r1671;
	bra.uni 	$L__BB9_110;
$L__BB9_72:
	ld.param.u32 	%r1586, [_ZN3cub18CUB_300001_SM_10006detail10radix_sort29DeviceRadixSortOnesweepKernelINS1_5radix10policy_hubIjNS0_8NullTypeEyE10Policy1000ELNS0_9SortOrderE0EjS6_yiiNS1_21identity_decomposer_tEEEvPT5_SC_PT3_PKSD_PT1_PKSH_PT2_PKSL_T4_iiT6__param_8];
	mad.lo.s32 	%r134, %r4, -7296, %r1586;
	and.b32  	%r456, %r1, 31;
	and.b32  	%r457, %r1, 992;
	mul.lo.s32 	%r458, %r457, 19;
	or.b32  	%r135, %r458, %r456;
	setp.ge.s32 	%p52, %r135, %r134;
	cvt.u64.u32 	%rd56, %r135;
	add.s64 	%rd57, %rd10, %rd56;
	shl.b64 	%rd58, %rd57, 2;
	add.s64 	%rd11, %rd5, %rd58;
	@%p52 bra 	$L__BB9_74;
	st.global.u32 	[%rd11], %r1653;
$L__BB9_74:
	add.s32 	%r459, %r135, 32;
	setp.ge.s32 	%p53, %r459, %r134;
	@%p53 bra 	$L__BB9_76;
	st.global.u32 	[%rd11+128], %r1654;
$L__BB9_76:
	add.s32 	%r460, %r135, 64;
	setp.ge.s32 	%p54, %r460, %r134;
	@%p54 bra 	$L__BB9_78;
	st.global.u32 	[%rd11+256], %r1655;
$L__BB9_78:
	add.s32 	%r461, %r135, 96;
	setp.ge.s32 	%p55, %r461, %r134;
	@%p55 bra 	$L__BB9_80;
	st.global.u32 	[%rd11+384], %r1656;
$L__BB9_80:
	add.s32 	%r462, %r135, 128;
	setp.ge.s32 	%p56, %r462, %r134;
	@%p56 bra 	$L__BB9_82;
	st.global.u32 	[%rd11+512], %r1657;
$L__BB9_82:
	add.s32 	%r463, %r135, 160;
	setp.ge.s32 	%p57, %r463, %r134;
	@%p57 bra 	$L__BB9_84;
	st.global.u32 	[%rd11+640], %r1658;
$L__BB9_84:
	add.s32 	%r464, %r135, 192;
	setp.ge.s32 	%p58, %r464, %r134;
	@%p58 bra 	$L__BB9_86;
	st.global.u32 	[%rd11+768], %r1659;
$L__BB9_86:
	add.s32 	%r465, %r135, 224;
	setp.ge.s32 	%p59, %r465, %r134;
	@%p59 bra 	$L__BB9_88;
	st.global.u32 	[%rd11+896], %r1660;
$L__BB9_88:
	add.s32 	%r466, %r135, 256;
	setp.ge.s32 	%p60, %r466, %r134;
	@%p60 bra 	$L__BB9_90;
	st.global.u32 	[%rd11+1024], %r1661;
$L__BB9_90:
	add.s32 	%r467, %r135, 288;
	setp.ge.s32 	%p61, %r467, %r134;
	@%p61 bra 	$L__BB9_92;
	st.global.u32 	[%rd11+1152], %r1662;
$L__BB9_92:
	add.s32 	%r468, %r135, 320;
	setp.ge.s32 	%p62, %r468, %r134;
	@%p62 bra 	$L__BB9_94;
	st.global.u32 	[%rd11+1280], %r1663;
$L__BB9_94:
	add.s32 	%r469, %r135, 352;
	setp.ge.s32 	%p63, %r469, %r134;
	@%p63 bra 	$L__BB9_96;
	st.global.u32 	[%rd11+1408], %r1664;
$L__BB9_96:
	add.s32 	%r470, %r135, 384;
	setp.ge.s32 	%p64, %r470, %r134;
	@%p64 bra 	$L__BB9_98;
	st.global.u32 	[%rd11+1536], %r1665;
$L__BB9_98:
	add.s32 	%r471, %r135, 416;
	setp.ge.s32 	%p65, %r471, %r134;
	@%p65 bra 	$L__BB9_100;
	st.global.u32 	[%rd11+1664], %r1666;
$L__BB9_100:
	add.s32 	%r472, %r135, 448;
	setp.ge.s32 	%p66, %r472, %r134;
	@%p66 bra 	$L__BB9_102;
	st.global.u32 	[%rd11+1792], %r1667;
$L__BB9_102:
	add.s32 	%r473, %r135, 480;
	setp.ge.s32 	%p67, %r473, %r134;
	@%p67 bra 	$L__BB9_104;
	st.global.u32 	[%rd11+1920], %r1668;
$L__BB9_104:
	add.s32 	%r474, %r135, 512;
	setp.ge.s32 	%p68, %r474, %r134;
	@%p68 bra 	$L__BB9_106;
	st.global.u32 	[%rd11+2048], %r1669;
$L__BB9_106:
	add.s32 	%r475, %r135, 544;
	setp.ge.s32 	%p69, %r475, %r134;
	@%p69 bra 	$L__BB9_108;
	st.global.u32 	[%rd11+2176], %r1670;
$L__BB9_108:
	add.s32 	%r476, %r135, 576;
	setp.ge.s32 	%p70, %r476, %r134;
	@%p70 bra 	$L__BB9_110;
	st.global.u32 	[%rd11+2304], %r1671;
$L__BB9_110:
	// begin inline asm
	exit;
	// end inline asm
$L__BB9_111:
	mul.hi.u32 	%r477, %r1, 357913942;
	add.s32 	%r478, %r477, %r1;
	shl.b32 	%r479, %r478, 2;
	add.s32 	%r481, %r327, %r479;
	add.s32 	%r136, %r481, 13328;
	st.shared.u32 	[%r481+13328], %r1680;
	bar.sync 	0;
	setp.gt.u32 	%p71, %r1, 31;
	@%p71 bra 	$L__BB9_113;
	mov.u32 	%r512, _ZZN3cub18CUB_300001_SM_10006detail10radix_sort29DeviceRadixSortOnesweepKernelINS1_5radix10policy_hubIjNS0_8NullTypeEyE10Policy1000ELNS0_9SortOrderE0EjS6_yiiNS1_21identity_decomposer_tEEEvPT5_SC_PT3_PKSD_PT1_PKSH_PT2_PKSL_T4_iiT6_E1s;
	mad.lo.s32 	%r513, %r1, 52, %r512;
	ld.shared.u32 	%r514, [%r513+13328];
	ld.shared.u32 	%r515, [%r513+13332];
	ld.shared.u32 	%r516, [%r513+13336];
	ld.shared.u32 	%r517, [%r513+13340];
	ld.shared.u32 	%r518, [%r513+13344];
	ld.shared.u32 	%r519, [%r513+13348];
	ld.shared.u32 	%r520, [%r513+13352];
	ld.shared.u32 	%r521, [%r513+13356];
	ld.shared.u32 	%r522, [%r513+13360];
	ld.shared.u32 	%r523, [%r513+13364];
	ld.shared.u32 	%r524, [%r513+13368];
	ld.shared.u32 	%r525, [%r513+13372];
	add.s32 	%r526, %r515, %r514;
	add.s32 	%r527, %r526, %r516;
	add.s32 	%r528, %r527, %r517;
	add.s32 	%r529, %r528, %r518;
	add.s32 	%r530, %r529, %r519;
	add.s32 	%r531, %r530, %r520;
	add.s32 	%r532, %r531, %r521;
	add.s32 	%r533, %r532, %r522;
	add.s32 	%r534, %r533, %r523;
	add.s32 	%r535, %r534, %r524;
	add.s32 	%r486, %r535, %r525;
	mov.b32 	%r484, 1;
	mov.b32 	%r509, 0;
	mov.b32 	%r511, -1;
	// begin inline asm
	{  .reg .s32 r0;  .reg .pred p;  shfl.sync.up.b32 r0|p, %r486, %r484, %r509, %r511;  @p add.s32 r0, r0, %r486;  mov.s32 %r482, r0;}
	// end inline asm
	mov.b32 	%r490, 2;
	// begin inline asm
	{  .reg .s32 r0;  .reg .pred p;  shfl.sync.up.b32 r0|p, %r482, %r490, %r509, %r511;  @p add.s32 r0, r0, %r482;  mov.s32 %r488, r0;}
	// end inline asm
	mov.b32 	%r496, 4;
	// begin inline asm
	{  .reg .s32 r0;  .reg .pred p;  shfl.sync.up.b32 r0|p, %r488, %r496, %r509, %r511;  @p add.s32 r0, r0, %r488;  mov.s32 %r494, r0;}
	// end inline asm
	mov.b32 	%r502, 8;
	// begin inline asm
	{  .reg .s32 r0;  .reg .pred p;  shfl.sync.up.b32 r0|p, %r494, %r502, %r509, %r511;  @p add.s32 r0, r0, %r494;  mov.s32 %r500, r0;}
	// end inline asm
	mov.b32 	%r508, 16;
	// begin inline asm
	{  .reg .s32 r0;  .reg .pred p;  shfl.sync.up.b32 r0|p, %r500, %r508, %r509, %r511;  @p add.s32 r0, r0, %r500;  mov.s32 %r506, r0;}
	// end inline asm
	sub.s32 	%r536, %r506, %r486;
	add.s32 	%r537, %r514, %r536;
	add.s32 	%r538, %r515, %r537;
	add.s32 	%r539, %r516, %r538;
	add.s32 	%r540, %r517, %r539;
	add.s32 	%r541, %r518, %r540;
	add.s32 	%r542, %r519, %r541;
	add.s32 	%r543, %r520, %r542;
	add.s32 	%r544, %r521, %r543;
	add.s32 	%r545, %r522, %r544;
	add.s32 	%r546, %r523, %r545;
	add.s32 	%r547, %r524, %r546;
	st.shared.u32 	[%r513+13328], %r536;
	st.shared.u32 	[%r513+13332], %r537;
	st.shared.u32 	[%r513+13336], %r538;
	st.shared.u32 	[%r513+13340], %r539;
	st.shared.u32 	[%r513+13344], %r540;
	st.shared.u32 	[%r513+13348], %r541;
	st.shared.u32 	[%r513+13352], %r542;
	st.shared.u32 	[%r513+13356], %r543;
	st.shared.u32 	[%r513+13360], %r544;
	st.shared.u32 	[%r513+13364], %r545;
	st.shared.u32 	[%r513+13368], %r546;
	st.shared.u32 	[%r513+13372], %r547;
$L__BB9_113:
	setp.gt.u32 	%p72, %r1, 255;
	bar.sync 	0;
	ld.shared.u32 	%r137, [%r136];
	@%p72 bra 	$L__BB9_115;
	ld.shared.u32 	%r548, [%r121];
	add.s32 	%r549, %r548, %r137;
	st.shared.u32 	[%r121], %r549;
	ld.shared.u32 	%r550, [%r121+1024];
	add.s32 	%r551, %r550, %r137;
	st.shared.u32 	[%r121+1024], %r551;
	ld.shared.u32 	%r552, [%r121+2048];
	add.s32 	%r553, %r552, %r137;
	st.shared.u32 	[%r121+2048], %r553;
	ld.shared.u32 	%r554, [%r121+3072];
	add.s32 	%r555, %r554, %r137;
	st.shared.u32 	[%r121+3072], %r555;
	ld.shared.u32 	%r556, [%r121+4096];
	add.s32 	%r557, %r556, %r137;
	st.shared.u32 	[%r121+4096], %r557;
	ld.shared.u32 	%r558, [%r121+5120];
	add.s32 	%r559, %r558, %r137;
	st.shared.u32 	[%r121+5120], %r559;
	ld.shared.u32 	%r560, [%r121+6144];
	add.s32 	%r561, %r560, %r137;
	st.shared.u32 	[%r121+6144], %r561;
	ld.shared.u32 	%r562, [%r121+7168];
	add.s32 	%r563, %r562, %r137;
	st.shared.u32 	[%r121+7168], %r563;
	ld.shared.u32 	%r564, [%r121+8192];
	add.s32 	%r565, %r564, %r137;
	st.shared.u32 	[%r121+8192], %r565;
	ld.shared.u32 	%r566, [%r121+9216];
	add.s32 	%r567, %r566, %r137;
	st.shared.u32 	[%r121+9216], %r567;
	ld.shared.u32 	%r568, [%r121+10240];
	add.s32 	%r569, %r568, %r137;
	st.shared.u32 	[%r121+10240], %r569;
	ld.shared.u32 	%r570, [%r121+11264];
	add.s32 	%r571, %r570, %r137;
	st.shared.u32 	[%r121+11264], %r571;
$L__BB9_115:
	bar.sync 	0;
	// begin inline asm
	mov.u32 %r572, %lanemask_le;
	// end inline asm
	mov.b32 	%r575, 1;
	// begin inline asm
	{
    .reg .pred p;
    and.b32 %r573, %r107, %r575;    setp.ne.u32 p, %r573, 0;
    vote.ballot.sync.b32 %r573, p, 0xffffffff;
    @!p not.b32 %r573, %r573;
}

	// end inline asm
	mov.b32 	%r578, 2;
	// begin inline asm
	{
    .reg .pred p;
    and.b32 %r576, %r107, %r578;    setp.ne.u32 p, %r576, 0;
    vote.ballot.sync.b32 %r576, p, 0xffffffff;
    @!p not.b32 %r576, %r576;
}

	// end inline asm
	and.b32  	%r598, %r576, %r573;
	mov.b32 	%r581, 4;
	// begin inline asm
	{
    .reg .pred p;
    and.b32 %r579, %r107, %r581;    setp.ne.u32 p, %r579, 0;
    vote.ballot.sync.b32 %r579, p, 0xffffffff;
    @!p not.b32 %r579, %r579;
}

	// end inline asm
	and.b32  	%r599, %r579, %r598;
	mov.b32 	%r584, 8;
	// begin inline asm
	{
    .reg .pred p;
    and.b32 %r582, %r107, %r584;    setp.ne.u32 p, %r582, 0;
    vote.ballot.sync.b32 %r582, p, 0xffffffff;
    @!p not.b32 %r582, %r582;
}

	// end inline asm
	and.b32  	%r600, %r582, %r599;
	mov.b32 	%r587, 16;
	// begin inline asm
	{
    .reg .pred p;
    and.b32 %r585, %r107, %r587;    setp.ne.u32 p, %r585, 0;
    vote.ballot.sync.b32 %r585, p, 0xffffffff;
    @!p not.b32 %r585, %r585;
}

	// end inline asm
	and.b32  	%r601, %r585, %r600;
	mov.b32 	%r590, 32;
	// begin inline asm
	{
    .reg .pred p;
    and.b32 %r588, %r107, %r590;    setp.ne.u32 p, %r588, 0;
    vote.ballot.sync.b32 %r588, p, 0xffffffff;
    @!p not.b32 %r588, %r588;
}

	// end inline asm
	and.b32  	%r602, %r588, %r601;
	mov.b32 	%r593, 64;
	// begin inline asm
	{
    .reg .pred p;
    and.b32 %r591, %r107, %r593;    setp.ne.u32 p, %r591, 0;
    vote.ballot.sync.b32 %r591, p, 0xffffffff;
    @!p not.b32 %r591, %r591;
}

	// end inline asm
	and.b32  	%r603, %r591, %r602;
	mov.b32 	%r596, 128;
	// begin inline asm
	{
    .reg .pred p;
    and.b32 %r594, %r107, %r596;    setp.ne.u32 p, %r594, 0;
    vote.ballot.sync.b32 %r594, p, 0xffffffff;
    @!p not.b32 %r594, %r594;
}

	// end inline asm
	and.b32  	%r604, %r594, %r603;
	clz.b32 	%r605, %r604;
	sub.s32 	%r139, 31, %r605;
	and.b32  	%r606, %r572, %r604;
	popc.b32 	%r140, %r606;
	setp.ne.s32 	%p73, %r248, %r139;
	mov.b32 	%r1685, 0;
	@%p73 bra 	$L__BB9_117;
	atom.shared.add.u32 	%r1685, [%r108], %r140;
$L__BB9_117:
	ld.param.u32 	%r1591, [_ZN3cub18CUB_300001_SM_10006detail10radix_sort29DeviceRadixSortOnesweepKernelINS1_5radix10policy_hubIjNS0_8NullTypeEyE10Policy1000ELNS0_9SortOrderE0EjS6_yiiNS1_21identity_decomposer_tEEEvPT5_SC_PT3_PKSD_PT1_PKSH_PT2_PKSL_T4_iiT6__param_9];
	shfl.sync.idx.b32	%r632|%p74, %r1685, %r139, 31, -1;
	add.s32 	%r143, %r140, %r632;
	shr.u32 	%r633, %r1654, %r1591;
	and.b32  	%r629, %r633, %r82;
	mov.b32 	%r609, 1;
	// begin inline asm
	{
    .reg .pred p;
    and.b32 %r607, %r629, %r609;    setp.ne.u32 p, %r607, 0;
    vote.ballot.sync.b32 %r607, p, 0xffffffff;
    @!p not.b32 %r607, %r607;
}

	// end inline asm
	mov.b32 	%r612, 2;
	// begin inline asm
	{
    .reg .pred p;
    and.b32 %r610, %r629, %r612;    setp.ne.u32 p, %r610, 0;
    vote.ballot.sync.b32 %r610, p, 0xffffffff;
    @!p not.b32 %r610, %r610;
}

	// end inline asm
	and.b32  	%r634, %r610, %r607;
	mov.b32 	%r615, 4;
	// begin inline asm
	{
    .reg .pred p;
    and.b32 %r613, %r629, %r615;    setp.ne.u32 p, %r613, 0;
    vote.ballot.sync.b32 %r613, p, 0xffffffff;
    @!p not.b32 %r613, %r613;
}

	// end inline asm
	and.b32  	%r635, %r613, %r634;
	mov.b32 	%r618, 8;
	// begin inline asm
	{
    .reg .pred p;
    and.b32 %r616, %r629, %r618;    setp.ne.u32 p, %r616, 0;
    vote.ballot.sync.b32 %r616, p, 0xffffffff;
    @!p not.b32 %r616, %r616;
}

	// end inline asm
	and.b32  	%r636, %r616, %r635;
	mov.b32 	%r621, 16;
	// begin inline asm
	{
    .reg .pred p;
    and.b32 %r619, %r629, %r621;    setp.ne.u32 p, %r619, 0;
    vote.ballot.sync.b32 %r619, p, 0xffffffff;
    @!p not.b32 %r619, %r619;
}

	// end inline asm
	and.b32  	%r637, %r619, %r636;
	mov.b32 	%r624, 32;
	// begin inline asm
	{
    .reg .pred p;
    and.b32 %r622, %r629, %r624;    setp.ne.u32 p, %r622, 0;
    vote.ballot.sync.b32 %r622, p, 0xffffffff;
    @!p not.b32 %r622, %r622;
}

	// end inline asm
	and.b32  	%r638, %r622, %r637;
	mov.b32 	%r627, 64;
	// begin inline asm
	{
    .reg .pred p;
    and.b32 %r625, %r629, %r627;    setp.ne.u32 p, %r625, 0;
    vote.ballot.sync.b32 %r625, p, 0xffffffff;
    @!p not.b32 %r625, %r625;
}

	// end inline asm
	and.b32  	%r639, %r625, %r638;
	mov.b32 	%r630, 128;
	// begin inline asm
	{
    .reg .pred p;
    and.b32 %r628, %r629, %r630;    setp.ne.u32 p, %r628, 0;
    vote.ballot.sync.b32 %r628, p, 0xffffffff;
    @!p not.b32 %r628, %r628;
}

	// end inline asm
	and.b32  	%r640, %r628, %r639;
	clz.b32 	%r641, %r640;
	sub.s32 	%r144, 31, %r641;
	and.b32  	%r642, %r572, %r640;
	popc.b32 	%r145, %r642;
	setp.ne.s32 	%p75, %r248, %r144;
	mov.b32 	%r1686, 0;
	@%p75 bra 	$L__BB9_119;
	atom.shared.add.u32 	%r1686, [%r109], %r145;
$L__BB9_119:
	ld.param.u32 	%r1592, [_ZN3cub18CUB_300001_SM_10006detail10radix_sort29DeviceRadixSortOnesweepKernelINS1_5radix10policy_hubIjNS0_8NullTypeEyE10Policy1000ELNS0_9SortOrderE0EjS6_yiiNS1_21identity_decomposer_tEEEvPT5_SC_PT3_PKSD_PT1_PKSH_PT2_PKSL_T4_iiT6__param_9];
	shfl.sync.idx.b32	%r668|%p76, %r1686, %r144, 31, -1;
	add.s32 	%r148, %r145, %r668;
	shr.u32 	%r669, %r1655, %r1592;
	and.b32  	%r665, %r669, %r82;
	mov.b32 	%r645, 1;
	// begin inline asm
	{
    .reg .pred p;
    and.b32 %r643, %r665, %r645;    setp.ne.u32 p, %r643, 0;
    vote.ballot.sync.b32 %r643, p, 0xffffffff;
    @!p not.b32 %r643, %r643;
}

	// end inline asm
	mov.b32 	%r648, 2;
	// begin inline asm
	{
    .reg .pred p;
    and.b32 %r646, %r665, %r648;    setp.ne.u32 p, %r646, 0;
    vote.ballot.sync.b32 %r646, p, 0xffffffff;
    @!p not.b32 %r646, %r646;
}

	// end inline asm
	and.b32  	%r670, %r646, %r643;
	mov.b32 	%r651, 4;
	// begin inline asm
	{
    .reg .pred p;
    and.b32 %r649, %r665, %r651;    setp.ne.u32 p, %r649, 0;
    vote.ballot.sync.b32 %r649, p, 0xffffffff;
    @!p not.b32 %r649, %r649;
}

	// end inline asm
	and.b32  	%r671, %r649, %r670;
	mov.b32 	%r654, 8;
	// begin inline asm
	{
    .reg .pred p;
    and.b32 %r652, %r665, %r654;    setp.ne.u32 p, %r652, 0;
    vote.ballot.sync.b32 %r652, p, 0xffffffff;
    @!p not.b32 %r652, %r652;
}

	// end inline asm
	and.b32  	%r672, %r652, %r671;
	mov.b32 	%r657, 16;
	// begin inline asm
	{
    .reg .pred p;
    and.b32 %r655, %r665, %r657;    setp.ne.u32 p, %r655, 0;
    vote.ballot.sync.b32 %r655, p, 0xffffffff;
    @!p not.b32 %r655, %r655;
}

	// end inline asm
	and.b32  	%r673, %r655, %r672;
	mov.b32 	%r660, 32;
	// begin inline asm
	{
    .reg .pred p;
    and.b32 %r658, %r665, %r660;    setp.ne.u32 p, %r658, 0;
    vote.ballot.sync.b32 %r658, p, 0xffffffff;
    @!p not.b32 %r658, %r658;
}

	// end inline asm
	and.b32  	%r674, %r658, %r673;
	mov.b32 	%r663, 64;
	// begin inline asm
	{
    .reg .pred p;
    and.b32 %r661, %r665, %r663;    setp.ne.u32 p, %r661, 0;
    vote.ballot.sync.b32 %r661, p, 0xffffffff;
    @!p not.b32 %r661, %r661;
}

	// end inline asm
	and.b32  	%r675, %r661, %r674;
	mov.b32 	%r666, 128;
	// begin inline asm
	{
    .reg .pred p;
    and.b32 %r664, %r665, %r666;    setp.ne.u32 p, %r664, 0;
    vote.ballot.sync.b32 %r664, p, 0xffffffff;
    @!p not.b32 %r664, %r664;
}

	// end inline asm
	and.b32  	%r676, %r664, %r675;
	clz.b32 	%r677, %r676;
	sub.s32 	%r149, 31, %r677;
	and.b32  	%r678, %r572, %r676;
	popc.b32 	%r150, %r678;
	setp.ne.s32 	%p77, %r248, %r149;
	mov.b32 	%r1687, 0;
	@%p77 bra 	$L__BB9_121;
	atom.shared.add.u32 	%r1687, [%r110], %r150;
$L__BB9_121:
	ld.param.u32 	%r1593, [_ZN3cub18CUB_300001_SM_10006detail10radix_sort29DeviceRadixSortOnesweepKernelINS1_5radix10policy_hubIjNS0_8NullTypeEyE10Policy1000ELNS0_9SortOrderE0EjS6_yiiNS1_21identity_decomposer_tEEEvPT5_SC_PT3_PKSD_PT1_PKSH_PT2_PKSL_T4_iiT6__param_9];
	shfl.sync.idx.b32	%r704|%p78, %r1687, %r149, 31, -1;
	add.s32 	%r153, %r150, %r704;
	shr.u32 	%r705, %r1656, %r1593;
	and.b32  	%r701, %r705, %r82;
	mov.b32 	%r681, 1;
	// begin inline asm
	{
    .reg .pred p;
    and.b32 %r679, %r701, %r681;    setp.ne.u32 p, %r679, 0;
    vote.ballot.sync.b32 %r679, p, 0xffffffff;
    @!p not.b32 %r679, %r679;
}

	// end inline asm
	mov.b32 	%r684, 2;
	// begin inline asm
	{
    .reg .pred p;
    and.b32 %r682, %r701, %r684;    setp.ne.u32 p, %r682, 0;
    vote.ballot.sync.b32 %r682, p, 0xffffffff;
    @!p not.b32 %r682, %r682;
}

	// end inline asm
	and.b32  	%r706, %r682, %r679;
	mov.b32 	%r687, 4;
	// begin inline asm
	{
    .reg .pred p;
    and.b32 %r685, %r701, %r687;    setp.ne.u32 p, %r685, 0;
    vote.ballot.sync.b32 %r685, p, 0xffffffff;
    @!p not.b32 %r685, %r685;
}

	// end inline asm
	and.b32  	%r707, %r685, %r706;
	mov.b32 	%r690, 8;
	// begin inline asm
	{
    .reg .pred p;
    and.b32 %r688, %r701, %r690;    setp.ne.u32 p, %r688, 0;
    vote.ballot.sync.b32 %r688, p, 0xffffffff;
    @!p not.b32 %r688, %r688;
}

	// end inline asm
	and.b32  	%r708, %r688, %r707;
	mov.b32 	%r693, 16;
	// begin inline asm
	{
    .reg .pred p;
    and.b32 %r691, %r701, %r693;    setp.ne.u32 p, %r691, 0;
    vote.ballot.sync.b32 %r691, p, 0xffffffff;
    @!p not.b32 %r691, %r691;
}

	// end inline asm
	and.b32  	%r709, %r691, %r708;
	mov.b32 	%r696, 32;
	// begin inline asm
	{
    .reg .pred p;
    and.b32 %r694, %r701, %r696;    setp.ne.u32 p, %r694, 0;
    vote.ballot.sync.b32 %r694, p, 0xffffffff;
    @!p not.b32 %r694, %r694;
}

	// end inline asm
	and.b32  	%r710, %r694, %r709;
	mov.b32 	%r699, 64;
	// begin inline asm
	{
    .reg .pred p;
    and.b32 %r697, %r701, %r699;    setp.ne.u32 p, %r697, 0;
    vote.ballot.sync.b32 %r697, p, 0xffffffff;
    @!p not.b32 %r697, %r697;
}

	// end inline asm
	and.b32  	%r711, %r697, %r710;
	mov.b32 	%r702, 128;
	// begin inline asm
	{
    .reg .pred p;
    and.b32 %r700, %r701, %r702;    setp.ne.u32 p, %r700, 0;
    vote.ballot.sync.b32 %r700, p, 0xffffffff;
    @!p not.b32 %r700, %r700;
}

	// end inline asm
	and.b32  	%r712, %r700, %r711;
	clz.b32 	%r713, %r712;
	sub.s32 	%r154, 31, %r713;
	and.b32  	%r714, %r572, %r712;
	popc.b32 	%r155, %r714;
	setp.ne.s32 	%p79, %r248, %r154;
	mov.b32 	%r1688, 0;
	@%p79 bra 	$L__BB9_123;
	atom.shared.add.u32 	%r1688, [%r111], %r155;
$L__BB9_123:
	ld.param.u32 	%r1594, [_ZN3cub18CUB_300001_SM_10006detail10radix_sort29DeviceRadixSortOnesweepKernelINS1_5radix10policy_hubIjNS0_8NullTypeEyE10Policy1000ELNS0_9SortOrderE0EjS6_yiiNS1_21identity_decomposer_tEEEvPT5_SC_PT3_PKSD_PT1_PKSH_PT2_PKSL_T4_iiT6__param_9];
	shfl.sync.idx.b32	%r740|%p80, %r1688, %r154, 31, -1;
	add.s32 	%r158, %r155, %r740;
	shr.u32 	%r741, %r1657, %r1594;
	and.b32  	%r737, %r741, %r82;
	mov.b32 	%r717, 1;
	// begin inline asm
	{
    .reg .pred p;
    and.b32 %r715, %r737, %r717;    setp.ne.u32 p, %r715, 0;
    vote.ballot.sync.b32 %r715, p, 0xffffffff;
    @!p not.b32 %r715, %r715;
}

	// end inline asm
	mov.b32 	%r720, 2;
	// begin inline asm
	{
    .reg .pred p;
    and.b32 %r718, %r737, %r720;    setp.ne.u32 p, %r718, 0;
    vote.ballot.sync.b32 %r718, p, 0xffffffff;
    @!p not.b32 %r718, %r718;
}

	// end inline asm
	and.b32  	%r742, %r718, %r715;
	mov.b32 	%r723, 4;
	// begin inline asm
	{
    .reg .pred p;
    and.b32 %r721, %r737, %r723;    setp.ne.u32 p, %r721, 0;
    vote.ballot.sync.b32 %r721, p, 0xffffffff;
    @!p not.b32 %r721, %r721;
}

	// end inline asm
	and.b32  	%r743, %r721, %r742;
	mov.b32 	%r726, 8;
	// begin inline asm
	{
    .reg .pred p;
    and.b32 %r724, %r737, %r726;    setp.ne.u32 p, %r724, 0;
    vote.ballot.sync.b32 %r724, p, 0xffffffff;
    @!p not.b32 %r724, %r724;
}

	// end inline asm
	and.b32  	%r744, %r724, %r743;
	mov.b32 	%r729, 16;
	// begin inline asm
	{
    .reg .pred p;
    and.b32 %r727, %r737, %r729;    setp.ne.u32 p, %r727, 0;
    vote.ballot.sync.b32 %r727, p, 0xffffffff;
    @!p not.b32 %r727, %r727;
}

	// end inline asm
	and.b32  	%r745, %r727, %r744;
	mov.b32 	%r732, 32;
	// begin inline asm
	{
    .reg .pred p;
    and.b32 %r730, %r737, %r732;    setp.ne.u32 p, %r730, 0;
    vote.ballot.sync.b32 %r730, p, 0xffffffff;
    @!p not.b32 %r730, %r730;
}

	// end inline asm
	and.b32  	%r746, %r730, %r745;
	mov.b32 	%r735, 64;
	// begin inline asm
	{
    .reg .pred p;
    and.b32 %r733, %r737, %r735;    setp.ne.u32 p, %r733, 0;
    vote.ballot.sync.b32 %r733, p, 0xffffffff;
    @!p not.b32 %r733, %r733;
}

	// end inline asm
	and.b32  	%r747, %r733, %r746;
	mov.b32 	%r738, 128;
	// begin inline asm
	{
    .reg .pred p;
    and.b32 %r736, %r737, %r738;    setp.ne.u32 p, %r736, 0;
    vote.ballot.sync.b32 %r736, p, 0xffffffff;
    @!p not.b32 %r736, %r736;
}

	// end inline asm
	and.b32  	%r748, %r736, %r747;
	clz.b32 	%r749, %r748;
	sub.s32 	%r159, 31, %r749;
	and.b32  	%r750, %r572, %r748;
	popc.b32 	%r160, %r750;
	setp.ne.s32 	%p81, %r248, %r159;
	mov.b32 	%r1689, 0;
	@%p81 bra 	$L__BB9_125;
	atom.shared.add.u32 	%r1689, [%r112], %r160;
$L__BB9_125:
	ld.param.u32 	%r1595, [_ZN3cub18CUB_300001_SM_10006detail10radix_sort29DeviceRadixSortOnesweepKernelINS1_5radix10policy_hubIjNS0_8NullTypeEyE10Policy1000ELNS0_9SortOrderE0EjS6_yiiNS1_21identity_decomposer_tEEEvPT5_SC_PT3_PKSD_PT1_PKSH_PT2_PKSL_T4_iiT6__param_9];
	shfl.sync.idx.b32	%r776|%p82, %r1689, %r159, 31, -1;
	add.s32 	%r163, %r160, %r776;
	shr.u32 	%r777, %r1658, %r1595;
	and.b32  	%r773, %r777, %r82;
	mov.b32 	%r753, 1;
	// begin inline asm
	{
    .reg .pred p;
    and.b32 %r751, %r773, %r753;    setp.ne.u32 p, %r751, 0;
    vote.ballot.sync.b32 %r751, p, 0xffffffff;
    @!p not.b32 %r751, %r751;
}

	// end inline asm
	mov.b32 	%r756, 2;
	// begin inline asm
	{
    .reg .pred p;
    and.b32 %r754, %r773, %r756;    setp.ne.u32 p, %r754, 0;
    vote.ballot.sync.b32 %r754, p, 0xffffffff;
    @!p not.b32 %r754, %r754;
}

	// end inline asm
	and.b32  	%r778, %r754, %r751;
	mov.b32 	%r759, 4;
	// begin inline asm
	{
    .reg .pred p;
    and.b32 %r757, %r773, %r759;    setp.ne.u32 p, %r757, 0;
    vote.ballot.sync.b32 %r757, p, 0xffffffff;
    @!p not.b32 %r757, %r757;
}

	// end inline asm
	and.b32  	%r779, %r757, %r778;
	mov.b32 	%r762, 8;
	// begin inline asm
	{
    .reg .pred p;
    and.b32 %r760, %r773, %r762;    setp.ne.u32 p, %r760, 0;
    vote.ballot.sync.b32 %r760, p, 0xffffffff;
    @!p not.b32 %r760, %r760;
}

	// end inline asm
	and.b32  	%r780, %r760, %r779;
	mov.b32 	%r765, 16;
	// begin inline asm
	{
    .reg .pred p;
    and.b32 %r763, %r773, %r765;    setp.ne.u32 p, %r763, 0;
    vote.ballot.sync.b32 %r763, p, 0xffffffff;
    @!p not.b32 %r763, %r763;
}

	// end inline asm
	and.b32  	%r781, %r763, %r780;
	mov.b32 	%r768, 32;
	// begin inline asm
	{
    .reg .pred p;
    and.b32 %r766, %r773, %r768;    setp.ne.u32 p, %r766, 0;
    vote.ballot.sync.b32 %r766, p, 0xffffffff;
    @!p not.b32 %r766, %r766;
}

	// end inline asm
	and.b32  	%r782, %r766, %r781;
	mov.b32 	%r771, 64;
	// begin inline asm
	{
    .reg .pred p;
    and.b32 %r769, %r773, %r771;    setp.ne.u32 p, %r769, 0;
    vote.ballot.sync.b32 %r769, p, 0xffffffff;
    @!p not.b32 %r769, %r769;
}

	// end inline asm
	and.b32  	%r783, %r769, %r782;
	mov.b32 	%r774, 128;
	// begin inline asm
	{
    .reg .pred p;
    and.b32 %r772, %r773, %r774;    setp.ne.u32 p, %r772, 0;
    vote.ballot.sync.b32 %r772, p, 0xffffffff;
    @!p not.b32 %r772, %r772;
}

	// end inline asm
	and.b32  	%r784, %r772, %r783;
	clz.b32 	%r785, %r784;
	sub.s32 	%r164, 31, %r785;
	and.b32  	%r786, %r572, %r784;
	popc.b32 	%r165, %r786;
	setp.ne.s32 	%p83, %r248, %r164;
	mov.b32 	%r1690, 0;
	@%p83 bra 	$L__BB9_127;
	atom.shared.add.u32 	%r1690, [%r113], %r165;
$L__BB9_127:
	ld.param.u32 	%r1596, [_ZN3cub18CUB_300001_SM_10006detail10radix_sort29DeviceRadixSortOnesweepKernelINS1_5radix10policy_hubIjNS0_8NullTypeEyE10Policy1000ELNS0_9SortOrderE0EjS6_yiiNS1_21identity_decomposer_tEEEvPT5_SC_PT3_PKSD_PT1_PKSH_PT2_PKSL_T4_iiT6__param_9];
	shfl.sync.idx.b32	%r812|%p84, %r1690, %r164, 31, -1;
	add.s32 	%r168, %r165, %r812;
	shr.u32 	%r813, %r1659, %r1596;
	and.b32  	%r809, %r813, %r82;
	mov.b32 	%r789, 1;
	// begin inline asm
	{
    .reg .pred p;
    and.b32 %r787, %r809, %r789;    setp.ne.u32 p, %r787, 0;
    vote.ballot.sync.b32 %r787, p, 0xffffffff;
    @!p not.b32 %r787, %r787;
}

	// end inline asm
	mov.b32 	%r792, 2;
	// begin inline asm
	{
    .reg .pred p;
    and.b32 %r790, %r809, %r792;    setp.ne.u32 p, %r790, 0;
    vote.ballot.sync.b32 %r790, p, 0xffffffff;
    @!p not.b32 %r790, %r790;
}

	// end inline asm
	and.b32  	%r814, %r790, %r787;
	mov.b32 	%r795, 4;
	// begin inline asm
	{
    .reg .pred p;
    and.b32 %r793, %r809, %r795;    setp.ne.u32 p, %r793, 0;
    vote.ballot.sync.b32 %r793, p, 0xffffffff;
    @!p not.b32 %r793, %r793;
}

	// end inline asm
	and.b32  	%r815, %r793, %r814;
	mov.b32 	%r798, 8;
	// begin inline asm
	{
    .reg .pred p;
    and.b32 %r796, %r809, %r798;    setp.ne.u32 p, %r796, 0;
    vote.ballot.sync.b32 %r796, p, 0xffffffff;
    @!p not.b32 %r796, %r796;
}

	// end inline asm
	and.b32  	%r816, %r796, %r815;
	mov.b32 	%r801, 16;
	// begin inline asm
	{
    .reg .pred p;
    and.b32 %r799, %r809, %r801;    setp.ne.u32 p, %r799, 0;
    vote.ballot.sync.b32 %r799, p, 0xffffffff;
    @!p not.b32 %r799, %r799;
}

	// end inline asm
	and.b32  	%r817, %r799, %r816;
	mov.b32 	%r804, 32;
	// begin inline asm
	{
    .reg .pred p;
    and.b32 %r802, %r809, %r804;    setp.ne.u32 p, %r802, 0;
    vote.ballot.sync.b32 %r802, p, 0xffffffff;
    @!p not.b32 %r802, %r802;
}

	// end inline asm
	and.b32  	%r818, %r802, %r817;
	mov.b32 	%r807, 64;
	// begin inline asm
	{
    .reg .pred p;
    and.b32 %r805, %r809, %r807;    setp.ne.u32 p, %r805, 0;
    vote.ballot.sync.b32 %r805, p, 0xffffffff;
    @!p not.b32 %r805, %r805;
}

	// end inline asm
	and.b32  	%r819, %r805, %r818;
	mov.b32 	%r810, 128;
	// begin inline asm
	{
    .reg .pred p;
    and.b32 %r808, %r809, %r810;    setp.ne.u32 p, %r808, 0;
    vote.ballot.sync.b32 %r808, p, 0xffffffff;
    @!p not.b32 %r808, %r808;
}

	// end inline asm
	and.b32  	%r820, %r808, %r819;
	clz.b32 	%r821, %r820;
	sub.s32 	%r169, 31, %r821;
	and.b32  	%r822, %r572, %r820;
	popc.b32 	%r170, %r822;
	setp.ne.s32 	%p85, %r248, %r169;
	mov.b32 	%r1691, 0;
	@%p85 bra 	$L__BB9_129;
	atom.shared.add.u32 	%r1691, [%r114], %r170;
$L__BB9_129:
	ld.param.u32 	%r1597, [_ZN3cub18CUB_300001_SM_10006detail10radix_sort29DeviceRadixSortOnesweepKernelINS1_5radix10policy_hubIjNS0_8NullTypeEyE10Policy1000ELNS0_9SortOrderE0EjS6_yiiNS1_21identity_decomposer_tEEEvPT5_SC_PT3_PKSD_PT1_PKSH_PT2_PKSL_T4_iiT6__param_9];
	shfl.sync.idx.b32	%r848|%p86, %r1691, %r169, 31, -1;
	add.s32 	%r173, %r170, %r848;
	shr.u32 	%r849, %r1660, %r1597;
	and.b32  	%r845, %r849, %r82;
	mov.b32 	%r825, 1;
	// begin inline asm
	{
    .reg .pred p;
    and.b32 %r823, %r845, %r825;    setp.ne.u32 p, %r823, 0;
    vote.ballot.sync.b32 %r823, p, 0xffffffff;
    @!p not.b32 %r823, %r823;
}

	// end inline asm
	mov.b32 	%r828, 2;
	// begin inline asm
	{
    .reg .pred p;
    and.b32 %r826, %r845, %r828;    setp.ne.u32 p, %r826, 0;
    vote.ballot.sync.b32 %r826, p, 0xffffffff;
    @!p not.b32 %r826, %r826;
}

	// end inline asm
	and.b32  	%r850, %r826, %r823;
	mov.b32 	%r831, 4;
	// begin inline asm
	{
    .reg .pred p;
    and.b32 %r829, %r845, %r831;    setp.ne.u32 p, %r829, 0;
    vote.ballot.sync.b32 %r829, p, 0xffffffff;
    @!p not.b32 %r829, %r829;
}

	// end inline asm
	and.b32  	%r851, %r829, %r850;
	mov.b32 	%r834, 8;
	// begin inline asm
	{
    .reg .pred p;
    and.b32 %r832, %r845, %r834;    setp.ne.u32 p, %r832, 0;
    vote.ballot.sync.b32 %r832, p, 0xffffffff;
    @!p not.b32 %r832, %r832;
}

	// end inline asm
	and.b32  	%r852, %r832, %r851;
	mov.b32 	%r837, 16;
	// begin inline asm
	{
    .reg .pred p;
    and.b32 %r835, %r845, %r837;    setp.ne.u32 p, %r835, 0;
    vote.ballot.sync.b32 %r835, p, 0xffffffff;
    @!p not.b32 %r835, %r835;
}

	// end inline asm
	and.b32  	%r853, %r835, %r852;
	mov.b32 	%r840, 32;
	// begin inline asm
	{
    .reg .pred p;
    and.b32 %r838, %r845, %r840;    setp.ne.u32 p, %r838, 0;
    vote.ballot.sync.b32 %r838, p, 0xffffffff;
    @!p not.b32 %r838, %r838;
}

	// end inline asm
	and.b32  	%r854, %r838, %r853;
	mov.b32 	%r843, 64;
	// begin inline asm
	{
    .reg .pred p;
    and.b32 %r841, %r845, %r843;    setp.ne.u32 p, %r841, 0;
    vote.ballot.sync.b32 %r841, p, 0xffffffff;
    @!p not.b32 %r841, %r841;
}

	// end inline asm
	and.b32  	%r855, %r841, %r854;
	mov.b32 	%r846, 128;
	// begin inline asm
	{
    .reg .pred p;
    and.b32 %r844, %r845, %r846;    setp.ne.u32 p, %r844, 0;
    vote.ballot.sync.b32 %r844, p, 0xffffffff;
    @!p not.b32 %r844, %r844;
}

	// end inline asm
	and.b32  	%r856, %r844, %r855;
	clz.b32 	%r857, %r856;
	sub.s32 	%r174, 31, %r857;
	and.b32  	%r858, %r572, %r856;
	popc.b32 	%r175, %r858;
	setp.ne.s32 	%p87, %r248, %r174;
	mov.b32 	%r1692, 0;
	@%p87 bra 	$L__BB9_131;
	ld.param.u32 	%r1598, [_ZN3cub18CUB_300001_SM_10006detail10radix_sort29DeviceRadixSortOnesweepKernelINS1_5radix10policy_hubIjNS0_8NullTypeEyE10Policy1000ELNS0_9SortOrderE0EjS6_yiiNS1_21identity_decomposer_tEEEvPT5_SC_PT3_PKSD_PT1_PKSH_PT2_PKSL_T4_iiT6__param_9];
	shl.b32 	%r859, %r1, 5;
	and.b32  	%r860, %r859, 31744;
	mov.u32 	%r861, _ZZN3cub18CUB_300001_SM_10006detail10radix_sort29DeviceRadixSortOnesweepKernelINS1_5radix10policy_hubIjNS0_8NullTypeEyE10Policy1000ELNS0_9SortOrderE0EjS6_yiiNS1_21identity_decomposer_tEEEvPT5_SC_PT3_PKSD_PT1_PKSH_PT2_PKSL_T4_iiT6_E1s;
	add.s32 	%r862, %r861, %r860;
	shr.u32 	%r863, %r1660, %r1598;
	and.b32  	%r864, %r863, %r82;
	shl.b32 	%r865, %r864, 2;
	add.s32 	%r866, %r862, %r865;
	atom.shared.add.u32 	%r1692, [%r866], %r175;
$L__BB9_131:
	ld.param.u32 	%r1599, [_ZN3cub18CUB_300001_SM_10006detail10radix_sort29DeviceRadixSortOnesweepKernelINS1_5radix10policy_hubIjNS0_8NullTypeEyE10Policy1000ELNS0_9SortOrderE0EjS6_yiiNS1_21identity_decomposer_tEEEvPT5_SC_PT3_PKSD_PT1_PKSH_PT2_PKSL_T4_iiT6__param_9];
	shfl.sync.idx.b32	%r892|%p88, %r1692, %r174, 31, -1;
	add.s32 	%r178, %r175, %r892;
	shr.u32 	%r893, %r1661, %r1599;
	and.b32  	%r889, %r893, %r82;
	mov.b32 	%r869, 1;
	// begin inline asm
	{
    .reg .pred p;
    and.b32 %r867, %r889, %r869;    setp.ne.u32 p, %r867, 0;
    vote.ballot.sync.b32 %r867, p, 0xffffffff;
    @!p not.b32 %r867, %r867;
}

	// end inline asm
	mov.b32 	%r872, 2;
	// begin inline asm
	{
    .reg .pred p;
    and.b32 %r870, %r889, %r872;    setp.ne.u32 p, %r870, 0;
    vote.ballot.sync.b32 %r870, p, 0xffffffff;
    @!p not.b32 %r870, %r870;
}

	// end inline asm
	and.b32  	%r894, %r870, %r867;
	mov.b32 	%r875, 4;
	// begin inline asm
	{
    .reg .pred p;
    and.b32 %r873, %r889, %r875;    setp.ne.u32 p, %r873, 0;
    vote.ballot.sync.b32 %r873, p, 0xffffffff;
    @!p not.b32 %r873, %r873;
}

	// end inline asm
	and.b32  	%r895, %r873, %r894;
	mov.b32 	%r878, 8;
	// begin inline asm
	{
    .reg .pred p;
    and.b32 %r876, %r889, %r878;    setp.ne.u32 p, %r876, 0;
    vote.ballot.sync.b32 %r876, p, 0xffffffff;
    @!p not.b32 %r876, %r876;
}

	// end inline asm
	and.b32  	%r896, %r876, %r895;
	mov.b32 	%r881, 16;
	// begin inline asm
	{
    .reg .pred p;
    and.b32 %r879, %r889, %r881;    setp.ne.u32 p, %r879, 0;
    vote.ballot.sync.b32 %r879, p, 0xffffffff;
    @!p not.b32 %r879, %r879;
}

	// end inline asm
	and.b32  	%r897, %r879, %r896;
	mov.b32 	%r884, 32;
	// begin inline asm
	{
    .reg .pred p;
    and.b32 %r882, %r889, %r884;    setp.ne.u32 p, %r882, 0;
    vote.ballot.sync.b32 %r882, p, 0xffffffff;
    @!p not.b32 %r882, %r882;
}

	// end inline asm
	and.b32  	%r898, %r882, %r897;
	mov.b32 	%r887, 64;
	// begin inline asm
	{
    .reg .pred p;
    and.b32 %r885, %r889, %r887;    setp.ne.u32 p, %r885, 0;
    vote.ballot.sync.b32 %r885, p, 0xffffffff;
    @!p not.b32 %r885, %r885;
}

	// end inline asm
	and.b32  	%r899, %r885, %r898;
	mov.b32 	%r890, 128;
	// begin inline asm
	{
    .reg .pred p;
    and.b32 %r888, %r889, %r890;    setp.ne.u32 p, %r888, 0;
    vote.ballot.sync.b32 %r888, p, 0xffffffff;
    @!p not.b32 %r888, %r888;
}

	// end inline asm
	and.b32  	%r900, %r888, %r899;
	clz.b32 	%r901, %r900;
	sub.s32 	%r179, 31, %r901;
	and.b32  	%r902, %r572, %r900;
	popc.b32 	%r180, %r902;
	setp.ne.s32 	%p89, %r248, %r179;
	mov.b32 	%r1693, 0;
	@%p89 bra 	$L__BB9_133;
	ld.param.u32 	%r1600, [_ZN3cub18CUB_300001_SM_10006detail10radix_sort29DeviceRadixSortOnesweepKernelINS1_5radix10policy_hubIjNS0_8NullTypeEyE10Policy1000ELNS0_9SortOrderE0EjS6_yiiNS1_21identity_decomposer_tEEEvPT5_SC_PT3_PKSD_PT1_PKSH_PT2_PKSL_T4_iiT6__param_9];
	shl.b32 	%r903, %r1, 5;
	and.b32  	%r904, %r903, 31744;
	mov.u32 	%r905, _ZZN3cub18CUB_300001_SM_10006detail10radix_sort29DeviceRadixSortOnesweepKernelINS1_5radix10policy_hubIjNS0_8NullTypeEyE10Policy1000ELNS0_9SortOrderE0EjS6_yiiNS1_21identity_decomposer_tEEEvPT5_SC_PT3_PKSD_PT1_PKSH_PT2_PKSL_T4_iiT6_E1s;
	add.s32 	%r906, %r905, %r904;
	shr.u32 	%r907, %r1661, %r1600;
	and.b32  	%r908, %r907, %r82;
	shl.b32 	%r909, %r908, 2;
	add.s32 	%r910, %r906, %r909;
	atom.shared.add.u32 	%r1693, [%r910], %r180;
$L__BB9_133:
	ld.param.u32 	%r1601, [_ZN3cub18CUB_300001_SM_10006detail10radix_sort29DeviceRadixSortOnesweepKernelINS1_5radix10policy_hubIjNS0_8NullTypeEyE10Policy1000ELNS0_9SortOrderE0EjS6_yiiNS1_21identity_decomposer_tEEEvPT5_SC_PT3_PKSD_PT1_PKSH_PT2_PKSL_T4_iiT6__param_9];
	shfl.sync.idx.b32	%r936|%p90, %r1693, %r179, 31, -1;
	add.s32 	%r183, %r180, %r936;
	shr.u32 	%r937, %r1662, %r1601;
	and.b32  	%r933, %r937, %r82;
	mov.b32 	%r913, 1;
	// begin inline asm
	{
    .reg .pred p;
    and.b32 %r911, %r933, %r913;    setp.ne.u32 p, %r911, 0;
    vote.ballot.sync.b32 %r911, p, 0xffffffff;
    @!p not.b32 %r911, %r911;
}

	// end inline asm
	mov.b32 	%r916, 2;
	// begin inline asm
	{
    .reg .pred p;
    and.b32 %r914, %r933, %r916;    setp.ne.u32 p, %r914, 0;
    vote.ballot.sync.b32 %r914, p, 0xffffffff;
    @!p not.b32 %r914, %r914;
}

	// end inline asm
	and.b32  	%r938, %r914, %r911;
	mov.b32 	%r919, 4;
	// begin inline asm
	{
    .reg .pred p;
    and.b32 %r917, %r933, %r919;    setp.ne.u32 p, %r917, 0;
    vote.ballot.sync.b32 %r917, p, 0xffffffff;
    @!p not.b32 %r917, %r917;
}

	// end inline asm
	and.b32  	%r939, %r917, %r938;
	mov.b32 	%r922, 8;
	// begin inline asm
	{
    .reg .pred p;
    and.b32 %r920, %r933, %r922;    setp.ne.u32 p, %r920, 0;
    vote.ballot.sync.b32 %r920, p, 0xffffffff;
    @!p not.b32 %r920, %r920;
}

	// end inline asm
	and.b32  	%r940, %r920, %r939;
	mov.b32 	%r925, 16;
	// begin inline asm
	{
    .reg .pred p;
    and.b32 %r923, %r933, %r925;    setp.ne.u32 p, %r923, 0;
    vote.ballot.sync.b32 %r923, p, 0xffffffff;
    @!p not.b32 %r923, %r923;
}

	// end inline asm
	and.b32  	%r941, %r923, %r940;
	mov.b32 	%r928, 32;
	// begin inline asm
	{
    .reg .pred p;
    and.b32 %r926, %r933, %r928;    setp.ne.u32 p, %r926, 0;
    vote.ballot.sync.b32 %r926, p, 0xffffffff;
    @!p not.b32 %r926, %r926;
}

	// end inline asm
	and.b32  	%r942, %r926, %r941;
	mov.b32 	%r931, 64;
	// begin inline asm
	{
    .reg .pred p;
    and.b32 %r929, %r933, %r931;    setp.ne.u32 p, %r929, 0;
    vote.ballot.sync.b32 %r929, p, 0xffffffff;
    @!p not.b32 %r929, %r929;
}

	// end inline asm
	and.b32  	%r943, %r929, %r942;
	mov.b32 	%r934, 128;
	// begin inline asm
	{
    .reg .pred p;
    and.b32 %r932, %r933, %r934;    setp.ne.u32 p, %r932, 0;
    vote.ballot.sync.b32 %r932, p, 0xffffffff;
    @!p not.b32 %r932, %r932;
}

	// end inline asm
	and.b32  	%r944, %r932, %r943;
	clz.b32 	%r945, %r944;
	sub.s32 	%r184, 31, %r945;
	and.b32  	%r946, %r572, %r944;
	popc.b32 	%r185, %r946;
	setp.ne.s32 	%p91, %r248, %r184;
	mov.b32 	%r1694, 0;
	@%p91 bra 	$L__BB9_135;
	atom.shared.add.u32 	%r1694, [%r115], %r185;
$L__BB9_135:
	ld.param.u32 	%r1602, [_ZN3cub18CUB_300001_SM_10006detail10radix_sort29DeviceRadixSortOnesweepKernelINS1_5radix10policy_hubIjNS0_8NullTypeEyE10Policy1000ELNS0_9SortOrderE0EjS6_yiiNS1_21identity_decomposer_tEEEvPT5_SC_PT3_PKSD_PT1_PKSH_PT2_PKSL_T4_iiT6__param_9];
	shfl.sync.idx.b32	%r972|%p92, %r1694, %r184, 31, -1;
	add.s32 	%r188, %r185, %r972;
	shr.u32 	%r973, %r1663, %r1602;
	and.b32  	%r969, %r973, %r82;
	mov.b32 	%r949, 1;
	// begin inline asm
	{
    .reg .pred p;
    and.b32 %r947, %r969, %r949;    setp.ne.u32 p, %r947, 0;
    vote.ballot.sync.b32 %r947, p, 0xffffffff;
    @!p not.b32 %r947, %r947;
}

	// end inline asm
	mov.b32 	%r952, 2;
	// begin inline asm
	{
    .reg .pred p;
    and.b32 %r950, %r969, %r952;    setp.ne.u32 p, %r950, 0;
    vote.ballot.sync.b32 %r950, p, 0xffffffff;
    @!p not.b32 %r950, %r950;
}

	// end inline asm
	and.b32  	%r974, %r950, %r947;
	mov.b32 	%r955, 4;
	// begin inline asm
	{
    .reg .pred p;
    and.b32 %r953, %r969, %r955;    setp.ne.u32 p, %r953, 0;
    vote.ballot.sync.b32 %r953, p, 0xffffffff;
    @!p not.b32 %r953, %r953;
}

	// end inline asm
	and.b32  	%r975, %r953, %r974;
	mov.b32 	%r958, 8;
	// begin inline asm
	{
    .reg .pred p;
    and.b32 %r956, %r969, %r958;    setp.ne.u32 p, %r956, 0;
    vote.ballot.sync.b32 %r956, p, 0xffffffff;
    @!p not.b32 %r956, %r956;
}

	// end inline asm
	and.b32  	%r976, %r956, %r975;
	mov.b32 	%r961, 16;
	// begin inline asm
	{
    .reg .pred p;
    and.b32 %r959, %r969, %r961;    setp.ne.u32 p, %r959, 0;
    vote.ballot.sync.b32 %r959, p, 0xffffffff;
    @!p not.b32 %r959, %r959;
}

	// end inline asm
	and.b32  	%r977, %r959, %r976;
	mov.b32 	%r964, 32;
	// begin inline asm
	{
    .reg .pred p;
    and.b32 %r962, %r969, %r964;    setp.ne.u32 p, %r962, 0;
    vote.ballot.sync.b32 %r962, p, 0xffffffff;
    @!p not.b32 %r962, %r962;
}

	// end inline asm
	and.b32  	%r978, %r962, %r977;
	mov.b32 	%r967, 64;
	// begin inline asm
	{
    .reg .pred p;
    and.b32 %r965, %r969, %r967;    setp.ne.u32 p, %r965, 0;
    vote.ballot.sync.b32 %r965, p, 0xffffffff;
    @!p not.b32 %r965, %r965;
}

	// end inline asm
	and.b32  	%r979, %r965, %r978;
	mov.b32 	%r970, 128;
	// begin inline asm
	{
    .reg .pred p;
    and.b32 %r968, %r969, %r970;    setp.ne.u32 p, %r968, 0;
    vote.ballot.sync.b32 %r968, p, 0xffffffff;
    @!p not.b32 %r968, %r968;
}

	// end inline asm
	and.b32  	%r980, %r968, %r979;
	clz.b32 	%r981, %r980;
	sub.s32 	%r189, 31, %r981;
	and.b32  	%r982, %r572, %r980;
	popc.b32 	%r190, %r982;
	setp.ne.s32 	%p93, %r248, %r189;
	mov.b32 	%r1695, 0;
	@%p93 bra 	$L__BB9_137;
	atom.shared.add.u32 	%r1695, [%r116], %r190;
$L__BB9_137:
	ld.param.u32 	%r1603, [_ZN3cub18CUB_300001_SM_10006detail10radix_sort29DeviceRadixSortOnesweepKernelINS1_5radix10policy_hubIjNS0_8NullTypeEyE10Policy1000ELNS0_9SortOrderE0EjS6_yiiNS1_21identity_decomposer_tEEEvPT5_SC_PT3_PKSD_PT1_PKSH_PT2_PKSL_T4_iiT6__param_9];
	shfl.sync.idx.b32	%r1008|%p94, %r1695, %r189, 31, -1;
	add.s32 	%r193, %r190, %r1008;
	shr.u32 	%r1009, %r1664, %r1603;
	and.b32  	%r1005, %r1009, %r82;
	mov.b32 	%r985, 1;
	// begin inline asm
	{
    .reg .pred p;
    and.b32 %r983, %r1005, %r985;    setp.ne.u32 p, %r983, 0;
    vote.ballot.sync.b32 %r983, p, 0xffffffff;
    @!p not.b32 %r983, %r983;
}

	// end inline asm
	mov.b32 	%r988, 2;
	// begin inline asm
	{
    .reg .pred p;
    and.b32 %r986, %r1005, %r988;    setp.ne.u32 p, %r986, 0;
    vote.ballot.sync.b32 %r986, p, 0xffffffff;
    @!p not.b32 %r986, %r986;
}

	// end inline asm
	and.b32  	%r1010, %r986, %r983;
	mov.b32 	%r991, 4;
	// begin inline asm
	{
    .reg .pred p;
    and.b32 %r989, %r1005, %r991;    setp.ne.u32 p, %r989, 0;
    vote.ballot.sync.b32 %r989, p, 0xffffffff;
    @!p not.b32 %r989, %r989;
}

	// end inline asm
	and.b32  	%r1011, %r989, %r1010;
	mov.b32 	%r994, 8;
	// begin inline asm
	{
    .reg .pred p;
    and.b32 %r992, %r1005, %r994;    setp.ne.u32 p, %r992, 0;
    vote.ballot.sync.b32 %r992, p, 0xffffffff;
    @!p not.b32 %r992, %r992;
}

	// end inline asm
	and.b32  	%r1012, %r992, %r1011;
	mov.b32 	%r997, 16;
	// begin inline asm
	{
    .reg .pred p;
    and.b32 %r995, %r1005, %r997;    setp.ne.u32 p, %r995, 0;
    vote.ballot.sync.b32 %r995, p, 0xffffffff;
    @!p not.b32 %r995, %r995;
}

	// end inline asm
	and.b32  	%r1013, %r995, %r1012;
	mov.b32 	%r1000, 32;
	// begin inline asm
	{
    .reg .pred p;
    and.b32 %r998, %r1005, %r1000;    setp.ne.u32 p, %r998, 0;
    vote.ballot.sync.b32 %r998, p, 0xffffffff;
    @!p not.b32 %r998, %r998;
}

	// end inline asm
	and.b32  	%r1014, %r998, %r1013;
	mov.b32 	%r1003, 64;
	// begin inline asm
	{
    .reg .pred p;
    and.b32 %r1001, %r1005, %r1003;    setp.ne.u32 p, %r1001, 0;
    vote.ballot.sync.b32 %r1001, p, 0xffffffff;
    @!p not.b32 %r1001, %r1001;
}

	// end inline asm
	and.b32  	%r1015, %r1001, %r1014;
	mov.b32 	%r1006, 128;
	// begin inline asm
	{
    .reg .pred p;
    and.b32 %r1004, %r1005, %r1006;    setp.ne.u32 p, %r1004, 0;
    vote.ballot.sync.b32 %r1004, p, 0xffffffff;
    @!p not.b32 %r1004, %r1004;
}

	// end inline asm
	and.b32  	%r1016, %r1004, %r1015;
	clz.b32 	%r1017, %r1016;
	sub.s32 	%r194, 31, %r1017;
	and.b32  	%r1018, %r572, %r1016;
	popc.b32 	%r195, %r1018;
	setp.ne.s32 	%p95, %r248, %r194;
	mov.b32 	%r1696, 0;
	@%p95 bra 	$L__BB9_139;
	atom.shared.add.u32 	%r1696, [%r117], %r195;
$L__BB9_139:
	ld.param.u32 	%r1604, [_ZN3cub18CUB_300001_SM_10006detail10radix_sort29DeviceRadixSortOnesweepKernelINS1_5radix10policy_hubIjNS0_8NullTypeEyE10Policy1000ELNS0_9SortOrderE0EjS6_yiiNS1_21identity_decomposer_tEEEvPT5_SC_PT3_PKSD_PT1_PKSH_PT2_PKSL_T4_iiT6__param_9];
	shfl.sync.idx.b32	%r1044|%p96, %r1696, %r194, 31, -1;
	add.s32 	%r198, %r195, %r1044;
	shr.u32 	%r1045, %r1665, %r1604;
	and.b32  	%r1041, %r1045, %r82;
	mov.b32 	%r1021, 1;
	// begin inline asm
	{
    .reg .pred p;
    and.b32 %r1019, %r1041, %r1021;    setp.ne.u32 p, %r1019, 0;
    vote.ballot.sync.b32 %r1019, p, 0xffffffff;
    @!p not.b32 %r1019, %r1019;
}

	// end inline asm
	mov.b32 	%r1024, 2;
	// begin inline asm
	{
    .reg .pred p;
    and.b32 %r1022, %r1041, %r1024;    setp.ne.u32 p, %r1022, 0;
    vote.ballot.sync.b32 %r1022, p, 0xffffffff;
    @!p not.b32 %r1022, %r1022;
}

	// end inline asm
	and.b32  	%r1046, %r1022, %r1019;
	mov.b32 	%r1027, 4;
	// begin inline asm
	{
    .reg .pred p;
    and.b32 %r1025, %r1041, %r1027;    setp.ne.u32 p, %r1025, 0;
    vote.ballot.sync.b32 %r1025, p, 0xffffffff;
    @!p not.b32 %r1025, %r1025;
}

	// end inline asm
	and.b32  	%r1047, %r1025, %r1046;
	mov.b32 	%r1030, 8;
	// begin inline asm
	{
    .reg .pred p;
    and.b32 %r1028, %r1041, %r1030;    setp.ne.u32 p, %r1028, 0;
    vote.ballot.sync.b32 %r1028, p, 0xffffffff;
    @!p not.b32 %r1028, %r1028;
}

	// end inline asm
	and.b32  	%r1048, %r1028, %r1047;
	mov.b32 	%r1033, 16;
	// begin inline asm
	{
    .reg .pred p;
    and.b32 %r1031, %r1041, %r1033;    setp.ne.u32 p, %r1031, 0;
    vote.ballot.sync.b32 %r1031, p, 0xffffffff;
    @!p not.b32 %r1031, %r1031;
}

	// end inline asm
	and.b32  	%r1049, %r1031, %r1048;
	mov.b32 	%r1036, 32;
	// begin inline asm
	{
    .reg .pred p;
    and.b32 %r1034, %r1041, %r1036;    setp.ne.u32 p, %r1034, 0;
    vote.ballot.sync.b32 %r1034, p, 0xffffffff;
    @!p not.b32 %r1034, %r1034;
}

	// end inline asm
	and.b32  	%r1050, %r1034, %r1049;
	mov.b32 	%r1039, 64;
	// begin inline asm
	{
    .reg .pred p;
    and.b32 %r1037, %r1041, %r1039;    setp.ne.u32 p, %r1037, 0;
    vote.ballot.sync.b32 %r1037, p, 0xffffffff;
    @!p not.b32 %r1037, %r1037;
}

	// end inline asm
	and.b32  	%r1051, %r1037, %r1050;
	mov.b32 	%r1042, 128;
	// begin inline asm
	{
    .reg .pred p;
    and.b32 %r1040, %r1041, %r1042;    setp.ne.u32 p, %r1040, 0;
    vote.ballot.sync.b32 %r1040, p, 0xffffffff;
    @!p not.b32 %r1040, %r1040;
}

	// end inline asm
	and.b32  	%r1052, %r1040, %r1051;
	clz.b32 	%r1053, %r1052;
	sub.s32 	%r199, 31, %r1053;
	and.b32  	%r1054, %r572, %r1052;
	popc.b32 	%r200, %r1054;
	setp.ne.s32 	%p97, %r248, %r199;
	mov.b32 	%r1697, 0;
	@%p97 bra 	$L__BB9_141;
	atom.shared.add.u32 	%r1697, [%r118], %r200;
$L__BB9_141:
	ld.param.u32 	%r1605, [_ZN3cub18CUB_300001_SM_10006detail10radix_sort29DeviceRadixSortOnesweepKernelINS1_5radix10policy_hubIjNS0_8NullTypeEyE10Policy1000ELNS0_9SortOrderE0EjS6_yiiNS1_21identity_decomposer_tEEEvPT5_SC_PT3_PKSD_PT1_PKSH_PT2_PKSL_T4_iiT6__param_9];
	shfl.sync.idx.b32	%r1080|%p98, %r1697, %r199, 31, -1;
	add.s32 	%r203, %r200, %r1080;
	shr.u32 	%r1081, %r1666, %r1605;
	and.b32  	%r1077, %r1081, %r82;
	mov.b32 	%r1057, 1;
	// begin inline asm
	{
    .reg .pred p;
    and.b32 %r1055, %r1077, %r1057;    setp.ne.u32 p, %r1055, 0;
    vote.ballot.sync.b32 %r1055, p, 0xffffffff;
    @!p not.b32 %r1055, %r1055;
}

	// end inline asm
	mov.b32 	%r1060, 2;
	// begin inline asm
	{
    .reg .pred p;
    and.b32 %r1058, %r1077, %r1060;    setp.ne.u32 p, %r1058, 0;
    vote.ballot.sync.b32 %r1058, p, 0xffffffff;
    @!p not.b32 %r1058, %r1058;
}

	// end inline asm
	and.b32  	%r1082, %r1058, %r1055;
	mov.b32 	%r1063, 4;
	// begin inline asm
	{
    .reg .pred p;
    and.b32 %r1061, %r1077, %r1063;    setp.ne.u32 p, %r1061, 0;
    vote.ballot.sync.b32 %r1061, p, 0xffffffff;
    @!p not.b32 %r1061, %r1061;
}

	// end inline asm
	and.b32  	%r1083, %r1061, %r1082;
	mov.b32 	%r1066, 8;
	// begin inline asm
	{
    .reg .pred p;
    and.b32 %r1064, %r1077, %r1066;    setp.ne.u32 p, %r1064, 0;
    vote.ballot.sync.b32 %r1064, p, 0xffffffff;
    @!p not.b32 %r1064, %r1064;
}

	// end inline asm
	and.b32  	%r1084, %r1064, %r1083;
	mov.b32 	%r1069, 16;
	// begin inline asm
	{
    .reg .pred p;
    and.b32 %r1067, %r1077, %r1069;    setp.ne.u32 p, %r1067, 0;
    vote.ballot.sync.b32 %r1067, p, 0xffffffff;
    @!p not.b32 %r1067, %r1067;
}

	// end inline asm
	and.b32  	%r1085, %r1067, %r1084;
	mov.b32 	%r1072, 32;
	// begin inline asm
	{
    .reg .pred p;
    and.b32 %r1070, %r1077, %r1072;    setp.ne.u32 p, %r1070, 0;
    vote.ballot.sync.b32 %r1070, p, 0xffffffff;
    @!p not.b32 %r1070, %r1070;
}

	// end inline asm
	and.b32  	%r1086, %r1070, %r1085;
	mov.b32 	%r1075, 64;
	// begin inline asm
	{
    .reg .pred p;
    and.b32 %r1073, %r1077, %r1075;    setp.ne.u32 p, %r1073, 0;
    vote.ballot.sync.b32 %r1073, p, 0xffffffff;
    @!p not.b32 %r1073, %r1073;
}

	// end inline asm
	and.b32  	%r1087, %r1073, %r1086;
	mov.b32 	%r1078, 128;
	// begin inline asm
	{
    .reg .pred p;
    and.b32 %r1076, %r1077, %r1078;    setp.ne.u32 p, %r1076, 0;
    vote.ballot.sync.b32 %r1076, p, 0xffffffff;
    @!p not.b32 %r1076, %r1076;
}

	// end inline asm
	and.b32  	%r1088, %r1076, %r1087;
	clz.b32 	%r1089, %r1088;
	sub.s32 	%r204, 31, %r1089;
	and.b32  	%r1090, %r572, %r1088;
	popc.b32 	%r205, %r1090;
	setp.ne.s32 	%p99, %r248, %r204;
	mov.b32 	%r1698, 0;
	@%p99 bra 	$L__BB9_143;
	atom.shared.add.u32 	%r1698, [%r119], %r205;
$L__BB9_143:
	ld.param.u32 	%r1606, [_ZN3cub18CUB_300001_SM_10006detail10radix_sort29DeviceRadixSortOnesweepKernelINS1_5radix10policy_hubIjNS0_8NullTypeEyE10Policy1000ELNS0_9SortOrderE0EjS6_yiiNS1_21identity_decomposer_tEEEvPT5_SC_PT3_PKSD_PT1_PKSH_PT2_PKSL_T4_iiT6__param_9];
	shfl.sync.idx.b32	%r1116|%p100, %r1698, %r204, 31, -1;
	add.s32 	%r208, %r205, %r1116;
	shr.u32 	%r1117, %r1667, %r1606;
	and.b32  	%r1113, %r1117, %r82;
	mov.b32 	%r1093, 1;
	// begin inline asm
	{
    .reg .pred p;
    and.b32 %r1091, %r1113, %r1093;    setp.ne.u32 p, %r1091, 0;
    vote.ballot.sync.b32 %r1091, p, 0xffffffff;
    @!p not.b32 %r1091, %r1091;
}

	// end inline asm
	mov.b32 	%r1096, 2;
	// begin inline asm
	{
    .reg .pred p;
    and.b32 %r1094, %r1113, %r1096;    setp.ne.u32 p, %r1094, 0;
    vote.ballot.sync.b32 %r1094, p, 0xffffffff;
    @!p not.b32 %r1094, %r1094;
}

	// end inline asm
	and.b32  	%r1118, %r1094, %r1091;
	mov.b32 	%r1099, 4;
	// begin inline asm
	{
    .reg .pred p;
    and.b32 %r1097, %r1113, %r1099;    setp.ne.u32 p, %r1097, 0;
    vote.ballot.sync.b32 %r1097, p, 0xffffffff;
    @!p not.b32 %r1097, %r1097;
}

	// end inline asm
	and.b32  	%r1119, %r1097, %r1118;
	mov.b32 	%r1102, 8;
	// begin inline asm
	{
    .reg .pred p;
    and.b32 %r1100, %r1113, %r1102;    setp.ne.u32 p, %r1100, 0;
    vote.ballot.sync.b32 %r1100, p, 0xffffffff;
    @!p not.b32 %r1100, %r1100;
}

	// end inline asm
	and.b32  	%r1120, %r1100, %r1119;
	mov.b32 	%r1105, 16;
	// begin inline asm
	{
    .reg .pred p;
    and.b32 %r1103, %r1113, %r1105;    setp.ne.u32 p, %r1103, 0;
    vote.ballot.sync.b32 %r1103, p, 0xffffffff;
    @!p not.b32 %r1103, %r1103;
}

	// end inline asm
	and.b32  	%r1121, %r1103, %r1120;
	mov.b32 	%r1108, 32;
	// begin inline asm
	{
    .reg .pred p;
    and.b32 %r1106, %r1113, %r1108;    setp.ne.u32 p, %r1106, 0;
    vote.ballot.sync.b32 %r1106, p, 0xffffffff;
    @!p not.b32 %r1106, %r1106;
}

	// end inline asm
	and.b32  	%r1122, %r1106, %r1121;
	mov.b32 	%r1111, 64;
	// begin inline asm
	{
    .reg .pred p;
    and.b32 %r1109, %r1113, %r1111;    setp.ne.u32 p, %r1109, 0;
    vote.ballot.sync.b32 %r1109, p, 0xffffffff;
    @!p not.b32 %r1109, %r1109;
}

	// end inline asm
	and.b32  	%r1123, %r1109, %r1122;
	mov.b32 	%r1114, 128;
	// begin inline asm
	{
    .reg .pred p;
    and.b32 %r1112, %r1113, %r1114;    setp.ne.u32 p, %r1112, 0;
    vote.ballot.sync.b32 %r1112, p, 0xffffffff;
    @!p not.b32 %r1112, %r1112;
}

	// end inline asm
	and.b32  	%r1124, %r1112, %r1123;
	clz.b32 	%r1125, %r1124;
	sub.s32 	%r209, 31, %r1125;
	and.b32  	%r1126, %r572, %r1124;
	popc.b32 	%r210, %r1126;
	setp.ne.s32 	%p101, %r248, %r209;
	mov.b32 	%r1699, 0;
	@%p101 bra 	$L__BB9_145;
	atom.shared.add.u32 	%r1699, [%r120], %r210;
$L__BB9_145:
	ld.param.u32 	%r1607, [_ZN3cub18CUB_300001_SM_10006detail10radix_sort29DeviceRadixSortOnesweepKernelINS1_5radix10policy_hubIjNS0_8NullTypeEyE10Policy1000ELNS0_9SortOrderE0EjS6_yiiNS1_21identity_decomposer_tEEEvPT5_SC_PT3_PKSD_PT1_PKSH_PT2_PKSL_T4_iiT6__param_9];
	shfl.sync.idx.b32	%r1152|%p102, %r1699, %r209, 31, -1;
	add.s32 	%r213, %r210, %r1152;
	shr.u32 	%r1153, %r1668, %r1607;
	and.b32  	%r1149, %r1153, %r82;
	mov.b32 	%r1129, 1;
	// begin inline asm
	{
    .reg .pred p;
    and.b32 %r1127, %r1149, %r1129;    setp.ne.u32 p, %r1127, 0;
    vote.ballot.sync.b32 %r1127, p, 0xffffffff;
    @!p not.b32 %r1127, %r1127;
}

	// end inline asm
	mov.b32 	%r1132, 2;
	// begin inline asm
	{
    .reg .pred p;
    and.b32 %r1130, %r1149, %r1132;    setp.ne.u32 p, %r1130, 0;
    vote.ballot.sync.b32 %r1130, p, 0xffffffff;
    @!p not.b32 %r1130, %r1130;
}

	// end inline asm
	and.b32  	%r1154, %r1130, %r1127;
	mov.b32 	%r1135, 4;
	// begin inline asm
	{
    .reg .pred p;
    and.b32 %r1133, %r1149, %r1135;    setp.ne.u32 p, %r1133, 0;
    vote.ballot.sync.b32 %r1133, p, 0xffffffff;
    @!p not.b32 %r1133, %r1133;
}

	// end inline asm
	and.b32  	%r1155, %r1133, %r1154;
	mov.b32 	%r1138, 8;
	// begin inline asm
	{
    .reg .pred p;
    and.b32 %r1136, %r1149, %r1138;    setp.ne.u32 p, %r1136, 0;
    vote.ballot.sync.b32 %r1136, p, 0xffffffff;
    @!p not.b32 %r1136, %r1136;
}

	// end inline asm
	and.b32  	%r1156, %r1136, %r1155;
	mov.b32 	%r1141, 16;
	// begin inline asm
	{
    .reg .pred p;
    and.b32 %r1139, %r1149, %r1141;    setp.ne.u32 p, %r1139, 0;
    vote.ballot.sync.b32 %r1139, p, 0xffffffff;
    @!p not.b32 %r1139, %r1139;
}

	// end inline asm
	and.b32  	%r1157, %r1139, %r1156;
	mov.b32 	%r1144, 32;
	// begin inline asm
	{
    .reg .pred p;
    and.b32 %r1142, %r1149, %r1144;    setp.ne.u32 p, %r1142, 0;
    vote.ballot.sync.b32 %r1142, p, 0xffffffff;
    @!p not.b32 %r1142, %r1142;
}

	// end inline asm
	and.b32  	%r1158, %r1142, %r1157;
	mov.b32 	%r1147, 64;
	// begin inline asm
	{
    .reg .pred p;
    and.b32 %r1145, %r1149, %r1147;    setp.ne.u32 p, %r1145, 0;
    vote.ballot.sync.b32 %r1145, p, 0xffffffff;
    @!p not.b32 %r1145, %r1145;
}

	// end inline asm
	and.b32  	%r1159, %r1145, %r1158;
	mov.b32 	%r1150, 128;
	// begin inline asm
	{
    .reg .pred p;
    and.b32 %r1148, %r1149, %r1150;    setp.ne.u32 p, %r1148, 0;
    vote.ballot.sync.b32 %r1148, p, 0xffffffff;
    @!p not.b32 %r1148, %r1148;
}

	// end inline asm
	and.b32  	%r1160, %r1148, %r1159;
	clz.b32 	%r1161, %r1160;
	sub.s32 	%r214, 31, %r1161;
	and.b32  	%r1162, %r572, %r1160;
	popc.b32 	%r215, %r1162;
	setp.ne.s32 	%p103, %r248, %r214;
	mov.b32 	%r1700, 0;
	@%p103 bra 	$L__BB9_147;
	ld.param.u32 	%r1608, [_ZN3cub18CUB_300001_SM_10006detail10radix_sort29DeviceRadixSortOnesweepKernelINS1_5radix10policy_hubIjNS0_8NullTypeEyE10Policy1000ELNS0_9SortOrderE0EjS6_yiiNS1_21identity_decomposer_tEEEvPT5_SC_PT3_PKSD_PT1_PKSH_PT2_PKSL_T4_iiT6__param_9];
	shl.b32 	%r1163, %r1, 5;
	and.b32  	%r1164, %r1163, 31744;
	mov.u32 	%r1165, _ZZN3cub18CUB_300001_SM_10006detail10radix_sort29DeviceRadixSortOnesweepKernelINS1_5radix10policy_hubIjNS0_8NullTypeEyE10Policy1000ELNS0_9SortOrderE0EjS6_yiiNS1_21identity_decomposer_tEEEvPT5_SC_PT3_PKSD_PT1_PKSH_PT2_PKSL_T4_iiT6_E1s;
	add.s32 	%r1166, %r1165, %r1164;
	shr.u32 	%r1167, %r1668, %r1608;
	and.b32  	%r1168, %r1167, %r82;
	shl.b32 	%r1169, %r1168, 2;
	add.s32 	%r1170, %r1166, %r1169;
	atom.shared.add.u32 	%r1700, [%r1170], %r215;
$L__BB9_147:
	ld.param.u32 	%r1609, [_ZN3cub18CUB_300001_SM_10006detail10radix_sort29DeviceRadixSortOnesweepKernelINS1_5radix10policy_hubIjNS0_8NullTypeEyE10Policy1000ELNS0_9SortOrderE0EjS6_yiiNS1_21identity_decomposer_tEEEvPT5_SC_PT3_PKSD_PT1_PKSH_PT2_PKSL_T4_iiT6__param_9];
	shfl.sync.idx.b32	%r1196|%p104, %r1700, %r214, 31, -1;
	add.s32 	%r218, %r215, %r1196;
	shr.u32 	%r1197, %r1669, %r1609;
	and.b32  	%r1193, %r1197, %r82;
	mov.b32 	%r1173, 1;
	// begin inline asm
	{
    .reg .pred p;
    and.b32 %r1171, %r1193, %r1173;    setp.ne.u32 p, %r1171, 0;
    vote.ballot.sync.b32 %r1171, p, 0xffffffff;
    @!p not.b32 %r1171, %r1171;
}

	// end inline asm
	mov.b32 	%r1176, 2;
	// begin inline asm
	{
    .reg .pred p;
    and.b32 %r1174, %r1193, %r1176;    setp.ne.u32 p, %r1174, 0;
    vote.ballot.sync.b32 %r1174, p, 0xffffffff;
    @!p not.b32 %r1174, %r1174;
}

	// end inline asm
	and.b32  	%r1198, %r1174, %r1171;
	mov.b32 	%r1179, 4;
	// begin inline asm
	{
    .reg .pred p;
    and.b32 %r1177, %r1193, %r1179;    setp.ne.u32 p, %r1177, 0;
    vote.ballot.sync.b32 %r1177, p, 0xffffffff;
    @!p not.b32 %r1177, %r1177;
}

	// end inline asm
	and.b32  	%r1199, %r1177, %r1198;
	mov.b32 	%r1182, 8;
	// begin inline asm
	{
    .reg .pred p;
    and.b32 %r1180, %r1193, %r1182;    setp.ne.u32 p, %r1180, 0;
    vote.ballot.sync.b32 %r1180, p, 0xffffffff;
    @!p not.b32 %r1180, %r1180;
}

	// end inline asm
	and.b32  	%r1200, %r1180, %r1199;
	mov.b32 	%r1185, 16;
	// begin inline asm
	{
    .reg .pred p;
    and.b32 %r1183, %r1193, %r1185;    setp.ne.u32 p, %r1183, 0;
    vote.ballot.sync.b32 %r1183, p, 0xffffffff;
    @!p not.b32 %r1183, %r1183;
}

	// end inline asm
	and.b32  	%r1201, %r1183, %r1200;
	mov.b32 	%r1188, 32;
	// begin inline asm
	{
    .reg .pred p;
    and.b32 %r1186, %r1193, %r1188;    setp.ne.u32 p, %r1186, 0;
    vote.ballot.sync.b32 %r1186, p, 0xffffffff;
    @!p not.b32 %r1186, %r1186;
}

	// end inline asm
	and.b32  	%r1202, %r1186, %r1201;
	mov.b32 	%r1191, 64;
	// begin inline asm
	{
    .reg .pred p;
    and.b32 %r1189, %r1193, %r1191;    setp.ne.u32 p, %r1189, 0;
    vote.ballot.sync.b32 %r1189, p, 0xffffffff;
    @!p not.b32 %r1189, %r1189;
}

	// end inline asm
	and.b32  	%r1203, %r1189, %r1202;
	mov.b32 	%r1194, 128;
	// begin inline asm
	{
    .reg .pred p;
    and.b32 %r1192, %r1193, %r1194;    setp.ne.u32 p, %r1192, 0;
    vote.ballot.sync.b32 %r1192, p, 0xffffffff;
    @!p not.b32 %r1192, %r1192;
}

	// end inline asm
	and.b32  	%r1204, %r1192, %r1203;
	clz.b32 	%r1205, %r1204;
	sub.s32 	%r219, 31, %r1205;
	and.b32  	%r1206, %r572, %r1204;
	popc.b32 	%r220, %r1206;
	setp.ne.s32 	%p105, %r248, %r219;
	mov.b32 	%r1701, 0;
	@%p105 bra 	$L__BB9_149;
	ld.param.u32 	%r1610, [_ZN3cub18CUB_300001_SM_10006detail10radix_sort29DeviceRadixSortOnesweepKernelINS1_5radix10policy_hubIjNS0_8NullTypeEyE10Policy1000ELNS0_9SortOrderE0EjS6_yiiNS1_21identity_decomposer_tEEEvPT5_SC_PT3_PKSD_PT1_PKSH_PT2_PKSL_T4_iiT6__param_9];
	shl.b32 	%r1207, %r1, 5;
	and.b32  	%r1208, %r1207, 31744;
	mov.u32 	%r1209, _ZZN3cub18CUB_300001_SM_10006detail10radix_sort29DeviceRadixSortOnesweepKernelINS1_5radix10policy_hubIjNS0_8NullTypeEyE10Policy1000ELNS0_9SortOrderE0EjS6_yiiNS1_21identity_decomposer_tEEEvPT5_SC_PT3_PKSD_PT1_PKSH_PT2_PKSL_T4_iiT6_E1s;
	add.s32 	%r1210, %r1209, %r1208;
	shr.u32 	%r1211, %r1669, %r1610;
	and.b32  	%r1212, %r1211, %r82;
	shl.b32 	%r1213, %r1212, 2;
	add.s32 	%r1214, %r1210, %r1213;
	atom.shared.add.u32 	%r1701, [%r1214], %r220;
$L__BB9_149:
	ld.param.u32 	%r1611, [_ZN3cub18CUB_300001_SM_10006detail10radix_sort29DeviceRadixSortOnesweepKernelINS1_5radix10policy_hubIjNS0_8NullTypeEyE10Policy1000ELNS0_9SortOrderE0EjS6_yiiNS1_21identity_decomposer_tEEEvPT5_SC_PT3_PKSD_PT1_PKSH_PT2_PKSL_T4_iiT6__param_9];
	shfl.sync.idx.b32	%r1240|%p106, %r1701, %r219, 31, -1;
	add.s32 	%r223, %r220, %r1240;
	shr.u32 	%r1241, %r1670, %r1611;
	and.b32  	%r1237, %r1241, %r82;
	mov.b32 	%r1217, 1;
	// begin inline asm
	{
    .reg .pred p;
    and.b32 %r1215, %r1237, %r1217;    setp.ne.u32 p, %r1215, 0;
    vote.ballot.sync.b32 %r1215, p, 0xffffffff;
    @!p not.b32 %r1215, %r1215;
}

	// end inline asm
	mov.b32 	%r1220, 2;
	// begin inline asm
	{
    .reg .pred p;
    and.b32 %r1218, %r1237, %r1220;    setp.ne.u32 p, %r1218, 0;
    vote.ballot.sync.b32 %r1218, p, 0xffffffff;
    @!p not.b32 %r1218, %r1218;
}

	// end inline asm
	and.b32  	%r1242, %r1218, %r1215;
	mov.b32 	%r1223, 4;
	// begin inline asm
	{
    .reg .pred p;
    and.b32 %r1221, %r1237, %r1223;    setp.ne.u32 p, %r1221, 0;
    vote.ballot.sync.b32 %r1221, p, 0xffffffff;
    @!p not.b32 %r1221, %r1221;
}

	// end inline asm
	and.b32  	%r1243, %r1221, %r1242;
	mov.b32 	%r1226, 8;
	// begin inline asm
	{
    .reg .pred p;
    and.b32 %r1224, %r1237, %r1226;    setp.ne.u32 p, %r1224, 0;
    vote.ballot.sync.b32 %r1224, p, 0xffffffff;
    @!p not.b32 %r1224, %r1224;
}

	// end inline asm
	and.b32  	%r1244, %r1224, %r1243;
	mov.b32 	%r1229, 16;
	// begin inline asm
	{
    .reg .pred p;
    and.b32 %r1227, %r1237, %r1229;    setp.ne.u32 p, %r1227, 0;
    vote.ballot.sync.b32 %r1227, p, 0xffffffff;
    @!p not.b32 %r1227, %r1227;
}

	// end inline asm
	and.b32  	%r1245, %r1227, %r1244;
	mov.b32 	%r1232, 32;
	// begin inline asm
	{
    .reg .pred p;
    and.b32 %r1230, %r1237, %r1232;    setp.ne.u32 p, %r1230, 0;
    vote.ballot.sync.b32 %r1230, p, 0xffffffff;
    @!p not.b32 %r1230, %r1230;
}

	// end inline asm
	and.b32  	%r1246, %r1230, %r1245;
	mov.b32 	%r1235, 64;
	// begin inline asm
	{
    .reg .pred p;
    and.b32 %r1233, %r1237, %r1235;    setp.ne.u32 p, %r1233, 0;
    vote.ballot.sync.b32 %r1233, p, 0xffffffff;
    @!p not.b32 %r1233, %r1233;
}

	// end inline asm
	and.b32  	%r1247, %r1233, %r1246;
	mov.b32 	%r1238, 128;
	// begin inline asm
	{
    .reg .pred p;
    and.b32 %r1236, %r1237, %r1238;    setp.ne.u32 p, %r1236, 0;
    vote.ballot.sync.b32 %r1236, p, 0xffffffff;
    @!p not.b32 %r1236, %r1236;
}

	// end inline asm
	and.b32  	%r1248, %r1236, %r1247;
	clz.b32 	%r1249, %r1248;
	sub.s32 	%r224, 31, %r1249;
	and.b32  	%r1250, %r572, %r1248;
	popc.b32 	%r225, %r1250;
	setp.ne.s32 	%p107, %r248, %r224;
	mov.b32 	%r1702, 0;
	@%p107 bra 	$L__BB9_151;
	ld.param.u32 	%r1612, [_ZN3cub18CUB_300001_SM_10006detail10radix_sort29DeviceRadixSortOnesweepKernelINS1_5radix10policy_hubIjNS0_8NullTypeEyE10Policy1000ELNS0_9SortOrderE0EjS6_yiiNS1_21identity_decomposer_tEEEvPT5_SC_PT3_PKSD_PT1_PKSH_PT2_PKSL_T4_iiT6__param_9];
	shl.b32 	%r1251, %r1, 5;
	and.b32  	%r1252, %r1251, 31744;
	mov.u32 	%r1253, _ZZN3cub18CUB_300001_SM_10006detail10radix_sort29DeviceRadixSortOnesweepKernelINS1_5radix10policy_hubIjNS0_8NullTypeEyE10Policy1000ELNS0_9SortOrderE0EjS6_yiiNS1_21identity_decomposer_tEEEvPT5_SC_PT3_PKSD_PT1_PKSH_PT2_PKSL_T4_iiT6_E1s;
	add.s32 	%r1254, %r1253, %r1252;
	shr.u32 	%r1255, %r1670, %r1612;
	and.b32  	%r1256, %r1255, %r82;
	shl.b32 	%r1257, %r1256, 2;
	add.s32 	%r1258, %r1254, %r1257;
	atom.shared.add.u32 	%r1702, [%r1258], %r225;
$L__BB9_151:
	ld.param.u32 	%r1613, [_ZN3cub18CUB_300001_SM_10006detail10radix_sort29DeviceRadixSortOnesweepKernelINS1_5radix10policy_hubIjNS0_8NullTypeEyE10Policy1000ELNS0_9SortOrderE0EjS6_yiiNS1_21identity_decomposer_tEEEvPT5_SC_PT3_PKSD_PT1_PKSH_PT2_PKSL_T4_iiT6__param_9];
	shfl.sync.idx.b32	%r1284|%p108, %r1702, %r224, 31, -1;
	add.s32 	%r228, %r225, %r1284;
	shr.u32 	%r1285, %r1671, %r1613;
	and.b32  	%r1281, %r1285, %r82;
	mov.b32 	%r1261, 1;
	// begin inline asm
	{
    .reg .pred p;
    and.b32 %r1259, %r1281, %r1261;    setp.ne.u32 p, %r1259, 0;
    vote.ballot.sync.b32 %r1259, p, 0xffffffff;
    @!p not.b32 %r1259, %r1259;
}

	// end inline asm
	mov.b32 	%r1264, 2;
	// begin inline asm
	{
    .reg .pred p;
    and.b32 %r1262, %r1281, %r1264;    setp.ne.u32 p, %r1262, 0;
    vote.ballot.sync.b32 %r1262, p, 0xffffffff;
    @!p not.b32 %r1262, %r1262;
}

	// end inline asm
	and.b32  	%r1286, %r1262, %r1259;
	mov.b32 	%r1267, 4;
	// begin inline asm
	{
    .reg .pred p;
    and.b32 %r1265, %r1281, %r1267;    setp.ne.u32 p, %r1265, 0;
    vote.ballot.sync.b32 %r1265, p, 0xffffffff;
    @!p not.b32 %r1265, %r1265;
}

	// end inline asm
	and.b32  	%r1287, %r1265, %r1286;
	mov.b32 	%r1270, 8;
	// begin inline asm
	{
    .reg .pred p;
    and.b32 %r1268, %r1281, %r1270;    setp.ne.u32 p, %r1268, 0;
    vote.ballot.sync.b32 %r1268, p, 0xffffffff;
    @!p not.b32 %r1268, %r1268;
}

	// end inline asm
	and.b32  	%r1288, %r1268, %r1287;
	mov.b32 	%r1273, 16;
	// begin inline asm
	{
    .reg .pred p;
    and.b32 %r1271, %r1281, %r1273;    setp.ne.u32 p, %r1271, 0;
    vote.ballot.sync.b32 %r1271, p, 0xffffffff;
    @!p not.b32 %r1271, %r1271;
}

	// end inline asm
	and.b32  	%r1289, %r1271, %r1288;
	mov.b32 	%r1276, 32;
	// begin inline asm
	{
    .reg .pred p;
    and.b32 %r1274, %r1281, %r1276;    setp.ne.u32 p, %r1274, 0;
    vote.ballot.sync.b32 %r1274, p, 0xffffffff;
    @!p not.b32 %r1274, %r1274;
}

	// end inline asm
	and.b32  	%r1290, %r1274, %r1289;
	mov.b32 	%r1279, 64;
	// begin inline asm
	{
    .reg .pred p;
    and.b32 %r1277, %r1281, %r1279;    setp.ne.u32 p, %r1277, 0;
    vote.ballot.sync.b32 %r1277, p, 0xffffffff;
    @!p not.b32 %r1277, %r1277;
}

	// end inline asm
	and.b32  	%r1291, %r1277, %r1290;
	mov.b32 	%r1282, 128;
	// begin inline asm
	{
    .reg .pred p;
    and.b32 %r1280, %r1281, %r1282;    setp.ne.u32 p, %r1280, 0;
    vote.ballot.sync.b32 %r1280, p, 0xffffffff;
    @!p not.b32 %r1280, %r1280;
}

	// end inline asm
	and.b32  	%r1292, %r1280, %r1291;
	clz.b32 	%r1293, %r1292;
	sub.s32 	%r229, 31, %r1293;
	and.b32  	%r1294, %r572, %r1292;
	popc.b32 	%r230, %r1294;
	setp.ne.s32 	%p109, %r248, %r229;
	mov.b32 	%r1703, 0;
	@%p109 bra 	$L__BB9_153;
	ld.param.u32 	%r1614, [_ZN3cub18CUB_300001_SM_10006detail10radix_sort29DeviceRadixSortOnesweepKernelINS1_5radix10policy_hubIjNS0_8NullTypeEyE10Policy1000ELNS0_9SortOrderE0EjS6_yiiNS1_21identity_decomposer_tEEEvPT5_SC_PT3_PKSD_PT1_PKSH_PT2_PKSL_T4_iiT6__param_9];
	shl.b32 	%r1295, %r1, 5;
	and.b32  	%r1296, %r1295, 31744;
	mov.u32 	%r1297, _ZZN3cub18CUB_300001_SM_10006detail10radix_sort29DeviceRadixSortOnesweepKernelINS1_5radix10policy_hubIjNS0_8NullTypeEyE10Policy1000ELNS0_9SortOrderE0EjS6_yiiNS1_21identity_decomposer_tEEEvPT5_SC_PT3_PKSD_PT1_PKSH_PT2_PKSL_T4_iiT6_E1s;
	add.s32 	%r1298, %r1297, %r1296;
	shr.u32 	%r1299, %r1671, %r1614;
	and.b32  	%r1300, %r1299, %r82;
	shl.b32 	%r1301, %r1300, 2;
	add.s32 	%r1302, %r1298, %r1301;
	atom.shared.add.u32 	%r1703, [%r1302], %r230;
$L__BB9_153:
	shfl.sync.idx.b32	%r1303|%p111, %r1703, %r229, 31, -1;
	add.s32 	%r1304, %r230, %r1303;
	bar.sync 	0;
	shl.b32 	%r1305, %r143, 2;
	mov.u32 	%r1306, _ZZN3cub18CUB_300001_SM_10006detail10radix_sort29DeviceRadixSortOnesweepKernelINS1_5radix10policy_hubIjNS0_8NullTypeEyE10Policy1000ELNS0_9SortOrderE0EjS6_yiiNS1_21identity_decomposer_tEEEvPT5_SC_PT3_PKSD_PT1_PKSH_PT2_PKSL_T4_iiT6_E1s;
	add.s32 	%r1307, %r1306, %r1305;
	st.shared.u32 	[%r1307+-4], %r1653;
	shl.b32 	%r1308, %r148, 2;
	add.s32 	%r1309, %r1306, %r1308;
	st.shared.u32 	[%r1309+-4], %r1654;
	shl.b32 	%r1310, %r153, 2;
	add.s32 	%r1311, %r1306, %r1310;
	st.shared.u32 	[%r1311+-4], %r1655;
	shl.b32 	%r1312, %r158, 2;
	add.s32 	%r1313, %r1306, %r1312;
	st.shared.u32 	[%r1313+-4], %r1656;
	shl.b32 	%r1314, %r163, 2;
	add.s32 	%r1315, %r1306, %r1314;
	st.shared.u32 	[%r1315+-4], %r1657;
	shl.b32 	%r1316, %r168, 2;
	add.s32 	%r1317, %r1306, %r1316;
	st.shared.u32 	[%r1317+-4], %r1658;
	shl.b32 	%r1318, %r173, 2;
	add.s32 	%r1319, %r1306, %r1318;
	st.shared.u32 	[%r1319+-4], %r1659;
	shl.b32 	%r1320, %r178, 2;
	add.s32 	%r1321, %r1306, %r1320;
	st.shared.u32 	[%r1321+-4], %r1660;
	shl.b32 	%r1322, %r183, 2;
	add.s32 	%r1323, %r1306, %r1322;
	st.shared.u32 	[%r1323+-4], %r1661;
	shl.b32 	%r1324, %r188, 2;
	add.s32 	%r1325, %r1306, %r1324;
	st.shared.u32 	[%r1325+-4], %r1662;
	shl.b32 	%r1326, %r193, 2;
	add.s32 	%r1327, %r1306, %r1326;
	st.shared.u32 	[%r1327+-4], %r1663;
	shl.b32 	%r1328, %r198, 2;
	add.s32 	%r1329, %r1306, %r1328;
	st.shared.u32 	[%r1329+-4], %r1664;
	shl.b32 	%r1330, %r203, 2;
	add.s32 	%r1331, %r1306, %r1330;
	st.shared.u32 	[%r1331+-4], %r1665;
	shl.b32 	%r1332, %r208, 2;
	add.s32 	%r1333, %r1306, %r1332;
	st.shared.u32 	[%r1333+-4], %r1666;
	shl.b32 	%r1334, %r213, 2;
	add.s32 	%r1335, %r1306, %r1334;
	st.shared.u32 	[%r1335+-4], %r1667;
	shl.b32 	%r1336, %r218, 2;
	add.s32 	%r1337, %r1306, %r1336;
	st.shared.u32 	[%r1337+-4], %r1668;
	shl.b32 	%r1338, %r223, 2;
	add.s32 	%r1339, %r1306, %r1338;
	st.shared.u32 	[%r1339+-4], %r1669;
	shl.b32 	%r1340, %r228, 2;
	add.s32 	%r1341, %r1306, %r1340;
	st.shared.u32 	[%r1341+-4], %r1670;
	shl.b32 	%r1342, %r1304, 2;
	add.s32 	%r1343, %r1306, %r1342;
	st.shared.u32 	[%r1343+-4], %r1671;
	shl.b32 	%r1344, %r1, 3;
	add.s32 	%r1345, %r1306, %r1344;
	add.s32 	%r233, %r1345, 29184;
	@%p72 bra 	$L__BB9_161;
	ld.param.u64 	%rd238, [_ZN3cub18CUB_300001_SM_10006detail10radix_sort29DeviceRadixSortOnesweepKernelINS1_5radix10policy_hubIjNS0_8NullTypeEyE10Policy1000ELNS0_9SortOrderE0EjS6_yiiNS1_21identity_decomposer_tEEEvPT5_SC_PT3_PKSD_PT1_PKSH_PT2_PKSL_T4_iiT6__param_3];
	cvta.to.global.u64 	%rd59, %rd238;
	shl.b64 	%rd60, %rd6, 3;
	add.s64 	%rd61, %rd59, %rd60;
	ld.global.u64 	%rd62, [%rd61];
	cvt.s64.s32 	%rd63, %r137;
	sub.s64 	%rd241, %rd62, %rd63;
	st.shared.u64 	[%r233], %rd241;
	setp.lt.s32 	%p112, %r4, 1;
	mov.u32 	%r1707, %r1680;
	@%p112 bra 	$L__BB9_160;
	mov.b32 	%r1705, -1;
	mov.u32 	%r1704, %r4;
	mov.u32 	%r1707, %r1680;
$L__BB9_156:
	ld.param.u64 	%rd231, [_ZN3cub18CUB_300001_SM_10006detail10radix_sort29DeviceRadixSortOnesweepKernelINS1_5radix10policy_hubIjNS0_8NullTypeEyE10Policy1000ELNS0_9SortOrderE0EjS6_yiiNS1_21identity_decomposer_tEEEvPT5_SC_PT3_PKSD_PT1_PKSH_PT2_PKSL_T4_iiT6__param_0];
	add.s32 	%r237, %r1704, -1;
	shl.b32 	%r1347, %r237, 8;
	add.s32 	%r1348, %r1347, %r1;
	cvta.to.global.u64 	%rd64, %rd231;
	mul.wide.s32 	%rd65, %r1348, 4;
	add.s64 	%rd13, %rd64, %rd65;
$L__BB9_157:
	membar.cta;
	ld.volatile.global.u32 	%r238, [%rd13];
	setp.eq.s32 	%p113, %r238, 0;
	@%p113 bra 	$L__BB9_157;
	and.b32  	%r1349, %r238, 1073741823;
	add.s32 	%r1707, %r1349, %r1707;
	setp.gt.s32 	%p114, %r238, -1;
	vote.sync.ballot.b32 	%r1705, %p114, %r1705;
	setp.gt.u32 	%p116, %r1704, 1;
	and.pred  	%p117, %p114, %p116;
	mov.u32 	%r1704, %r237;
	@%p117 bra 	$L__BB9_156;
	ld.shared.u64 	%rd241, [%r233];
$L__BB9_160:
	ld.param.u64 	%rd232, [_ZN3cub18CUB_300001_SM_10006detail10radix_sort29DeviceRadixSortOnesweepKernelINS1_5radix10policy_hubIjNS0_8NullTypeEyE10Policy1000ELNS0_9SortOrderE0EjS6_yiiNS1_21identity_decomposer_tEEEvPT5_SC_PT3_PKSD_PT1_PKSH_PT2_PKSL_T4_iiT6__param_0];
	or.b32  	%r1350, %r1707, -2147483648;
	cvta.to.global.u64 	%rd66, %rd232;
	shl.b32 	%r1351, %r4, 8;
	add.s32 	%r1352, %r1351, %r1;
	mul.wide.s32 	%rd67, %r1352, 4;
	add.s64 	%rd68, %rd66, %rd67;
	st.volatile.global.u32 	[%rd68], %r1350;
	sub.s32 	%r1353, %r1707, %r1680;
	cvt.s64.s32 	%rd69, %r1353;
	add.s64 	%rd70, %rd241, %rd69;
	st.shared.u64 	[%r233], %rd70;
$L__BB9_161:
	ld.param.u32 	%r1587, [_ZN3cub18CUB_300001_SM_10006detail10radix_sort29DeviceRadixSortOnesweepKernelINS1_5radix10policy_hubIjNS0_8NullTypeEyE10Policy1000ELNS0_9SortOrderE0EjS6_yiiNS1_21identity_decomposer_tEEEvPT5_SC_PT3_PKSD_PT1_PKSH_PT2_PKSL_T4_iiT6__param_8];
	ld.param.u64 	%rd235, [_ZN3cub18CUB_300001_SM_10006detail10radix_sort29DeviceRadixSortOnesweepKernelINS1_5radix10policy_hubIjNS0_8NullTypeEyE10Policy1000ELNS0_9SortOrderE0EjS6_yiiNS1_21identity_decomposer_tEEEvPT5_SC_PT3_PKSD_PT1_PKSH_PT2_PKSL_T4_iiT6__param_2];
	setp.gt.u32 	%p118, %r1, 255;
	mad.lo.s32 	%r242, %r4, 7296, 7296;
	setp.lt.s32 	%p119, %r242, %r1587;
	setp.eq.s64 	%p120, %rd235, 0;
	or.pred  	%p121, %p120, %p119;
	or.pred  	%p122, %p118, %p121;
	@%p122 bra 	$L__BB9_163;
	ld.param.u64 	%rd236, [_ZN3cub18CUB_300001_SM_10006detail10radix_sort29DeviceRadixSortOnesweepKernelINS1_5radix10policy_hubIjNS0_8NullTypeEyE10Policy1000ELNS0_9SortOrderE0EjS6_yiiNS1_21identity_decomposer_tEEEvPT5_SC_PT3_PKSD_PT1_PKSH_PT2_PKSL_T4_iiT6__param_2];
	ld.shared.u64 	%rd71, [%r233];
	cvt.s64.s32 	%rd72, %r1680;
	cvt.s64.s32 	%rd73, %r137;
	add.s64 	%rd74, %rd73, %rd72;
	add.s64 	%rd75, %rd74, %rd71;
	cvta.to.global.u64 	%rd76, %rd236;
	shl.b64 	%rd77, %rd6, 3;
	add.s64 	%rd78, %rd76, %rd77;
	st.global.u64 	[%rd78], %rd75;
$L__BB9_163:
	ld.param.u32 	%r1588, [_ZN3cub18CUB_300001_SM_10006detail10radix_sort29DeviceRadixSortOnesweepKernelINS1_5radix10policy_hubIjNS0_8NullTypeEyE10Policy1000ELNS0_9SortOrderE0EjS6_yiiNS1_21identity_decomposer_tEEEvPT5_SC_PT3_PKSD_PT1_PKSH_PT2_PKSL_T4_iiT6__param_8];
	setp.gt.s32 	%p123, %r242, %r1588;
	bar.sync 	0;
	@%p123 bra 	$L__BB9_165;
	ld.param.u32 	%r1615, [_ZN3cub18CUB_300001_SM_10006detail10radix_sort29DeviceRadixSortOnesweepKernelINS1_5radix10policy_hubIjNS0_8NullTypeEyE10Policy1000ELNS0_9SortOrderE0EjS6_yiiNS1_21identity_decomposer_tEEEvPT5_SC_PT3_PKSD_PT1_PKSH_PT2_PKSL_T4_iiT6__param_9];
	ld.shared.u32 	%r1354, [%r121];
	shr.u32 	%r1355, %r1354, %r1615;
	and.b32  	%r1356, %r1355, %r82;
	shl.b32 	%r1357, %r1356, 3;
	add.s32 	%r1359, %r1306, 29184;
	add.s32 	%r1360, %r1359, %r1357;
	ld.shared.u64 	%rd79, [%r1360];
	add.s64 	%rd80, %rd79, %rd6;
	shl.b64 	%rd81, %rd80, 2;
	add.s64 	%rd82, %rd5, %rd81;
	st.global.u32 	[%rd82], %r1354;
	bar.warp.sync 	-1;
	ld.shared.u32 	%r1361, [%r121+1536];
	shr.u32 	%r1362, %r1361, %r1615;
	and.b32  	%r1363, %r1362, %r82;
	shl.b32 	%r1364, %r1363, 3;
	add.s32 	%r1365, %r1359, %r1364;
	ld.shared.u64 	%rd83, [%r1365];
	add.s64 	%rd84, %rd83, %rd6;
	shl.b64 	%rd85, %rd84, 2;
	add.s64 	%rd86, %rd5, %rd85;
	st.global.u32 	[%rd86+1536], %r1361;
	bar.warp.sync 	-1;
	ld.shared.u32 	%r1366, [%r121+3072];
	shr.u32 	%r1367, %r1366, %r1615;
	and.b32  	%r1368, %r1367, %r82;
	shl.b32 	%r1369, %r1368, 3;
	add.s32 	%r1370, %r1359, %r1369;
	ld.shared.u64 	%rd87, [%r1370];
	add.s64 	%rd88, %rd87, %rd6;
	shl.b64 	%rd89, %rd88, 2;
	add.s64 	%rd90, %rd5, %rd89;
	st.global.u32 	[%rd90+3072], %r1366;
	bar.warp.sync 	-1;
	ld.shared.u32 	%r1371, [%r121+4608];
	shr.u32 	%r1372, %r1371, %r1615;
	and.b32  	%r1373, %r1372, %r82;
	shl.b32 	%r1374, %r1373, 3;
	add.s32 	%r1375, %r1359, %r1374;
	ld.shared.u64 	%rd91, [%r1375];
	add.s64 	%rd92, %rd91, %rd6;
	shl.b64 	%rd93, %rd92, 2;
	add.s64 	%rd94, %rd5, %rd93;
	st.global.u32 	[%rd94+4608], %r1371;
	bar.warp.sync 	-1;
	ld.shared.u32 	%r1376, [%r121+6144];
	shr.u32 	%r1377, %r1376, %r1615;
	and.b32  	%r1378, %r1377, %r82;
	shl.b32 	%r1379, %r1378, 3;
	add.s32 	%r1380, %r1359, %r1379;
	ld.shared.u64 	%rd95, [%r1380];
	add.s64 	%rd96, %rd95, %rd6;
	shl.b64 	%rd97, %rd96, 2;
	add.s64 	%rd98, %rd5, %rd97;
	st.global.u32 	[%rd98+6144], %r1376;
	bar.warp.sync 	-1;
	ld.shared.u32 	%r1381, [%r121+7680];
	shr.u32 	%r1382, %r1381, %r1615;
	and.b32  	%r1383, %r1382, %r82;
	shl.b32 	%r1384, %r1383, 3;
	add.s32 	%r1385, %r1359, %r1384;
	ld.shared.u64 	%rd99, [%r1385];
	add.s64 	%rd100, %rd99, %rd6;
	shl.b64 	%rd101, %rd100, 2;
	add.s64 	%rd102, %rd5, %rd101;
	st.global.u32 	[%rd102+7680], %r1381;
	bar.warp.sync 	-1;
	ld.shared.u32 	%r1386, [%r121+9216];
	shr.u32 	%r1387, %r1386, %r1615;
	and.b32  	%r1388, %r1387, %r82;
	shl.b32 	%r1389, %r1388, 3;
	add.s32 	%r1390, %r1359, %r1389;
	ld.shared.u64 	%rd103, [%r1390];
	add.s64 	%rd104, %rd103, %rd6;
	shl.b64 	%rd105, %rd104, 2;
	add.s64 	%rd106, %rd5, %rd105;
	st.global.u32 	[%rd106+9216], %r1386;
	bar.warp.sync 	-1;
	ld.shared.u32 	%r1391, [%r121+10752];
	shr.u32 	%r1392, %r1391, %r1615;
	and.b32  	%r1393, %r1392, %r82;
	shl.b32 	%r1394, %r1393, 3;
	add.s32 	%r1395, %r1359, %r1394;
	ld.shared.u64 	%rd107, [%r1395];
	add.s64 	%rd108, %rd107, %rd6;
	shl.b64 	%rd109, %rd108, 2;
	add.s64 	%rd110, %rd5, %rd109;
	st.global.u32 	[%rd110+10752], %r1391;
	bar.warp.sync 	-1;
	ld.shared.u32 	%r1396, [%r121+12288];
	shr.u32 	%r1397, %r1396, %r1615;
	and.b32  	%r1398, %r1397, %r82;
	shl.b32 	%r1399, %r1398, 3;
	add.s32 	%r1400, %r1359, %r1399;
	ld.shared.u64 	%rd111, [%r1400];
	add.s64 	%rd112, %rd111, %rd6;
	shl.b64 	%rd113, %rd112, 2;
	add.s64 	%rd114, %rd5, %rd113;
	st.global.u32 	[%rd114+12288], %r1396;
	bar.warp.sync 	-1;
	ld.shared.u32 	%r1401, [%r121+13824];
	shr.u32 	%r1402, %r1401, %r1615;
	and.b32  	%r1403, %r1402, %r82;
	shl.b32 	%r1404, %r1403, 3;
	add.s32 	%r1405, %r1359, %r1404;
	ld.shared.u64 	%rd115, [%r1405];
	add.s64 	%rd116, %rd115, %rd6;
	shl.b64 	%rd117, %rd116, 2;
	add.s64 	%rd118, %rd5, %rd117;
	st.global.u32 	[%rd118+13824], %r1401;
	bar.warp.sync 	-1;
	ld.shared.u32 	%r1406, [%r121+15360];
	shr.u32 	%r1407, %r1406, %r1615;
	and.b32  	%r1408, %r1407, %r82;
	shl.b32 	%r1409, %r1408, 3;
	add.s32 	%r1410, %r1359, %r1409;
	ld.shared.u64 	%rd119, [%r1410];
	add.s64 	%rd120, %rd119, %rd6;
	shl.b64 	%rd121, %rd120, 2;
	add.s64 	%rd122, %rd5, %rd121;
	st.global.u32 	[%rd122+15360], %r1406;
	bar.warp.sync 	-1;
	ld.shared.u32 	%r1411, [%r121+16896];
	shr.u32 	%r1412, %r1411, %r1615;
	and.b32  	%r1413, %r1412, %r82;
	shl.b32 	%r1414, %r1413, 3;
	add.s32 	%r1415, %r1359, %r1414;
	ld.shared.u64 	%rd123, [%r1415];
	add.s64 	%rd124, %rd123, %rd6;
	shl.b64 	%rd125, %rd124, 2;
	add.s64 	%rd126, %rd5, %rd125;
	st.global.u32 	[%rd126+16896], %r1411;
	bar.warp.sync 	-1;
	ld.shared.u32 	%r1416, [%r121+18432];
	shr.u32 	%r1417, %r1416, %r1615;
	and.b32  	%r1418, %r1417, %r82;
	shl.b32 	%r1419, %r1418, 3;
	add.s32 	%r1420, %r1359, %r1419;
	ld.shared.u64 	%rd127, [%r1420];
	add.s64 	%rd128, %rd127, %rd6;
	shl.b64 	%rd129, %rd128, 2;
	add.s64 	%rd130, %rd5, %rd129;
	st.global.u32 	[%rd130+18432], %r1416;
	bar.warp.sync 	-1;
	ld.shared.u32 	%r1421, [%r121+19968];
	shr.u32 	%r1422, %r1421, %r1615;
	and.b32  	%r1423, %r1422, %r82;
	shl.b32 	%r1424, %r1423, 3;
	add.s32 	%r1425, %r1359, %r1424;
	ld.shared.u64 	%rd131, [%r1425];
	add.s64 	%rd132, %rd131, %rd6;
	shl.b64 	%rd133, %rd132, 2;
	add.s64 	%rd134, %rd5, %rd133;
	st.global.u32 	[%rd134+19968], %r1421;
	bar.warp.sync 	-1;
	ld.shared.u32 	%r1426, [%r121+21504];
	shr.u32 	%r1427, %r1426, %r1615;
	and.b32  	%r1428, %r1427, %r82;
	shl.b32 	%r1429, %r1428, 3;
	add.s32 	%r1430, %r1359, %r1429;
	ld.shared.u64 	%rd135, [%r1430];
	add.s64 	%rd136, %rd135, %rd6;
	shl.b64 	%rd137, %rd136, 2;
	add.s64 	%rd138, %rd5, %rd137;
	st.global.u32 	[%rd138+21504], %r1426;
	bar.warp.sync 	-1;
	ld.shared.u32 	%r1431, [%r121+23040];
	shr.u32 	%r1432, %r1431, %r1615;
	and.b32  	%r1433, %r1432, %r82;
	shl.b32 	%r1434, %r1433, 3;
	add.s32 	%r1435, %r1359, %r1434;
	ld.shared.u64 	%rd139, [%r1435];
	add.s64 	%rd140, %rd139, %rd6;
	shl.b64 	%rd141, %rd140, 2;
	add.s64 	%rd142, %rd5, %rd141;
	st.global.u32 	[%rd142+23040], %r1431;
	bar.warp.sync 	-1;
	ld.shared.u32 	%r1436, [%r121+24576];
	shr.u32 	%r1437, %r1436, %r1615;
	and.b32  	%r1438, %r1437, %r82;
	shl.b32 	%r1439, %r1438, 3;
	add.s32 	%r1440, %r1359, %r1439;
	ld.shared.u64 	%rd143, [%r1440];
	add.s64 	%rd144, %rd143, %rd6;
	shl.b64 	%rd145, %rd144, 2;
	add.s64 	%rd146, %rd5, %rd145;
	st.global.u32 	[%rd146+24576], %r1436;
	bar.warp.sync 	-1;
	ld.shared.u32 	%r1441, [%r121+26112];
	shr.u32 	%r1442, %r1441, %r1615;
	and.b32  	%r1443, %r1442, %r82;
	shl.b32 	%r1444, %r1443, 3;
	add.s32 	%r1445, %r1359, %r1444;
	ld.shared.u64 	%rd147, [%r1445];
	add.s64 	%rd148, %rd147, %rd6;
	shl.b64 	%rd149, %rd148, 2;
	add.s64 	%rd150, %rd5, %rd149;
	st.global.u32 	[%rd150+26112], %r1441;
	bar.warp.sync 	-1;
	ld.shared.u32 	%r1446, [%r121+27648];
	shr.u32 	%r1447, %r1446, %r1615;
	and.b32  	%r1448, %r1447, %r82;
	shl.b32 	%r1449, %r1448, 3;
	add.s32 	%r1450, %r1359, %r1449;
	ld.shared.u64 	%rd151, [%r1450];
	add.s64 	%rd152, %rd151, %rd6;
	shl.b64 	%rd153, %rd152, 2;
	add.s64 	%rd154, %rd5, %rd153;
	st.global.u32 	[%rd154+27648], %r1446;
	bar.warp.sync 	-1;
	bra.uni 	$L__BB9_204;
$L__BB9_165:
	ld.param.u32 	%r1589, [_ZN3cub18CUB_300001_SM_10006detail10radix_sort29DeviceRadixSortOnesweepKernelINS1_5radix10policy_hubIjNS0_8NullTypeEyE10Policy1000ELNS0_9SortOrderE0EjS6_yiiNS1_21identity_decomposer_tEEEvPT5_SC_PT3_PKSD_PT1_PKSH_PT2_PKSL_T4_iiT6__param_8];
	mad.lo.s32 	%r243, %r4, -7296, %r1589;
	setp.ge.s32 	%p124, %r1, %r243;
	@%p124 bra 	$L__BB9_167;
	ld.param.u32 	%r1616, [_ZN3cub18CUB_300001_SM_10006detail10radix_sort29DeviceRadixSortOnesweepKernelINS1_5radix10policy_hubIjNS0_8NullTypeEyE10Policy1000ELNS0_9SortOrderE0EjS6_yiiNS1_21identity_decomposer_tEEEvPT5_SC_PT3_PKSD_PT1_PKSH_PT2_PKSL_T4_iiT6__param_9];
	ld.shared.u32 	%r1451, [%r121];
	shr.u32 	%r1452, %r1451, %r1616;
	and.b32  	%r1453, %r1452, %r82;
	shl.b32 	%r1454, %r1453, 3;
	add.s32 	%r1456, %r1306, %r1454;
	ld.shared.u64 	%rd155, [%r1456+29184];
	add.s64 	%rd156, %rd155, %rd6;
	shl.b64 	%rd157, %rd156, 2;
	add.s64 	%rd158, %rd5, %rd157;
	st.global.u32 	[%rd158], %r1451;
$L__BB9_167:
	bar.warp.sync 	-1;
	add.s32 	%r1457, %r1, 384;
	setp.ge.s32 	%p125, %r1457, %r243;
	@%p125 bra 	$L__BB9_169;
	ld.param.u32 	%r1617, [_ZN3cub18CUB_300001_SM_10006detail10radix_sort29DeviceRadixSortOnesweepKernelINS1_5radix10policy_hubIjNS0_8NullTypeEyE10Policy1000ELNS0_9SortOrderE0EjS6_yiiNS1_21identity_decomposer_tEEEvPT5_SC_PT3_PKSD_PT1_PKSH_PT2_PKSL_T4_iiT6__param_9];
	ld.shared.u32 	%r1458, [%r121+1536];
	shr.u32 	%r1459, %r1458, %r1617;
	and.b32  	%r1460, %r1459, %r82;
	shl.b32 	%r1461, %r1460, 3;
	add.s32 	%r1463, %r1306, %r1461;
	ld.shared.u64 	%rd159, [%r1463+29184];
	add.s64 	%rd160, %rd159, %rd6;
	shl.b64 	%rd161, %rd160, 2;
	add.s64 	%rd162, %rd5, %rd161;
	st.global.u32 	[%rd162+1536], %r1458;
$L__BB9_169:
	bar.warp.sync 	-1;
	add.s32 	%r1464, %r1, 768;
	setp.ge.s32 	%p126, %r1464, %r243;
	@%p126 bra 	$L__BB9_171;
	ld.param.u32 	%r1618, [_ZN3cub18CUB_300001_SM_10006detail10radix_sort29DeviceRadixSortOnesweepKernelINS1_5radix10policy_hubIjNS0_8NullTypeEyE10Policy1000ELNS0_9SortOrderE0EjS6_yiiNS1_21identity_decomposer_tEEEvPT5_SC_PT3_PKSD_PT1_PKSH_PT2_PKSL_T4_iiT6__param_9];
	ld.shared.u32 	%r1465, [%r121+3072];
	shr.u32 	%r1466, %r1465, %r1618;
	and.b32  	%r1467, %r1466, %r82;
	shl.b32 	%r1468, %r1467, 3;
	add.s32 	%r1470, %r1306, %r1468;
	ld.shared.u64 	%rd163, [%r1470+29184];
	add.s64 	%rd164, %rd163, %rd6;
	shl.b64 	%rd165, %rd164, 2;
	add.s64 	%rd166, %rd5, %rd165;
	st.global.u32 	[%rd166+3072], %r1465;
$L__BB9_171:
	bar.warp.sync 	-1;
	add.s32 	%r1471, %r1, 1152;
	setp.ge.s32 	%p127, %r1471, %r243;
	@%p127 bra 	$L__BB9_173;
	ld.param.u32 	%r1619, [_ZN3cub18CUB_300001_SM_10006detail10radix_sort29DeviceRadixSortOnesweepKernelINS1_5radix10policy_hubIjNS0_8NullTypeEyE10Policy1000ELNS0_9SortOrderE0EjS6_yiiNS1_21identity_decomposer_tEEEvPT5_SC_PT3_PKSD_PT1_PKSH_PT2_PKSL_T4_iiT6__param_9];
	ld.shared.u32 	%r1472, [%r121+4608];
	shr.u32 	%r1473, %r1472, %r1619;
	and.b32  	%r1474, %r1473, %r82;
	shl.b32 	%r1475, %r1474, 3;
	add.s32 	%r1477, %r1306, %r1475;
	ld.shared.u64 	%rd167, [%r1477+29184];
	add.s64 	%rd168, %rd167, %rd6;
	shl.b64 	%rd169, %rd168, 2;
	add.s64 	%rd170, %rd5, %rd169;
	st.global.u32 	[%rd170+4608], %r1472;
$L__BB9_173:
	bar.warp.sync 	-1;
	add.s32 	%r1478, %r1, 1536;
	setp.ge.s32 	%p128, %r1478, %r243;
	@%p128 bra 	$L__BB9_175;
	ld.param.u32 	%r1620, [_ZN3cub18CUB_300001_SM_10006detail10radix_sort29DeviceRadixSortOnesweepKernelINS1_5radix10policy_hubIjNS0_8NullTypeEyE10Policy1000ELNS0_9SortOrderE0EjS6_yiiNS1_21identity_decomposer_tEEEvPT5_SC_PT3_PKSD_PT1_PKSH_PT2_PKSL_T4_iiT6__param_9];
	ld.shared.u32 	%r1479, [%r121+6144];
	shr.u32 	%r1480, %r1479, %r1620;
	and.b32  	%r1481, %r1480, %r82;
	shl.b32 	%r1482, %r1481, 3;
	add.s32 	%r1484, %r1306, %r1482;
	ld.shared.u64 	%rd171, [%r1484+29184];
	add.s64 	%rd172, %rd171, %rd6;
	shl.b64 	%rd173, %rd172, 2;
	add.s64 	%rd174, %rd5, %rd173;
	st.global.u32 	[%rd174+6144], %r1479;
$L__BB9_175:
	bar.warp.sync 	-1;
	add.s32 	%r1485, %r1, 1920;
	setp.ge.s32 	%p129, %r1485, %r243;
	@%p129 bra 	$L__BB9_177;
	ld.param.u32 	%r1621, [_ZN3cub18CUB_300001_SM_10006detail10radix_sort29DeviceRadixSortOnesweepKernelINS1_5radix10policy_hubIjNS0_8NullTypeEyE10Policy1000ELNS0_9SortOrderE0EjS6_yiiNS1_21identity_decomposer_tEEEvPT5_SC_PT3_PKSD_PT1_PKSH_PT2_PKSL_T4_iiT6__param_9];
	ld.shared.u32 	%r1486, [%r121+7680];
	shr.u32 	%r1487, %r1486, %r1621;
	and.b32  	%r1488, %r1487, %r82;
	shl.b32 	%r1489, %r1488, 3;
	add.s32 	%r1491, %r1306, %r1489;
	ld.shared.u64 	%rd175, [%r1491+29184];
	add.s64 	%rd176, %rd175, %rd6;
	shl.b64 	%rd177, %rd176, 2;
	add.s64 	%rd178, %rd5, %rd177;
	st.global.u32 	[%rd178+7680], %r1486;
$L__BB9_177:
	bar.warp.sync 	-1;
	add.s32 	%r1492, %r1, 2304;
	setp.ge.s32 	%p130, %r1492, %r243;
	@%p130 bra 	$L__BB9_179;
	ld.param.u32 	%r1622, [_ZN3cub18CUB_300001_SM_10006detail10radix_sort29DeviceRadixSortOnesweepKernelINS1_5radix10policy_hubIjNS0_8NullTypeEyE10Policy1000ELNS0_9SortOrderE0EjS6_yiiNS1_21identity_decomposer_tEEEvPT5_SC_PT3_PKSD_PT1_PKSH_PT2_PKSL_T4_iiT6__param_9];
	ld.shared.u32 	%r1493, [%r121+9216];
	shr.u32 	%r1494, %r1493, %r1622;
	and.b32  	%r1495, %r1494, %r82;
	shl.b32 	%r1496, %r1495, 3;
	add.s32 	%r1498, %r1306, %r1496;
	ld.shared.u64 	%rd179, [%r1498+29184];
	add.s64 	%rd180, %rd179, %rd6;
	shl.b64 	%rd181, %rd180, 2;
	add.s64 	%rd182, %rd5, %rd181;
	st.global.u32 	[%rd182+9216], %r1493;
$L__BB9_179:
	bar.warp.sync 	-1;
	add.s32 	%r1499, %r1, 2688;
	setp.ge.s32 	%p131, %r1499, %r243;
	@%p131 bra 	$L__BB9_181;
	ld.param.u32 	%r1623, [_ZN3cub18CUB_300001_SM_10006detail10radix_sort29DeviceRadixSortOnesweepKernelINS1_5radix10policy_hubIjNS0_8NullTypeEyE10Policy1000ELNS0_9SortOrderE0EjS6_yiiNS1_21identity_decomposer_tEEEvPT5_SC_PT3_PKSD_PT1_PKSH_PT2_PKSL_T4_iiT6__param_9];
	ld.shared.u32 	%r1500, [%r121+10752];
	shr.u32 	%r1501, %r1500, %r1623;
	and.b32  	%r1502, %r1501, %r82;
	shl.b32 	%r1503, %r1502, 3;
	add.s32 	%r1505, %r1306, %r1503;
	ld.shared.u64 	%rd183, [%r1505+29184];
	add.s64 	%rd184, %rd183, %rd6;
	shl.b64 	%rd185, %rd184, 2;
	add.s64 	%rd186, %rd5, %rd185;
	st.global.u32 	[%rd186+10752], %r1500;
$L__BB9_181:
	bar.warp.sync 	-1;
	or.b32  	%r1506, %r1, 3072;
	setp.ge.s32 	%p132, %r1506, %r243;
	@%p132 bra 	$L__BB9_183;
	ld.param.u32 	%r1624, [_ZN3cub18CUB_300001_SM_10006detail10radix_sort29DeviceRadixSortOnesweepKernelINS1_5radix10policy_hubIjNS0_8NullTypeEyE10Policy1000ELNS0_9SortOrderE0EjS6_yiiNS1_21identity_decomposer_tEEEvPT5_SC_PT3_PKSD_PT1_PKSH_PT2_PKSL_T4_iiT6__param_9];
	ld.shared.u32 	%r1507, [%r121+12288];
	shr.u32 	%r1508, %r1507, %r1624;
	and.b32  	%r1509, %r1508, %r82;
	shl.b32 	%r1510, %r1509, 3;
	add.s32 	%r1512, %r1306, %r1510;
	ld.shared.u64 	%rd187, [%r1512+29184];
	add.s64 	%rd188, %rd187, %rd6;
	shl.b64 	%rd189, %rd188, 2;
	add.s64 	%rd190, %rd5, %rd189;
	st.global.u32 	[%rd190+12288], %r1507;
$L__BB9_183:
	bar.warp.sync 	-1;
	add.s32 	%r1513, %r1, 3456;
	setp.ge.s32 	%p133, %r1513, %r243;
	@%p133 bra 	$L__BB9_185;
	ld.param.u32 	%r1625, [_ZN3cub18CUB_300001_SM_10006detail10radix_sort29DeviceRadixSortOnesweepKernelINS1_5radix10policy_hubIjNS0_8NullTypeEyE10Policy1000ELNS0_9SortOrderE0EjS6_yiiNS1_21identity_decomposer_tEEEvPT5_SC_PT3_PKSD_PT1_PKSH_PT2_PKSL_T4_iiT6__param_9];
	ld.shared.u32 	%r1514, [%r121+13824];
	shr.u32 	%r1515, %r1514, %r1625;
	and.b32  	%r1516, %r1515, %r82;
	shl.b32 	%r1517, %r1516, 3;
	add.s32 	%r1519, %r1306, %r1517;
	ld.shared.u64 	%rd191, [%r1519+29184];
	add.s64 	%rd192, %rd191, %rd6;
	shl.b64 	%rd193, %rd192, 2;
	add.s64 	%rd194, %rd5, %rd193;
	st.global.u32 	[%rd194+13824], %r1514;
$L__BB9_185:
	bar.warp.sync 	-1;
	add.s32 	%r1520, %r1, 3840;
	setp.ge.s32 	%p134, %r1520, %r243;
	@%p134 bra 	$L__BB9_187;
	ld.param.u32 	%r1626, [_ZN3cub18CUB_300001_SM_10006detail10radix_sort29DeviceRadixSortOnesweepKernelINS1_5radix10policy_hubIjNS0_8NullTypeEyE10Policy1000ELNS0_9SortOrderE0EjS6_yiiNS1_21identity_decomposer_tEEEvPT5_SC_PT3_PKSD_PT1_PKSH_PT2_PKSL_T4_iiT6__param_9];
	ld.shared.u32 	%r1521, [%r121+15360];
	shr.u32 	%r1522, %r1521, %r1626;
	and.b32  	%r1523, %r1522, %r82;
	shl.b32 	%r1524, %r1523, 3;
	add.s32 	%r1526, %r1306, %r1524;
	ld.shared.u64 	%rd195, [%r1526+29184];
	add.s64 	%rd196, %rd195, %rd6;
	shl.b64 	%rd197, %rd196, 2;
	add.s64 	%rd198, %rd5, %rd197;
	st.global.u32 	[%rd198+15360], %r1521;
$L__BB9_187:
	bar.warp.sync 	-1;
	add.s32 	%r1527, %r1, 4224;
	setp.ge.s32 	%p135, %r1527, %r243;
	@%p135 bra 	$L__BB9_189;
	ld.param.u32 	%r1627, [_ZN3cub18CUB_300001_SM_10006detail10radix_sort29DeviceRadixSortOnesweepKernelINS1_5radix10policy_hubIjNS0_8NullTypeEyE10Policy1000ELNS0_9SortOrderE0EjS6_yiiNS1_21identity_decomposer_tEEEvPT5_SC_PT3_PKSD_PT1_PKSH_PT2_PKSL_T4_iiT6__param_9];
	ld.shared.u32 	%r1528, [%r121+16896];
	shr.u32 	%r1529, %r1528, %r1627;
	and.b32  	%r1530, %r1529, %r82;
	shl.b32 	%r1531, %r1530, 3;
	add.s32 	%r1533, %r1306, %r1531;
	ld.shared.u64 	%rd199, [%r1533+29184];
	add.s64 	%rd200, %rd199, %rd6;
	shl.b64 	%rd201, %rd200, 2;
	add.s64 	%rd202, %rd5, %rd201;
	st.global.u32 	[%rd202+16896], %r1528;
$L__BB9_189:
	bar.warp.sync 	-1;
	add.s32 	%r1534, %r1, 4608;
	setp.ge.s32 	%p136, %r1534, %r243;
	@%p136 bra 	$L__BB9_191;
	ld.param.u32 	%r1628, [_ZN3cub18CUB_300001_SM_10006detail10radix_sort29DeviceRadixSortOnesweepKernelINS1_5radix10policy_hubIjNS0_8NullTypeEyE10Policy1000ELNS0_9SortOrderE0EjS6_yiiNS1_21identity_decomposer_tEEEvPT5_SC_PT3_PKSD_PT1_PKSH_PT2_PKSL_T4_iiT6__param_9];
	ld.shared.u32 	%r1535, [%r121+18432];
	shr.u32 	%r1536, %r1535, %r1628;
	and.b32  	%r1537, %r1536, %r82;
	shl.b32 	%r1538, %r1537, 3;
	add.s32 	%r1540, %r1306, %r1538;
	ld.shared.u64 	%rd203, [%r1540+29184];
	add.s64 	%rd204, %rd203, %rd6;
	shl.b64 	%rd205, %rd204, 2;
	add.s64 	%rd206, %rd5, %rd205;
	st.global.u32 	[%rd206+18432], %r1535;
$L__BB9_191:
	bar.warp.sync 	-1;
	add.s32 	%r1541, %r1, 4992;
	setp.ge.s32 	%p137, %r1541, %r243;
	@%p137 bra 	$L__BB9_193;
	ld.param.u32 	%r1629, [_ZN3cub18CUB_300001_SM_10006detail10radix_sort29DeviceRadixSortOnesweepKernelINS1_5radix10policy_hubIjNS0_8NullTypeEyE10Policy1000ELNS0_9SortOrderE0EjS6_yiiNS1_21identity_decomposer_tEEEvPT5_SC_PT3_PKSD_PT1_PKSH_PT2_PKSL_T4_iiT6__param_9];
	ld.shared.u32 	%r1542, [%r121+19968];
	shr.u32 	%r1543, %r1542, %r1629;
	and.b32  	%r1544, %r1543, %r82;
	shl.b32 	%r1545, %r1544, 3;
	add.s32 	%r1547, %r1306, %r1545;
	ld.shared.u64 	%rd207, [%r1547+29184];
	add.s64 	%rd208, %rd207, %rd6;
	shl.b64 	%rd209, %rd208, 2;
	add.s64 	%rd210, %rd5, %rd209;
	st.global.u32 	[%rd210+19968], %r1542;
$L__BB9_193:
	bar.warp.sync 	-1;
	add.s32 	%r1548, %r1, 5376;
	setp.ge.s32 	%p138, %r1548, %r243;
	@%p138 bra 	$L__BB9_195;
	ld.param.u32 	%r1630, [_ZN3cub18CUB_300001_SM_10006detail10radix_sort29DeviceRadixSortOnesweepKernelINS1_5radix10policy_hubIjNS0_8NullTypeEyE10Policy1000ELNS0_9SortOrderE0EjS6_yiiNS1_21identity_decomposer_tEEEvPT5_SC_PT3_PKSD_PT1_PKSH_PT2_PKSL_T4_iiT6__param_9];
	ld.shared.u32 	%r1549, [%r121+21504];
	shr.u32 	%r1550, %r1549, %r1630;
	and.b32  	%r1551, %r1550, %r82;
	shl.b32 	%r1552, %r1551, 3;
	add.s32 	%r1554, %r1306, %r1552;
	ld.shared.u64 	%rd211, [%r1554+29184];
	add.s64 	%rd212, %rd211, %rd6;
	shl.b64 	%rd213, %rd212, 2;
	add.s64 	%rd214, %rd5, %rd213;
	st.global.u32 	[%rd214+21504], %r1549;
$L__BB9_195:
	bar.warp.sync 	-1;
	add.s32 	%r1555, %r1, 5760;
	setp.ge.s32 	%p139, %r1555, %r243;
	@%p139 bra 	$L__BB9_197;
	ld.param.u32 	%r1631, [_ZN3cub18CUB_300001_SM_10006detail10radix_sort29DeviceRadixSortOnesweepKernelINS1_5radix10policy_hubIjNS0_8NullTypeEyE10Policy1000ELNS0_9SortOrderE0EjS6_yiiNS1_21identity_decomposer_tEEEvPT5_SC_PT3_PKSD_PT1_PKSH_PT2_PKSL_T4_iiT6__param_9];
	ld.shared.u32 	%r1556, [%r121+23040];
	shr.u32 	%r1557, %r1556, %r1631;
	and.b32  	%r1558, %r1557, %r82;
	shl.b32 	%r1559, %r1558, 3;
	add.s32 	%r1561, %r1306, %r1559;
	ld.shared.u64 	%rd215, [%r1561+29184];
	add.s64 	%rd216, %rd215, %rd6;
	shl.b64 	%rd217, %rd216, 2;
	add.s64 	%rd218, %rd5, %rd217;
	st.global.u32 	[%rd218+23040], %r1556;
$L__BB9_197:
	bar.warp.sync 	-1;
	or.b32  	%r1562, %r1, 6144;
	setp.ge.s32 	%p140, %r1562, %r243;
	@%p140 bra 	$L__BB9_199;
	ld.param.u32 	%r1632, [_ZN3cub18CUB_300001_SM_10006detail10radix_sort29DeviceRadixSortOnesweepKernelINS1_5radix10policy_hubIjNS0_8NullTypeEyE10Policy1000ELNS0_9SortOrderE0EjS6_yiiNS1_21identity_decomposer_tEEEvPT5_SC_PT3_PKSD_PT1_PKSH_PT2_PKSL_T4_iiT6__param_9];
	ld.shared.u32 	%r1563, [%r121+24576];
	shr.u32 	%r1564, %r1563, %r1632;
	and.b32  	%r1565, %r1564, %r82;
	shl.b32 	%r1566, %r1565, 3;
	add.s32 	%r1568, %r1306, %r1566;
	ld.shared.u64 	%rd219, [%r1568+29184];
	add.s64 	%rd220, %rd219, %rd6;
	shl.b64 	%rd221, %rd220, 2;
	add.s64 	%rd222, %rd5, %rd221;
	st.global.u32 	[%rd222+24576], %r1563;
$L__BB9_199:
	bar.warp.sync 	-1;
	add.s32 	%r1569, %r1, 6528;
	setp.ge.s32 	%p141, %r1569, %r243;
	@%p141 bra 	$L__BB9_201;
	ld.param.u32 	%r1633, [_ZN3cub18CUB_300001_SM_10006detail10radix_sort29DeviceRadixSortOnesweepKernelINS1_5radix10policy_hubIjNS0_8NullTypeEyE10Policy1000ELNS0_9SortOrderE0EjS6_yiiNS1_21identity_decomposer_tEEEvPT5_SC_PT3_PKSD_PT1_PKSH_PT2_PKSL_T4_iiT6__param_9];
	ld.shared.u32 	%r1570, [%r121+26112];
	shr.u32 	%r1571, %r1570, %r1633;
	and.b32  	%r1572, %r1571, %r82;
	shl.b32 	%r1573, %r1572, 3;
	add.s32 	%r1575, %r1306, %r1573;
	ld.shared.u64 	%rd223, [%r1575+29184];
	add.s64 	%rd224, %rd223, %rd6;
	shl.b64 	%rd225, %rd224, 2;
	add.s64 	%rd226, %rd5, %rd225;
	st.global.u32 	[%rd226+26112], %r1570;
$L__BB9_201:
	ld.param.u32 	%r1634, [_ZN3cub18CUB_300001_SM_10006detail10radix_sort29DeviceRadixSortOnesweepKernelINS1_5radix10policy_hubIjNS0_8NullTypeEyE10Policy1000ELNS0_9SortOrderE0EjS6_yiiNS1_21identity_decomposer_tEEEvPT5_SC_PT3_PKSD_PT1_PKSH_PT2_PKSL_T4_iiT6__param_9];
	bar.warp.sync 	-1;
	add.s32 	%r1576, %r1, 6912;
	ld.shared.u32 	%r244, [%r121+27648];
	shr.u32 	%r1577, %r244, %r1634;
	and.b32  	%r1578, %r1577, %r82;
	shl.b32 	%r1579, %r1578, 3;
	add.s32 	%r1581, %r1306, %r1579;
	ld.shared.u64 	%rd227, [%r1581+29184];
	add.s64 	%rd16, %rd227, %rd6;
	setp.ge.s32 	%p142, %r1576, %r243;
	@%p142 bra 	$L__BB9_203;
	shl.b64 	%rd228, %rd16, 2;
	add.s64 	%rd229, %rd5, %rd228;
	st.global.u32 	[%rd229+27648], %r244;
$L__BB9_203:
	bar.warp.sync 	-1;
$L__BB9_204:
	ret;

}


// ===== COMPILED SASS (sm_100) =====

	.target	sm_100

	.elftype	@"ET_EXEC"


//--------------------- .note.nv.tkinfo           --------------------------
	.section	.note.nv.tkinfo,"",@"SHT_NOTE"
	.sectionflags	@"SHF_NOTE_NV_TKINFO"
	.tkinfo
        /*0018*/ 	.word	0x00000002
        /*0030*/ 	.string	""
        /*0030*/ 	.string	"ptxas"
        /*0030*/ 	.string	"Cuda compilation tools, release 13.0, V13.0.88"
        /*0030*/ 	.string	"Build cuda_13.0.r13.0/compiler.36424714_0"
        /*0030*/ 	.string	"-arch sm_100 -m 64 "



//--------------------- .note.nv.cuinfo           --------------------------
	.section	.note.nv.cuinfo,"",@"SHT_NOTE"
	.sectionflags	@"SHF_NOTE_NV_CUINFO"
        /*0018*/ 	.short	0x0002
        /*001a*/ 	.short	0x0064
        /*001c*/ 	.short	0x0082
	.zero		2


//--------------------- .nv.info                  --------------------------
	.section	.nv.info,"",@"SHT_CUDA_INFO"
	.align	4


	//----- nvinfo : EIATTR_REGCOUNT
	.align		4
        /*0000*/ 	.byte	0x04, 0x2f
        /*0002*/ 	.short	(.L_46 - .L_45)
	.align		4
.L_45:
        /*0004*/ 	.word	index@(_Z19blockAndGlobalHistoPjS_jS_xjj)
        /*0008*/ 	.word	0x0000000c


	//----- nvinfo : EIATTR_FRAME_SIZE
	.align		4
.L_46:
        /*000c*/ 	.byte	0x04, 0x11
        /*000e*/ 	.short	(.L_48 - .L_47)
	.align		4
.L_47:
        /*0010*/ 	.word	index@(_Z19blockAndGlobalHistoPjS_jS_xjj)
        /*0014*/ 	.word	0x00000000


	//----- nvinfo : EIATTR_REGCOUNT
	.align		4
.L_48:
        /*0018*/ 	.byte	0x04, 0x2f
        /*001a*/ 	.short	(.L_50 - .L_49)
	.align		4
.L_49:
        /*001c*/ 	.word	index@(_Z15GlobalHistoScanPjS_jj)
        /*0020*/ 	.word	0x0000000c


	//----- nvinfo : EIATTR_FRAME_SIZE
	.align		4
.L_50:
        /*0024*/ 	.byte	0x04, 0x11
        /*0026*/ 	.short	(.L_52 - .L_51)
	.align		4
.L_51:
        /*0028*/ 	.word	index@(_Z15GlobalHistoScanPjS_jj)
        /*002c*/ 	.word	0x00000000


	//----- nvinfo : EIATTR_REGCOUNT
	.align		4
.L_52:
        /*0030*/ 	.byte	0x04, 0x2f
        /*0032*/ 	.short	(.L_54 - .L_53)
	.align		4
.L_53:
        /*0034*/ 	.word	index@(_Z14verticalScanHHPjS_jj)
        /*0038*/ 	.word	0x0000000e


	//----- nvinfo : EIATTR_FRAME_SIZE
	.align		4
.L_54:
        /*003c*/ 	.byte	0x04, 0x11
        /*003e*/ 	.short	(.L_56 - .L_55)
	.align		4
.L_55:
        /*0040*/ 	.word	index@(_Z14verticalScanHHPjS_jj)
        /*0044*/ 	.word	0x00000000


	//----- nvinfo : EIATTR_REGCOUNT
	.align		4
.L_56:
        /*0048*/ 	.byte	0x04, 0x2f
        /*004a*/ 	.short	(.L_58 - .L_57)
	.align		4
.L_57:
        /*004c*/ 	.word	index@(_Z15partitionKernelPjS_S_jS_S_yjj)
        /*0050*/ 	.word	0x0000000a


	//----- nvinfo : EIATTR_FRAME_SIZE
	.align		4
.L_58:
        /*0054*/ 	.byte	0x04, 0x11
        /*0056*/ 	.short	(.L_60 - .L_59)
	.align		4
.L_59:
        /*0058*/ 	.word	index@(_Z15partitionKernelPjS_S_jS_S_yjj)
        /*005c*/ 	.word	0x00000000


	//----- nvinfo : EIATTR_REGCOUNT
	.align		4
.L_60:
        /*0060*/ 	.byte	0x04, 0x2f
        /*0062*/ 	.short	(.L_62 - .L_61)
	.align		4
.L_61:
        /*0064*/ 	.word	index@(_Z17bitonicSortSharedPjS_jjj)
        /*0068*/ 	.word	0x00000011


	//----- nvinfo : EIATTR_FRAME_SIZE
	.align		4
.L_62:
        /*006c*/ 	.byte	0x04, 0x11
        /*006e*/ 	.short	(.L_64 - .L_63)
	.align		4
.L_63:
        /*0070*/ 	.word	index@(_Z17bitonicSortSharedPjS_jjj)
        /*0074*/ 	.word	0x00000000


	//----- nvinfo : EIATTR_REGCOUNT
	.align		4
.L_64:
        /*0078*/ 	.byte	0x04, 0x2f
        /*007a*/ 	.short	(.L_66 - .L_65)
	.align		4
.L_65:
        /*007c*/ 	.word	index@(_ZN3cub18CUB_300001_SM_10006detail11EmptyKernelIvEEvv)
        /*0080*/ 	.word	0x00000004


	//----- nvinfo : EIATTR_FRAME_SIZE
	.align		4
.L_66:
        /*0084*/ 	.byte	0x04, 0x11
        /*0086*/ 	.short	(.L_68 - .L_67)
	.align		4
.L_67:
        /*0088*/ 	.word	index@(_ZN3cub18CUB_300001_SM_10006detail11EmptyKernelIvEEvv)
        /*008c*/ 	.word	0x00000000


	//----- nvinfo : EIATTR_REGCOUNT
	.align		4
.L_68:
        /*0090*/ 	.byte	0x04, 0x2f
        /*0092*/ 	.short	(.L_70 - .L_69)
	.align		4
.L_69:
        /*0094*/ 	.word	index@(_ZN3cub18CUB_300001_SM_10006detail10radix_sort31DeviceRadixSortSingleTileKernelINS1_5radix10policy_hubIjNS0_8NullTypeEyE10Policy1000ELNS0_9SortOrderE0EjS6_yNS1_21identity_decomposer_tEEEvPKT1_PSB_PKT2_PSF_T3_iiT4_)
        /*0098*/ 	.word	0x0000007f


	//----- nvinfo : EIATTR_FRAME_SIZE
	.align		4
.L_70:
        /*009c*/ 	.byte	0x04, 0x11
        /*009e*/ 	.short	(.L_72 - .L_71)
	.align		4
.L_71:
        /*00a0*/ 	.word	index@(_ZN3cub18CUB_300001_SM_10006detail10radix_sort31DeviceRadixSortSingleTileKernelINS1_5radix10policy_hubIjNS0_8NullTypeEyE10Policy1000ELNS0_9SortOrderE0EjS6_yNS1_21identity_decomposer_tEEEvPKT1_PSB_PKT2_PSF_T3_iiT4_)
        /*00a4*/ 	.word	0x00000000


	//----- nvinfo : EIATTR_REGCOUNT
	.align		4
.L_72:
        /*00a8*/ 	.byte	0x04, 0x2f
        /*00aa*/ 	.short	(.L_74 - .L_73)
	.align		4
.L_73:
        /*00ac*/ 	.word	index@(_ZN3cub18CUB_300001_SM_10006detail10radix_sort30DeviceRadixSortHistogramKernelINS1_5radix10policy_hubIjNS0_8NullTypeEyE10Policy1000ELNS0_9SortOrderE0EjyNS1_21identity_decomposer_tEEEvPT2_PKT1_SB_iiT3_)
        /*00b0*/ 	.word	0x00000020


	//----- nvinfo : EIATTR_FRAME_SIZE
	.align		4
.L_74:
        /*00b4*/ 	.byte	0x04, 0x11
        /*00b6*/ 	.short	(.L_76 - .L_75)
	.align		4
.L_75:
        /*00b8*/ 	.word	index@(_ZN3cub18CUB_300001_SM_10006detail10radix_sort30DeviceRadixSortHistogramKernelINS1_5radix10policy_hubIjNS0_8NullTypeEyE10Policy1000ELNS0_9SortOrderE0EjyNS1_21identity_decomposer_tEEEvPT2_PKT1_SB_iiT3_)
        /*00bc*/ 	.word	0x00000000


	//----- nvinfo : EIATTR_REGCOUNT
	.align		4
.L_76:
        /*00c0*/ 	.byte	0x04, 0x2f
        /*00c2*/ 	.short	(.L_78 - .L_77)
	.align		4
.L_77:
        /*00c4*/ 	.word	index@(_ZN3cub18CUB_300001_SM_10006detail10radix_sort33DeviceRadixSortExclusiveSumKernelINS1_5radix10policy_hubIjNS0_8NullTypeEyE10Policy1000EyEEvPT0_)
        /*00c8*/ 	.word	0x00000020


	//----- nvinfo : EIATTR_FRAME_SIZE
	.align		4
.L_78:
        /*00cc*/ 	.byte	0x04, 0x11
        /*00ce*/ 	.short	(.L_80 - .L_79)
	.align		4
.L_79:
        /*00d0*/ 	.word	index@(_ZN3cub18CUB_300001_SM_10006detail10radix_sort33DeviceRadixSortExclusiveSumKernelINS1_5radix10policy_hubIjNS0_8NullTypeEyE10Policy1000EyEEvPT0_)
        /*00d4*/ 	.word	0x00000000


	//----- nvinfo : EIATTR_REGCOUNT
	.align		4
.L_80:
        /*00d8*/ 	.byte	0x04, 0x2f
        /*00da*/ 	.short	(.L_82 - .L_81)
	.align		4
.L_81:
        /*00dc*/ 	.word	index@(_ZN3cub18CUB_300001_SM_10006detail10radix_sort29DeviceRadixSortOnesweepKernelINS1_5radix10policy_hubIjNS0_8NullTypeEyE10Policy1000ELNS0_9SortOrderE0EjS6_yiiNS1_21identity_decomposer_tEEEvPT5_SC_PT3_PKSD_PT1_PKSH_PT2_PKSL_T4_iiT6_)
        /*00e0*/ 	.word	0x00000050


	//----- nvinfo : EIATTR_FRAME_SIZE
	.align		4
.L_82:
        /*00e4*/ 	.byte	0x04, 0x11
        /*00e6*/ 	.short	(.L_84 - .L_83)
	.align		4
.L_83:
        /*00e8*/ 	.word	index@(_ZN3cub18CUB_300001_SM_10006detail10radix_sort29DeviceRadixSortOnesweepKernelINS1_5radix10policy_hubIjNS0_8NullTypeEyE10Policy1000ELNS0_9SortOrderE0EjS6_yiiNS1_21identity_decomposer_tEEEvPT5_SC_PT3_PKSD_PT1_PKSH_PT2_PKSL_T4_iiT6_)
        /*00ec*/ 	.word	0x00000010


	//----- nvinfo : EIATTR_MIN_STACK_SIZE
	.align		4
.L_84:
        /*00f0*/ 	.byte	0x04, 0x12
        /*00f2*/ 	.short	(.L_86 - .L_85)
	.align		4
.L_85:
        /*00f4*/ 	.word	index@(_ZN3cub18CUB_300001_SM_10006detail10radix_sort29DeviceRadixSortOnesweepKernelINS1_5radix10policy_hubIjNS0_8NullTypeEyE10Policy1000ELNS0_9SortOrderE0EjS6_yiiNS1_21identity_decomposer_tEEEvPT5_SC_PT3_PKSD_PT1_PKSH_PT2_PKSL_T4_iiT6_)
        /*00f8*/ 	.word	0x00000010


	//----- nvinfo : EIATTR_MIN_STACK_SIZE
	.align		4
.L_86:
        /*00fc*/ 	.byte	0x04, 0x12
        /*00fe*/ 	.short	(.L_88 - .L_87)
	.align		4
.L_87:
        /*0100*/ 	.word	index@(_ZN3cub18CUB_300001_SM_10006detail10radix_sort33DeviceRadixSortExclusiveSumKernelINS1_5radix10policy_hubIjNS0_8NullTypeEyE10Policy1000EyEEvPT0_)
        /*0104*/ 	.word	0x00000000


	//----- nvinfo : EIATTR_MIN_STACK_SIZE
	.align		4
.L_88:
        /*0108*/ 	.byte	0x04, 0x12
        /*010a*/ 	.short	(.L_90 - .L_89)
	.align		4
.L_89:
        /*010c*/ 	.word	index@(_ZN3cub18CUB_300001_SM_10006detail10radix_sort30DeviceRadixSortHistogramKernelINS1_5radix10policy_hubIjNS0_8NullTypeEyE10Policy1000ELNS0_9SortOrderE0EjyNS1_21identity_decomposer_tEEEvPT2_PKT1_SB_iiT3_)
        /*0110*/ 	.word	0x00000000


	//----- nvinfo : EIATTR_MIN_STACK_SIZE
	.align		4
.L_90:
        /*0114*/ 	.byte	0x04, 0x12
        /*0116*/ 	.short	(.L_92 - .L_91)
	.align		4
.L_91:
        /*0118*/ 	.word	index@(_ZN3cub18CUB_300001_SM_10006detail10radix_sort31DeviceRadixSortSingleTileKernelINS1_5radix10policy_hubIjNS0_8NullTypeEyE10Policy1000ELNS0_9SortOrderE0EjS6_yNS1_21identity_decomposer_tEEEvPKT1_PSB_PKT2_PSF_T3_iiT4_)
        /*011c*/ 	.word	0x00000000


	//----- nvinfo : EIATTR_MIN_STACK_SIZE
	.align		4
.L_92:
        /*0120*/ 	.byte	0x04, 0x12
        /*0122*/ 	.short	(.L_94 - .L_93)
	.align		4
.L_93:
        /*0124*/ 	.word	index@(_ZN3cub18CUB_300001_SM_10006detail11EmptyKernelIvEEvv)
        /*0128*/ 	.word	0x00000000


	//----- nvinfo : EIATTR_MIN_STACK_SIZE
	.align		4
.L_94:
        /*012c*/ 	.byte	0x04, 0x12
        /*012e*/ 	.short	(.L_96 - .L_95)
	.align		4
.L_95:
        /*0130*/ 	.word	index@(_Z17bitonicSortSharedPjS_jjj)
        /*0134*/ 	.word	0x00000000


	//----- nvinfo : EIATTR_MIN_STACK_SIZE
	.align		4
.L_96:
        /*0138*/ 	.byte	0x04, 0x12
        /*013a*/ 	.short	(.L_98 - .L_97)
	.align		4
.L_97:
        /*013c*/ 	.word	index@(_Z15partitionKernelPjS_S_jS_S_yjj)
        /*0140*/ 	.word	0x00000000


	//----- nvinfo : EIATTR_MIN_STACK_SIZE
	.align		4
.L_98:
        /*0144*/ 	.byte	0x04, 0x12
        /*0146*/ 	.short	(.L_100 - .L_99)
	.align		4
.L_99:
        /*0148*/ 	.word	index@(_Z14verticalScanHHPjS_jj)
        /*014c*/ 	.word	0x00000000


	//----- nvinfo : EIATTR_MIN_STACK_SIZE
	.align		4
.L_100:
        /*0150*/ 	.byte	0x04, 0x12
        /*0152*/ 	.short	(.L_102 - .L_101)
	.align		4
.L_101:
        /*0154*/ 	.word	index@(_Z15GlobalHistoScanPjS_jj)
        /*0158*/ 	.word	0x00000000


	//----- nvinfo : EIATTR_MIN_STACK_SIZE
	.align		4
.L_102:
        /*015c*/ 	.byte	0x04, 0x12
        /*015e*/ 	.short	(.L_104 - .L_103)
	.align		4
.L_103:
        /*0160*/ 	.word	index@(_Z19blockAndGlobalHistoPjS_jS_xjj)
        /*0164*/ 	.word	0x00000000
.L_104:


//--------------------- .nv.compat                --------------------------
	.section	.nv.compat,"",@"SHT_CUDA_COMPAT_INFO"
	.align	4
        /*0000*/ 	.byte	0x02, 0x09, 0x00, 0x00, 0x02, 0x02, 0x01, 0x00, 0x02, 0x05, 0x05, 0x00, 0x03, 0x07, 0x01, 0x01
        /*0010*/ 	.byte	0x02, 0x03, 0x00, 0x00, 0x02, 0x06, 0x01, 0x00, 0x04, 0x0b, 0x08, 0x00, 0x09, 0x00, 0x00, 0x00
        /*0020*/ 	.byte	0x00, 0x00, 0x00, 0x00


//--------------------- .nv.info._ZN3cub18CUB_300001_SM_10006detail10radix_sort29DeviceRadixSortOnesweepKernelINS1_5radix10policy_hubIjNS0_8NullTypeEyE10Policy1000ELNS0_9SortOrderE0EjS6_yiiNS1_21identity_decomposer_tEEEvPT5_SC_PT3_PKSD_PT1_PKSH_PT2_PKSL_T4_iiT6_ --------------------------
	.section	.nv.info._ZN3cub18CUB_300001_SM_10006detail10radix_sort29DeviceRadixSortOnesweepKernelINS1_5radix10policy_hubIjNS0_8NullTypeEyE10Policy1000ELNS0_9SortOrderE0EjS6_yiiNS1_21identity_decomposer_tEEEvPT5_SC_PT3_PKSD_PT1_PKSH_PT2_PKSL_T4_iiT6_,"",@"SHT_CUDA_INFO"
	.sectionflags	@""
	.align	4


	//----- nvinfo : EIATTR_CUDA_API_VERSION
	.align		4
        /*0000*/ 	.byte	0x04, 0x37
        /*0002*/ 	.short	(.L_106 - .L_105)
.L_105:
        /*0004*/ 	.word	0x00000082


	//----- nvinfo : EIATTR_KPARAM_INFO
	.align		4
.L_106:
        /*0008*/ 	.byte	0x04, 0x17
        /*000a*/ 	.short	(.L_108 - .L_107)
.L_107:
        /*000c*/ 	.word	0x00000000
        /*0010*/ 	.short	0x000b
        /*0012*/ 	.short	0x004c
        /*0014*/ 	.byte	0x00, 0xf0, 0x05, 0x00


	//----- nvinfo : EIATTR_KPARAM_INFO
	.align		4
.L_108:
        /*0018*/ 	.byte	0x04, 0x17
        /*001a*/ 	.short	(.L_110 - .L_109)
.L_109:
        /*001c*/ 	.word	0x00000000
        /*0020*/ 	.short	0x000a
        /*0022*/ 	.short	0x0048
        /*0024*/ 	.byte	0x00, 0xf0, 0x11, 0x00


	//----- nvinfo : EIATTR_KPARAM_INFO
	.align		4
.L_110:
        /*0028*/ 	.byte	0x04, 0x17
        /*002a*/ 	.short	(.L_112 - .L_111)
.L_111:
        /*002c*/ 	.word	0x00000000
        /*0030*/ 	.short	0x0009
        /*0032*/ 	.short	0x0044
        /*0034*/ 	.byte	0x00, 0xf0, 0x11, 0x00


	//----- nvinfo : EIATTR_KPARAM_INFO
	.align		4
.L_112:
        /*0038*/ 	.byte	0x04, 0x17
        /*003a*/ 	.short	(.L_114 - .L_113)
.L_113:
        /*003c*/ 	.word	0x00000000
        /*0040*/ 	.short	0x0008
        /*0042*/ 	.short	0x0040
        /*0044*/ 	.byte	0x00, 0xf0, 0x11, 0x00


	//----- nvinfo : EIATTR_KPARAM_INFO
	.align		4
.L_114:
        /*0048*/ 	.byte	0x04, 0x17
        /*004a*/ 	.short	(.L_116 - .L_115)
.L_115:
        /*004c*/ 	.word	0x00000000
        /*0050*/ 	.short	0x0007
        /*0052*/ 	.short	0x0038
        /*0054*/ 	.byte	0x00, 0xf5, 0x21, 0x00


	//----- nvinfo : EIATTR_KPARAM_INFO
	.align		4
.L_116:
        /*0058*/ 	.byte	0x04, 0x17
        /*005a*/ 	.short	(.L_118 - .L_117)
.L_117:
        /*005c*/ 	.word	0x00000000
        /*0060*/ 	.short	0x0006
        /*0062*/ 	.short	0x0030
        /*0064*/ 	.byte	0x00, 0xf5, 0x21, 0x00


	//----- nvinfo : EIATTR_KPARAM_INFO
	.align		4
.L_118:
        /*0068*/ 	.byte	0x04, 0x17
        /*006a*/ 	.short	(.L_120 - .L_119)
.L_119:
        /*006c*/ 	.word	0x00000000
        /*0070*/ 	.short	0x0005
        /*0072*/ 	.short	0x0028
        /*0074*/ 	.byte	0x00, 0xf5, 0x21, 0x00


	//----- nvinfo : EIATTR_KPARAM_INFO
	.align		4
.L_120:
        /*0078*/ 	.byte	0x04, 0x17
        /*007a*/ 	.short	(.L_122 - .L_121)
.L_121:
        /*007c*/ 	.word	0x00000000
        /*0080*/ 	.short	0x0004
        /*0082*/ 	.short	0x0020
        /*0084*/ 	.byte	0x00, 0xf5, 0x21, 0x00


	//----- nvinfo : EIATTR_KPARAM_INFO
	.align		4
.L_122:
        /*0088*/ 	.byte	0x04, 0x17
        /*008a*/ 	.short	(.L_124 - .L_123)
.L_123:
        /*008c*/ 	.word	0x00000000
        /*0090*/ 	.short	0x0003
        /*0092*/ 	.short	0x0018
        /*0094*/ 	.byte	0x00, 0xf5, 0x21, 0x00


	//----- nvinfo : EIATTR_KPARAM_INFO
	.align		4
.L_124:
        /*0098*/ 	.byte	0x04, 0x17
        /*009a*/ 	.short	(.L_126 - .L_125)
.L_125:
        /*009c*/ 	.word	0x00000000
        /*00a0*/ 	.short	0x0002
        /*00a2*/ 	.short	0x0010
        /*00a4*/ 	.byte	0x00, 0xf5, 0x21, 0x00


	//----- nvinfo : EIATTR_KPARAM_INFO
	.align		4
.L_126:
        /*00a8*/ 	.byte	0x04, 0x17
        /*00aa*/ 	.short	(.L_128 - .L_127)
.L_127:
        /*00ac*/ 	.word	0x00000000
        /*00b0*/ 	.short	0x0001
        /*00b2*/ 	.short	0x0008
        /*00b4*/ 	.byte	0x00, 0xf5, 0x21, 0x00


	//----- nvinfo : EIATTR_KPARAM_INFO
	.align		4
.L_128:
        /*00b8*/ 	.byte	0x04, 0x17
        /*00ba*/ 	.short	(.L_130 - .L_129)
.L_129:
        /*00bc*/ 	.word	0x00000000
        /*00c0*/ 	.short	0x0000
        /*00c2*/ 	.short	0x0000
        /*00c4*/ 	.byte	0x00, 0xf5, 0x21, 0x00


	//----- nvinfo : EIATTR_SPARSE_MMA_MASK
	.align		4
.L_130:
        /*00c8*/ 	.byte	0x03, 0x50
        /*00ca*/ 	.short	0x0000


	//----- nvinfo : EIATTR_MAXREG_COUNT
	.align		4
        /*00cc*/ 	.byte	0x03, 0x1b
        /*00ce*/ 	.short	0x00a8


	//----- nvinfo : EIATTR_NUM_BARRIERS
	.align		4
        /*00d0*/ 	.byte	0x02, 0x4c
        /*00d2*/ 	.byte	0x01
	.zero		1


	//----- nvinfo : EIATTR_ANNOTATIONS
	.align		4
        /*00d4*/ 	.byte	0x04, 0x55
        /*00d6*/ 	.short	(.L_132 - .L_131)


	//   ....[0]....
.L_131:
        /*00d8*/ 	.word	0x00000001
        /*00dc*/ 	.byte	0x40, 0x0e, 0x00, 0x00, 0x01, 0x00, 0x00, 0x00, 0x20, 0x10, 0x00, 0x00, 0x01, 0x00, 0x00, 0x00
        /*00ec*/ 	.byte	0xa0, 0x10, 0x00, 0x00, 0x01, 0x00, 0x00, 0x00, 0x00, 0x25, 0x00, 0x00, 0x01, 0x00, 0x00, 0x00
        /*00fc*/ 	.byte	0xc0, 0x39, 0x00, 0x00, 0x01, 0x00, 0x00, 0x00, 0x00, 0x3c, 0x00, 0x00, 0x01, 0x00, 0x00, 0x00
        /*010c*/ 	.byte	0x20, 0x52, 0x00, 0x00


	//----- nvinfo : EIATTR_MERCURY_ISA_VERSION
	.align		4
.L_132:
        /*0110*/ 	.byte	0x03, 0x5f
        /*0112*/ 	.short	0x0101


	//----- nvinfo : EIATTR_COOP_GROUP_MASK_REGIDS
	.align		4
        /*0114*/ 	.byte	0x04, 0x29
        /*0116*/ 	.short	(.L_134 - .L_133)


	//   ....[0]....
.L_133:
        /*0118*/ 	.word	0xffffffff


	//   ....[1]....
        /*011c*/ 	.word	0x05000000


	//   ....[2]....
        /*0120*/ 	.word	0xffffffff


	//   ....[3]....
        /*0124*/ 	.word	0xffffffff


	//   ....[4]....
        /*0128*/ 	.word	0xffffffff


	//   ....[5]....
        /*012c*/ 	.word	0xffffffff


	//   ....[6]....
        /*0130*/ 	.word	0xffffffff


	//   ....[7]....
        /*0134*/ 	.word	0xffffffff


	//   ....[8]....
        /*0138*/ 	.word	0xffffffff


	//   ....[9]....
        /*013c*/ 	.word	0xffffffff


	//   ....[10]....
        /*0140*/ 	.word	0xffffffff


	//   ....[11]....
        /*0144*/ 	.word	0xffffffff


	//   ....[12]....
        /*0148*/ 	.word	0xffffffff


	//   ....[13]....
        /*014c*/ 	.word	0xffffffff


	//   ....[14]....
        /*0150*/ 	.word	0xffffffff


	//   ....[15]....
        /*0154*/ 	.word	0xffffffff


	//   ....[16]....
        /*0158*/ 	.word	0xffffffff


	//   ....[17]....
        /*015c*/ 	.word	0xffffffff


	//   ....[18]....
        /*0160*/ 	.word	0xffffffff


	//   ....[19]....
        /*0164*/ 	.word	0xffffffff


	//   ....[20]....
        /*0168*/ 	.word	0xffffffff


	//   ....[21]....
        /*016c*/ 	.word	0xffffffff


	//   ....[22]....
        /*0170*/ 	.word	0xffffffff


	//   ....[23]....
        /*0174*/ 	.word	0xffffffff


	//   ....[24]....
        /*0178*/ 	.word	0xffffffff


	//   ....[25]....
        /*017c*/ 	.word	0xffffffff


	//   ....[26]....
        /*0180*/ 	.word	0xffffffff


	//   ....[27]....
        /*0184*/ 	.word	0xffffffff


	//   ....[28]....
        /*0188*/ 	.word	0xffffffff


	//   ....[29]....
        /*018c*/ 	.word	0xffffffff


	//   ....[30]....
        /*0190*/ 	.word	0xffffffff


	//   ....[31]....
        /*0194*/ 	.word	0xffffffff


	//   ....[32]....
        /*0198*/ 	.word	0xffffffff


	//   ....[33]....
        /*019c*/ 	.word	0xffffffff


	//   ....[34]....
        /*01a0*/ 	.word	0xffffffff


	//   ....[35]....
        /*01a4*/ 	.word	0xffffffff


	//   ....[36]....
        /*01a8*/ 	.word	0xffffffff


	//   ....[37]....
        /*01ac*/ 	.word	0xffffffff


	//   ....[38]....
        /*01b0*/ 	.word	0xffffffff


	//   ....[39]....
        /*01b4*/ 	.word	0xffffffff


	//   ....[40]....
        /*01b8*/ 	.word	0xffffffff


	//   ....[41]....
        /*01bc*/ 	.word	0xffffffff


	//   ....[42]....
        /*01c0*/ 	.word	0xffffffff


	//   ....[43]....
        /*01c4*/ 	.word	0xffffffff


	//   ....[44]....
        /*01c8*/ 	.word	0xffffffff


	//   ....[45]....
        /*01cc*/ 	.word	0xffffffff


	//   ....[46]....
        /*01d0*/ 	.word	0xffffffff


	//   ....[47]....
        /*01d4*/ 	.word	0xffffffff


	//   ....[48]....
        /*01d8*/ 	.word	0xffffffff


	//   ....[49]....
        /*01dc*/ 	.word	0xffffffff


	//   ....[50]....
        /*01e0*/ 	.word	0xffffffff


	//   ....[51]....
        /*01e4*/ 	.word	0xffffffff


	//   ....[52]....
        /*01e8*/ 	.word	0xffffffff


	//   ....[53]....
        /*01ec*/ 	.word	0xffffffff


	//   ....[54]....
        /*01f0*/ 	.word	0xffffffff


	//   ....[55]....
        /*01f4*/ 	.word	0xffffffff


	//   ....[56]....
        /*01f8*/ 	.word	0xffffffff


	//   ....[57]....
        /*01fc*/ 	.word	0xffffffff


	//   ....[58]....
        /*0200*/ 	.word	0xffffffff


	//   ....[59]....
        /*0204*/ 	.word	0xffffffff


	//   ....[60]....
        /*0208*/ 	.word	0xffffffff


	//   ....[61]....
        /*020c*/ 	.word	0xffffffff


	//   ....[62]....
        /*0210*/ 	.word	0xffffffff


	//   ....[63]....
        /*0214*/ 	.word	0xffffffff


	//   ....[64]....
        /*0218*/ 	.word	0xffffffff


	//   ....[65]....
        /*021c*/ 	.word	0xffffffff


	//   ....[66]....
        /*0220*/ 	.word	0xffffffff


	//   ....[67]....
        /*0224*/ 	.word	0xffffffff


	//   ....[68]....
        /*0228*/ 	.word	0xffffffff


	//   ....[69]....
        /*022c*/ 	.word	0xffffffff


	//   ....[70]....
        /*0230*/ 	.word	0xffffffff


	//   ....[71]....
        /*0234*/ 	.word	0xffffffff


	//   ....[72]....
        /*0238*/ 	.word	0xffffffff


	//   ....[73]....
        /*023c*/ 	.word	0xffffffff


	//   ....[74]....
        /*0240*/ 	.word	0xffffffff


	//   ....[75]....
        /*0244*/ 	.word	0xffffffff


	//   ....[76]....
        /*0248*/ 	.word	0xffffffff


	//   ....[77]....
        /*024c*/ 	.word	0xffffffff


	//   ....[78]....
        /*0250*/ 	.word	0xffffffff


	//   ....[79]....
        /*0254*/ 	.word	0xffffffff


	//   ....[80]....
        /*0258*/ 	.word	0xffffffff


	//   ....[81]....
        /*025c*/ 	.word	0xffffffff


	//   ....[82]....
        /*0260*/ 	.word	0xffffffff


	//   ....[83]....
        /*0264*/ 	.word	0xffffffff


	//   ....[84]....
        /*0268*/ 	.word	0xffffffff


	//   ....[85]....
        /*026c*/ 	.word	0xffffffff


	//   ....[86]....
        /*0270*/ 	.word	0xffffffff


	//   ....[87]....
        /*0274*/ 	.word	0xffffffff


	//   ....[88]....
        /*0278*/ 	.word	0xffffffff


	//   ....[89]....
        /*027c*/ 	.word	0xffffffff


	//   ....[90]....
        /*0280*/ 	.word	0xffffffff


	//   ....[91]....
        /*0284*/ 	.word	0xffffffff


	//   ....[92]....
        /*0288*/ 	.word	0xffffffff


	//   ....[93]....
        /*028c*/ 	.word	0xffffffff


	//   ....[94]....
        /*0290*/ 	.word	0xffffffff


	//   ....[95]....
        /*0294*/ 	.word	0xffffffff


	//   ....[96]....
        /*0298*/ 	.word	0xffffffff


	//   ....[97]....
        /*029c*/ 	.word	0xffffffff


	//   ....[98]....
        /*02a0*/ 	.word	0xffffffff


	//   ....[99]....
        /*02a4*/ 	.word	0xffffffff


	//   ....[100]....
        /*02a8*/ 	.word	0xffffffff


	//   ....[101]....
        /*02ac*/ 	.word	0xffffffff


	//   ....[102]....
        /*02b0*/ 	.word	0xffffffff


	//   ....[103]....
        /*02b4*/ 	.word	0xffffffff


	//   ....[104]....
        /*02b8*/ 	.word	0xffffffff


	//   ....[105]....
        /*02bc*/ 	.word	0xffffffff


	//   ....[106]....
        /*02c0*/ 	.word	0xffffffff


	//   ....[107]....
        /*02c4*/ 	.word	0xffffffff


	//   ....[108]....
        /*02c8*/ 	.word	0xffffffff


	//   ....[109]....
        /*02cc*/ 	.word	0xffffffff


	//   ....[110]....
        /*02d0*/ 	.word	0xffffffff


	//   ....[111]....
        /*02d4*/ 	.word	0xffffffff


	//   ....[112]....
        /*02d8*/ 	.word	0xffffffff


	//   ....[113]....
        /*02dc*/ 	.word	0xffffffff


	//   ....[114]....
        /*02e0*/ 	.word	0xffffffff


	//   ....[115]....
        /*02e4*/ 	.word	0xffffffff


	//   ....[116]....
        /*02e8*/ 	.word	0xffffffff


	//   ....[117]....
        /*02ec*/ 	.word	0xffffffff


	//   ....[118]....
        /*02f0*/ 	.word	0xffffffff


	//   ....[119]....
        /*02f4*/ 	.word	0xffffffff


	//   ....[120]....
        /*02f8*/ 	.word	0xffffffff


	//   ....[121]....
        /*02fc*/ 	.word	0xffffffff


	//   ....[122]....
        /*0300*/ 	.word	0xffffffff


	//   ....[123]....
        /*0304*/ 	.word	0xffffffff


	//   ....[124]....
        /*0308*/ 	.word	0xffffffff


	//   ....[125]....
        /*030c*/ 	.word	0xffffffff


	//   ....[126]....
        /*0310*/ 	.word	0xffffffff


	//   ....[127]....
        /*0314*/ 	.word	0xffffffff


	//   ....[128]....
        /*0318*/ 	.word	0xffffffff


	//   ....[129]....
        /*031c*/ 	.word	0xffffffff


	//   ....[130]....
        /*0320*/ 	.word	0xffffffff


	//   ....[131]....
        /*0324*/ 	.word	0xffffffff


	//   ....[132]....
        /*0328*/ 	.word	0xffffffff


	//   ....[133]....
        /*032c*/ 	.word	0xffffffff


	//   ....[134]....
        /*0330*/ 	.word	0xffffffff


	//   ....[135]....
        /*0334*/ 	.word	0xffffffff


	//   ....[136]....
        /*0338*/ 	.word	0xffffffff


	//   ....[137]....
        /*033c*/ 	.word	0xffffffff


	//   ....[138]....
        /*0340*/ 	.word	0xffffffff


	//   ....[139]....
        /*0344*/ 	.word	0xffffffff


	//   ....[140]....
        /*0348*/ 	.word	0xffffffff


	//   ....[141]....
        /*034c*/ 	.word	0xffffffff


	//   ....[142]....
        /*0350*/ 	.word	0xffffffff


	//   ....[143]....
        /*0354*/ 	.word	0xffffffff


	//   ....[144]....
        /*0358*/ 	.word	0xffffffff


	//   ....[145]....
        /*035c*/ 	.word	0xffffffff


	//   ....[146]....
        /*0360*/ 	.word	0xffffffff


	//   ....[147]....
        /*0364*/ 	.word	0xffffffff


	//   ....[148]....
        /*0368*/ 	.word	0xffffffff


	//   ....[149]....
        /*036c*/ 	.word	0xffffffff


	//   ....[150]....
        /*0370*/ 	.word	0xffffffff


	//   ....[151]....
        /*0374*/ 	.word	0xffffffff


	//   ....[152]....
        /*0378*/ 	.word	0xffffffff


	//   ....[153]....
        /*037c*/ 	.word	0xffffffff


	//   ....[154]....
        /*0380*/ 	.word	0xffffffff


	//   ....[155]....
        /*0384*/ 	.word	0xffffffff


	//   ....[156]....
        /*0388*/ 	.word	0xffffffff


	//   ....[157]....
        /*038c*/ 	.word	0xffffffff


	//   ....[158]....
        /*0390*/ 	.word	0xffffffff


	//   ....[159]....
        /*0394*/ 	.word	0xffffffff


	//   ....[160]....
        /*0398*/ 	.word	0xffffffff


	//   ....[161]....
        /*039c*/ 	.word	0xffffffff


	//   ....[162]....
        /*03a0*/ 	.word	0xffffffff


	//   ....[163]....
        /*03a4*/ 	.word	0xffffffff


	//   ....[164]....
        /*03a8*/ 	.word	0xffffffff


	//   ....[165]....
        /*03ac*/ 	.word	0xffffffff


	//   ....[166]....
        /*03b0*/ 	.word	0xffffffff


	//   ....[167]....
        /*03b4*/ 	.word	0xffffffff


	//   ....[168]....
        /*03b8*/ 	.word	0xffffffff


	//   ....[169]....
        /*03bc*/ 	.word	0xffffffff


	//   ....[170]....
        /*03c0*/ 	.word	0xffffffff


	//   ....[171]....
        /*03c4*/ 	.word	0xffffffff


	//   ....[172]....
        /*03c8*/ 	.word	0xffffffff


	//   ....[173]....
        /*03cc*/ 	.word	0xffffffff


	//   ....[174]....
        /*03d0*/ 	.word	0xffffffff


	//   ....[175]....
        /*03d4*/ 	.word	0xffffffff


	//   ....[176]....
        /*03d8*/ 	.word	0xffffffff


	//   ....[177]....
        /*03dc*/ 	.word	0xffffffff


	//   ....[178]....
        /*03e0*/ 	.word	0x05000002


	//   ....[179]....
        /*03e4*/ 	.word	0xffffffff


	//   ....[180]....
        /*03e8*/ 	.word	0xffffffff


	//   ....[181]....
        /*03ec*/ 	.word	0xffffffff


	//   ....[182]....
        /*03f0*/ 	.word	0xffffffff


	//   ....[183]....
        /*03f4*/ 	.word	0xffffffff


	//   ....[184]....
        /*03f8*/ 	.word	0xffffffff


	//   ....[185]....
        /*03fc*/ 	.word	0xffffffff


	//   ....[186]....
        /*0400*/ 	.word	0xffffffff


	//   ....[187]....
        /*0404*/ 	.word	0xffffffff


	//   ....[188]....
        /*0408*/ 	.word	0xffffffff


	//   ....[189]....
        /*040c*/ 	.word	0xffffffff


	//   ....[190]....
        /*0410*/ 	.word	0xffffffff


	//   ....[191]....
        /*0414*/ 	.word	0xffffffff


	//   ....[192]....
        /*0418*/ 	.word	0xffffffff


	//   ....[193]....
        /*041c*/ 	.word	0xffffffff


	//   ....[194]....
        /*0420*/ 	.word	0xffffffff


	//   ....[195]....
        /*0424*/ 	.word	0xffffffff


	//   ....[196]....
        /*0428*/ 	.word	0xffffffff


	//   ....[197]....
        /*042c*/ 	.word	0xffffffff


	//   ....[198]....
        /*0430*/ 	.word	0xffffffff


	//   ....[199]....
        /*0434*/ 	.word	0xffffffff


	//   ....[200]....
        /*0438*/ 	.word	0xffffffff


	//   ....[201]....
        /*043c*/ 	.word	0xffffffff


	//   ....[202]....
        /*0440*/ 	.word	0xffffffff


	//   ....[203]....
        /*0444*/ 	.word	0xffffffff


	//   ....[204]....
        /*0448*/ 	.word	0xffffffff


	//   ....[205]....
        /*044c*/ 	.word	0xffffffff


	//   ....[206]....
        /*0450*/ 	.word	0xffffffff


	//   ....[207]....
        /*0454*/ 	.word	0xffffffff


	//   ....[208]....
        /*0458*/ 	.word	0xffffffff


	//   ....[209]....
        /*045c*/ 	.word	0xffffffff


	//   ....[210]....
        /*0460*/ 	.word	0xffffffff


	//   ....[211]....
        /*0464*/ 	.word	0xffffffff


	//   ....[212]....
        /*0468*/ 	.word	0xffffffff


	//   ....[213]....
        /*046c*/ 	.word	0xffffffff


	//   ....[214]....
        /*0470*/ 	.word	0xffffffff


	//   ....[215]....
        /*0474*/ 	.word	0xffffffff


	//   ....[216]....
        /*0478*/ 	.word	0xffffffff


	//   ....[217]....
        /*047c*/ 	.word	0x0500004c


	//   ....[218]....
        /*0480*/ 	.word	0x0500004c


	//   ....[219]....
        /*0484*/ 	.word	0x0500004c


	//   ....[220]....
        /*0488*/ 	.word	0x0500004c


	//   ....[221]....
        /*048c*/ 	.word	0x0500004c


	//----- nvinfo : EIATTR_COOP_GROUP_INSTR_OFFSETS
	.align		4
.L_134:
        /*0490*/ 	.byte	0x04, 0x28
        /*0492*/ 	.short	(.L_136 - .L_135)


	//   ....[0]....
.L_135:
        /*0494*/ 	.word	0x00000f20


	//   ....[1]....
        /*0498*/ 	.word	0x00001870


	//   ....[2]....
        /*049c*/ 	.word	0x000022e0


	//   ....[3]....
        /*04a0*/ 	.word	0x00002300


	//   ....[4]....
        /*04a4*/ 	.word	0x00002320


	//   ....[5]....
        /*04a8*/ 	.word	0x00002340


	//   ....[6]....
        /*04ac*/ 	.word	0x00002360


	//   ....[7]....
        /*04b0*/ 	.word	0x00002850


	//   ....[8]....
        /*04b4*/ 	.word	0x00002860


	//   ....[9]....
        /*04b8*/ 	.word	0x00002880


	//   ....[10]....
        /*04bc*/ 	.word	0x000028a0


	//   ....[11]....
        /*04c0*/ 	.word	0x000028f0


	//   ....[12]....
        /*04c4*/ 	.word	0x00002920


	//   ....[13]....
        /*04c8*/ 	.word	0x00002960


	//   ....[14]....
        /*04cc*/ 	.word	0x000029a0


	//   ....[15]....
        /*04d0*/ 	.word	0x00002a70


	//   ....[16]....
        /*04d4*/ 	.word	0x00002ad0


	//   ....[17]....
        /*04d8*/ 	.word	0x00002ae0


	//   ....[18]....
        /*04dc*/ 	.word	0x00002b10


	//   ....[19]....
        /*04e0*/ 	.word	0x00002b40


	//   ....[20]....
        /*04e4*/ 	.word	0x00002b80


	//   ....[21]....
        /*04e8*/ 	.word	0x00002ba0


	//   ....[22]....
        /*04ec*/ 	.word	0x00002be0


	//   ....[23]....
        /*04f0*/ 	.word	0x00002c00


	//   ....[24]....
        /*04f4*/ 	.word	0x00002ce0


	//   ....[25]....
        /*04f8*/ 	.word	0x00002cf0


	//   ....[26]....
        /*04fc*/ 	.word	0x00002d20


	//   ....[27]....
        /*0500*/ 	.word	0x00002d50


	//   ....[28]....
        /*0504*/ 	.word	0x00002d90


	//   ....[29]....
        /*0508*/ 	.word	0x00002db0


	//   ....[30]....
        /*050c*/ 	.word	0x00002df0


	//   ....[31]....
        /*0510*/ 	.word	0x00002e10


	//   ....[32]....
        /*0514*/ 	.word	0x00002e70


	//   ....[33]....
        /*0518*/ 	.word	0x00002f00


	//   ....[34]....
        /*051c*/ 	.word	0x00002f20


	//   ....[35]....
        /*0520*/ 	.word	0x00002f30


	//   ....[36]....
        /*0524*/ 	.word	0x00002f60


	//   ....[37]....
        /*0528*/ 	.word	0x00002f90


	//   ....[38]....
        /*052c*/ 	.word	0x00002fd0


	//   ....[39]....
        /*0530*/ 	.word	0x00002ff0


	//   ....[40]....
        /*0534*/ 	.word	0x00003030


	//   ....[41]....
        /*0538*/ 	.word	0x00003050


	//   ....[42]....
        /*053c*/ 	.word	0x00003130


	//   ....[43]....
        /*0540*/ 	.word	0x00003160


	//   ....[44]....
        /*0544*/ 	.word	0x00003170


	//   ....[45]....
        /*0548*/ 	.word	0x000031a0


	//   ....[46]....
        /*054c*/ 	.word	0x000031d0


	//   ....[47]....
        /*0550*/ 	.word	0x00003210


	//   ....[48]....
        /*0554*/ 	.word	0x00003230


	//   ....[49]....
        /*0558*/ 	.word	0x00003270


	//   ....[50]....
        /*055c*/ 	.word	0x00003290


	//   ....[51]....
        /*0560*/ 	.word	0x00003360


	//   ....[52]....
        /*0564*/ 	.word	0x00003380


	//   ....[53]....
        /*0568*/ 	.word	0x00003390


	//   ....[54]....
        /*056c*/ 	.word	0x000033c0


	//   ....[55]....
        /*0570*/ 	.word	0x000033f0


	//   ....[56]....
        /*0574*/ 	.word	0x00003430


	//   ....[57]....
        /*0578*/ 	.word	0x00003450


	//   ....[58]....
        /*057c*/ 	.word	0x00003490


	//   ....[59]....
        /*0580*/ 	.word	0x000034b0


	//   ....[60]....
        /*0584*/ 	.word	0x00003590


	//   ....[61]....
        /*0588*/ 	.word	0x000035b0


	//   ....[62]....
        /*058c*/ 	.word	0x000035c0


	//   ....[63]....
        /*0590*/ 	.word	0x000035f0


	//   ....[64]....
        /*0594*/ 	.word	0x00003620


	//   ....[65]....
        /*0598*/ 	.word	0x00003670


	//   ....[66]....
        /*059c*/ 	.word	0x00003690


	//   ....[67]....
        /*05a0*/ 	.word	0x000036d0


	//   ....[68]....
        /*05a4*/ 	.word	0x000036f0


	//   ....[69]....
        /*05a8*/ 	.word	0x000037c0


	//   ....[70]....
        /*05ac*/ 	.word	0x000037e0


	//   ....[71]....
        /*05b0*/ 	.word	0x000037f0


	//   ....[72]....
        /*05b4*/ 	.word	0x00003820


	//   ....[73]....
        /*05b8*/ 	.word	0x00003850


	//   ....[74]....
        /*05bc*/ 	.word	0x00003890


	//   ....[75]....
        /*05c0*/ 	.word	0x000038b0


	//   ....[76]....
        /*05c4*/ 	.word	0x000038f0


	//   ....[77]....
        /*05c8*/ 	.word	0x00003910


	//   ....[78]....
        /*05cc*/ 	.word	0x00003a20


	//   ....[79]....
        /*05d0*/ 	.word	0x00003a30


	//   ....[80]....
        /*05d4*/ 	.word	0x00003a60


	//   ....[81]....
        /*05d8*/ 	.word	0x00003a90


	//   ....[82]....
        /*05dc*/ 	.word	0x00003ad0


	//   ....[83]....
        /*05e0*/ 	.word	0x00003ae0


	//   ....[84]....
        /*05e4*/ 	.word	0x00003b00


	//   ....[85]....
        /*05e8*/ 	.word	0x00003b40


	//   ....[86]....
        /*05ec*/ 	.word	0x00003b60


	//   ....[87]....
        /*05f0*/ 	.word	0x00003c50


	//   ....[88]....
        /*05f4*/ 	.word	0x00003c60


	//   ....[89]....
        /*05f8*/ 	.word	0x00003c90


	//   ....[90]....
        /*05fc*/ 	.word	0x00003cc0


	//   ....[91]....
        /*0600*/ 	.word	0x00003d00


	//   ....[92]....
        /*0604*/ 	.word	0x00003d10


	//   ....[93]....
        /*0608*/ 	.word	0x00003d30


	//   ....[94]....
        /*060c*/ 	.word	0x00003d70


	//   ....[95]....
        /*0610*/ 	.word	0x00003d90


	//   ....[96]....
        /*0614*/ 	.word	0x00003e90


	//   ....[97]....
        /*0618*/ 	.word	0x00003ea0


	//   ....[98]....
        /*061c*/ 	.word	0x00003ed0


	//   ....[99]....
        /*0620*/ 	.word	0x00003f00


	//   ....[100]....
        /*0624*/ 	.word	0x00003f40


	//   ....[101]....
        /*0628*/ 	.word	0x00003f50


	//   ....[102]....
        /*062c*/ 	.word	0x00003f70


	//   ....[103]....
        /*0630*/ 	.word	0x00003fb0


	//   ....[104]....
        /*0634*/ 	.word	0x00003fd0


	//   ....[105]....
        /*0638*/ 	.word	0x000040b0


	//   ....[106]....
        /*063c*/ 	.word	0x000040c0


	//   ....[107]....
        /*0640*/ 	.word	0x000040f0


	//   ....[108]....
        /*0644*/ 	.word	0x00004120


	//   ....[109]....
        /*0648*/ 	.word	0x00004160


	//   ....[110]....
        /*064c*/ 	.word	0x00004180


	//   ....[111]....
        /*0650*/ 	.word	0x000041c0


	//   ....[112]....
        /*0654*/ 	.word	0x000041e0


	//   ....[113]....
        /*0658*/ 	.word	0x00004240


	//   ....[114]....
        /*065c*/ 	.word	0x000042f0


	//   ....[115]....
        /*0660*/ 	.word	0x00004300


	//   ....[116]....
        /*0664*/ 	.word	0x00004330


	//   ....[117]....
        /*0668*/ 	.word	0x00004360


	//   ....[118]....
        /*066c*/ 	.word	0x000043a0


	//   ....[119]....
        /*0670*/ 	.word	0x000043b0


	//   ....[120]....
        /*0674*/ 	.word	0x000043d0


	//   ....[121]....
        /*0678*/ 	.word	0x00004410


	//   ....[122]....
        /*067c*/ 	.word	0x00004430


	//   ....[123]....
        /*0680*/ 	.word	0x00004510


	//   ....[124]....
        /*0684*/ 	.word	0x00004520


	//   ....[125]....
        /*0688*/ 	.word	0x00004550


	//   ....[126]....
        /*068c*/ 	.word	0x00004580


	//   ....[127]....
        /*0690*/ 	.word	0x000045c0


	//   ....[128]....
        /*0694*/ 	.word	0x000045d0


	//   ....[129]....
        /*0698*/ 	.word	0x000045f0


	//   ....[130]....
        /*069c*/ 	.word	0x00004630


	//   ....[131]....
        /*06a0*/ 	.word	0x00004650


	//   ....[132]....
        /*06a4*/ 	.word	0x00004750


	//   ....[133]....
        /*06a8*/ 	.word	0x00004760


	//   ....[134]....
        /*06ac*/ 	.word	0x00004790


	//   ....[135]....
        /*06b0*/ 	.word	0x000047c0


	//   ....[136]....
        /*06b4*/ 	.word	0x00004800


	//   ....[137]....
        /*06b8*/ 	.word	0x00004810


	//   ....[138]....
        /*06bc*/ 	.word	0x00004830


	//   ....[139]....
        /*06c0*/ 	.word	0x00004870


	//   ....[140]....
        /*06c4*/ 	.word	0x00004890


	//   ....[141]....
        /*06c8*/ 	.word	0x00004970


	//   ....[142]....
        /*06cc*/ 	.word	0x00004980


	//   ....[143]....
        /*06d0*/ 	.word	0x000049b0


	//   ....[144]....
        /*06d4*/ 	.word	0x000049e0


	//   ....[145]....
        /*06d8*/ 	.word	0x00004a20


	//   ....[146]....
        /*06dc*/ 	.word	0x00004a30


	//   ....[147]....
        /*06e0*/ 	.word	0x00004a50


	//   ....[148]....
        /*06e4*/ 	.word	0x00004a90


	//   ....[149]....
        /*06e8*/ 	.word	0x00004ab0


	//   ....[150]....
        /*06ec*/ 	.word	0x00004bb0


	//   ....[151]....
        /*06f0*/ 	.word	0x00004bc0


	//   ....[152]....
        /*06f4*/ 	.word	0x00004bf0


	//   ....[153]....
        /*06f8*/ 	.word	0x00004c20


	//   ....[154]....
        /*06fc*/ 	.word	0x00004c60


	//   ....[155]....
        /*0700*/ 	.word	0x00004c80


	//   ....[156]....
        /*0704*/ 	.word	0x00004cc0


	//   ....[157]....
        /*0708*/ 	.word	0x00004ce0


	//   ....[158]....
        /*070c*/ 	.word	0x00004d30


	//   ....[159]....
        /*0710*/ 	.word	0x00004dc0


	//   ....[160]....
        /*0714*/ 	.word	0x00004de0


	//   ....[161]....
        /*0718*/ 	.word	0x00004df0


	//   ....[162]....
        /*071c*/ 	.word	0x00004e20


	//   ....[163]....
        /*0720*/ 	.word	0x00004e50


	//   ....[164]....
        /*0724*/ 	.word	0x00004e90


	//   ....[165]....
        /*0728*/ 	.word	0x00004eb0


	//   ....[166]....
        /*072c*/ 	.word	0x00004ef0


	//   ....[167]....
        /*0730*/ 	.word	0x00004f10


	//   ....[168]....
        /*0734*/ 	.word	0x00004ff0


	//   ....[169]....
        /*0738*/ 	.word	0x00005030


	//   ....[170]....
        /*073c*/ 	.word	0x00005040


	//   ....[171]....
        /*0740*/ 	.word	0x00005070


	//   ....[172]....
        /*0744*/ 	.word	0x000050a0


	//   ....[173]....
        /*0748*/ 	.word	0x000050e0


	//   ....[174]....
        /*074c*/ 	.word	0x00005100


	//   ....[175]....
        /*0750*/ 	.word	0x00005140


	//   ....[176]....
        /*0754*/ 	.word	0x00005160


	//   ....[177]....
        /*0758*/ 	.word	0x00005260


	//   ....[178]....
        /*075c*/ 	.word	0x00005800


	//   ....[179]....
        /*0760*/ 	.word	0x00005b20


	//   ....[180]....
        /*0764*/ 	.word	0x00005bd0


	//   ....[181]....
        /*0768*/ 	.word	0x00005c80


	//   ....[182]....
        /*076c*/ 	.word	0x00005d30


	//   ....[183]....
        /*0770*/ 	.word	0x00005de0


	//   ....[184]....
        /*0774*/ 	.word	0x00005e90


	//   ....[185]....
        /*0778*/ 	.word	0x00005f40


	//   ....[186]....
        /*077c*/ 	.word	0x00005ff0


	//   ....[187]....
        /*0780*/ 	.word	0x000060a0


	//   ....[188]....
        /*0784*/ 	.word	0x00006150


	//   ....[189]....
        /*0788*/ 	.word	0x00006200


	//   ....[190]....
        /*078c*/ 	.word	0x000062b0


	//   ....[191]....
        /*0790*/ 	.word	0x00006360


	//   ....[192]....
        /*0794*/ 	.word	0x00006410


	//   ....[193]....
        /*0798*/ 	.word	0x000064c0


	//   ....[194]....
        /*079c*/ 	.word	0x00006570


	//   ....[195]....
        /*07a0*/ 	.word	0x00006620


	//   ....[196]....
        /*07a4*/ 	.word	0x000066d0


	//   ....[197]....
        /*07a8*/ 	.word	0x00006780


	//   ....[198]....
        /*07ac*/ 	.word	0x00006980


	//   ....[199]....
        /*07b0*/ 	.word	0x00006aa0


	//   ....[200]....
        /*07b4*/ 	.word	0x00006bc0


	//   ....[201]....
        /*07b8*/ 	.word	0x00006ce0


	//   ....[202]....
        /*07bc*/ 	.word	0x00006e00


	//   ....[203]....
        /*07c0*/ 	.word	0x00006f20


	//   ....[204]....
        /*07c4*/ 	.word	0x00007040


	//   ....[205]....
        /*07c8*/ 	.word	0x00007160


	//   ....[206]....
        /*07cc*/ 	.word	0x00007280


	//   ....[207]....
        /*07d0*/ 	.word	0x000073a0


	//   ....[208]....
        /*07d4*/ 	.word	0x000074c0


	//   ....[209]....
        /*07d8*/ 	.word	0x000075d0


	//   ....[210]....
        /*07dc*/ 	.word	0x000076d0


	//   ....[211]....
        /*07e0*/ 	.word	0x000077d0


	//   ....[212]....
        /*07e4*/ 	.word	0x000078d0


	//   ....[213]....
        /*07e8*/ 	.word	0x000079d0


	//   ....[214]....
        /*07ec*/ 	.word	0x00007ad0


	//   ....[215]....
        /*07f0*/ 	.word	0x00007bd0


	//   ....[216]....
        /*07f4*/ 	.word	0x00007cc0


	//   ....[217]....
        /*07f8*/ 	.word	0x00007d30


	//   ....[218]....
        /*07fc*/ 	.word	0x00007d90


	//   ....[219]....
        /*0800*/ 	.word	0x00007e00


	//   ....[220]....
        /*0804*/ 	.word	0x00007e60


	//   ....[221]....
        /*0808*/ 	.word	0x00007ed0


	//----- nvinfo : EIATTR_VRC_CTA_INIT_COUNT
	.align		4
.L_136:
        /*080c*/ 	.byte	0x02, 0x4a
	.zero		1
	.zero		1


	//----- nvinfo : EIATTR_EXIT_INSTR_OFFSETS
	.align		4
        /*0810*/ 	.byte	0x04, 0x1c
        /*0812*/ 	.short	(.L_138 - .L_137)


	//   ....[0]....
.L_137:
        /*0814*/ 	.word	0x00001cb0


	//   ....[1]....
        /*0818*/ 	.word	0x000020c0


	//   ....[2]....
        /*081c*/ 	.word	0x000020e0


	//   ....[3]....
        /*0820*/ 	.word	0x00006790


	//   ....[4]....
        /*0824*/ 	.word	0x00007cd0


	//----- nvinfo : EIATTR_MAX_THREADS
	.align		4
.L_138:
        /*0828*/ 	.byte	0x04, 0x05
        /*082a*/ 	.short	(.L_140 - .L_139)
.L_139:
        /*082c*/ 	.word	0x00000180
        /*0830*/ 	.word	0x00000001
        /*0834*/ 	.word	0x00000001


	//----- nvinfo : EIATTR_CRS_STACK_SIZE
	.align		4
.L_140:
        /*0838*/ 	.byte	0x04, 0x1e
        /*083a*/ 	.short	(.L_142 - .L_141)
.L_141:
        /*083c*/ 	.word	0x00000000


	//----- nvinfo : EIATTR_CBANK_PARAM_SIZE
	.align		4
.L_142:
        /*0840*/ 	.byte	0x03, 0x19
        /*0842*/ 	.short	0x004d


	//----- nvinfo : EIATTR_PARAM_CBANK
	.align		4
        /*0844*/ 	.byte	0x04, 0x0a
        /*0846*/ 	.short	(.L_144 - .L_143)
	.align		4
.L_143:
        /*0848*/ 	.word	index@(.nv.constant0._ZN3cub18CUB_300001_SM_10006detail10radix_sort29DeviceRadixSortOnesweepKernelINS1_5radix10policy_hubIjNS0_8NullTypeEyE10Policy1000ELNS0_9SortOrderE0EjS6_yiiNS1_21identity_decomposer_tEEEvPT5_SC_PT3_PKSD_PT1_PKSH_PT2_PKSL_T4_iiT6_)
        /*084c*/ 	.short	0x0380
        /*084e*/ 	.short	0x004d


	//----- nvinfo : EIATTR_SW_WAR
	.align		4
.L_144:
        /*0850*/ 	.byte	0x04, 0x36
        /*0852*/ 	.short	(.L_146 - .L_145)
.L_145:
        /*0854*/ 	.word	0x00000008
.L_146:


//--------------------- .nv.info._ZN3cub18CUB_300001_SM_10006detail10radix_sort33DeviceRadixSortExclusiveSumKernelINS1_5radix10policy_hubIjNS0_8NullTypeEyE10Policy1000EyEEvPT0_ --------------------------
	.section	.nv.info._ZN3cub18CUB_300001_SM_10006detail10radix_sort33DeviceRadixSortExclusiveSumKernelINS1_5radix10policy_hubIjNS0_8NullTypeEyE10Policy1000EyEEvPT0_,"",@"SHT_CUDA_INFO"
	.sectionflags	@""
	.align	4


	//----- nvinfo : EIATTR_CUDA_API_VERSION
	.align		4
        /*0000*/ 	.byte	0x04, 0x37
        /*0002*/ 	.short	(.L_148 - .L_147)
.L_147:
        /*0004*/ 	.word	0x00000082


	//----- nvinfo : EIATTR_KPARAM_INFO
	.align		4
.L_148:
        /*0008*/ 	.byte	0x04, 0x17
        /*000a*/ 	.short	(.L_150 - .L_149)
.L_149:
        /*000c*/ 	.word	0x00000000
        /*0010*/ 	.short	0x0000
        /*0012*/ 	.short	0x0000
        /*0014*/ 	.byte	0x00, 0xf5, 0x21, 0x00


	//----- nvinfo : EIATTR_SPARSE_MMA_MASK
	.align		4
.L_150:
        /*0018*/ 	.byte	0x03, 0x50
        /*001a*/ 	.short	0x0000


	//----- nvinfo : EIATTR_MAXREG_COUNT
	.align		4
        /*001c*/ 	.byte	0x03, 0x1b
        /*001e*/ 	.short	0x00ff


	//----- nvinfo : EIATTR_NUM_BARRIERS
	.align		4
        /*0020*/ 	.byte	0x02, 0x4c
        /*0022*/ 	.byte	0x01
	.zero		1


	//----- nvinfo : EIATTR_MERCURY_ISA_VERSION
	.align		4
        /*0024*/ 	.byte	0x03, 0x5f
        /*0026*/ 	.short	0x0101


	//----- nvinfo : EIATTR_COOP_GROUP_MASK_REGIDS
	.align		4
        /*0028*/ 	.byte	0x04, 0x29
        /*002a*/ 	.short	(.L_152 - .L_151)


	//   ....[0]....
.L_151:
        /*002c*/ 	.word	0xffffffff


	//   ....[1]....
        /*0030*/ 	.word	0xffffffff


	//   ....[2]....
        /*0034*/ 	.word	0xffffffff


	//   ....[3]....
        /*0038*/ 	.word	0xffffffff


	//   ....[4]....
        /*003c*/ 	.word	0xffffffff


	//   ....[5]....
        /*0040*/ 	.word	0xffffffff


	//   ....[6]....
        /*0044*/ 	.word	0xffffffff


	//   ....[7]....
        /*0048*/ 	.word	0xffffffff


	//   ....[8]....
        /*004c*/ 	.word	0xffffffff


	//   ....[9]....
        /*0050*/ 	.word	0xffffffff


	//   ....[10]....
        /*0054*/ 	.word	0x05000015


	//   ....[11]....
        /*0058*/ 	.word	0x05000015


	//   ....[12]....
        /*005c*/ 	.word	0x05000015


	//   ....[13]....
        /*0060*/ 	.word	0x05000015


	//   ....[14]....
        /*0064*/ 	.word	0x05000015


	//   ....[15]....
        /*0068*/ 	.word	0x05000015


	//   ....[16]....
        /*006c*/ 	.word	0x05000015


	//   ....[17]....
        /*0070*/ 	.word	0x05000015


	//   ....[18]....
        /*0074*/ 	.word	0x05000015


	//   ....[19]....
        /*0078*/ 	.word	0x05000015


	//----- nvinfo : EIATTR_COOP_GROUP_INSTR_OFFSETS
	.align		4
.L_152:
        /*007c*/ 	.byte	0x04, 0x28
        /*007e*/ 	.short	(.L_154 - .L_153)


	//   ....[0]....
.L_153:
        /*0080*/ 	.word	0x00000250


	//   ....[1]....
        /*0084*/ 	.word	0x00000260


	//   ....[2]....
        /*0088*/ 	.word	0x000002a0


	//   ....[3]....
        /*008c*/ 	.word	0x000002c0


	//   ....[4]....
        /*0090*/ 	.word	0x00000310


	//   ....[5]....
        /*0094*/ 	.word	0x00000320


	//   ....[6]....
        /*0098*/ 	.word	0x00000360


	//   ....[7]....
        /*009c*/ 	.word	0x00000380


	//   ....[8]....
        /*00a0*/ 	.word	0x000003d0


	//   ....[9]....
        /*00a4*/ 	.word	0x000003e0


	//   ....[10]....
        /*00a8*/ 	.word	0x00000660


	//   ....[11]....
        /*00ac*/ 	.word	0x000006b0


	//   ....[12]....
        /*00b0*/ 	.word	0x00000740


	//   ....[13]....
        /*00b4*/ 	.word	0x00000790


	//   ....[14]....
        /*00b8*/ 	.word	0x00000820


	//   ....[15]....
        /*00bc*/ 	.word	0x00000870


	//   ....[16]....
        /*00c0*/ 	.word	0x00000900


	//   ....[17]....
        /*00c4*/ 	.word	0x00000950


	//   ....[18]....
        /*00c8*/ 	.word	0x000009e0


	//   ....[19]....
        /*00cc*/ 	.word	0x00000a30


	//----- nvinfo : EIATTR_VRC_CTA_INIT_COUNT
	.align		4
.L_154:
        /*00d0*/ 	.byte	0x02, 0x4a
	.zero		1
	.zero		1


	//----- nvinfo : EIATTR_EXIT_INSTR_OFFSETS
	.align		4
        /*00d4*/ 	.byte	0x04, 0x1c
        /*00d6*/ 	.short	(.L_156 - .L_155)


	//   ....[0]....
.L_155:
        /*00d8*/ 	.word	0x000005d0


	//   ....[1]....
        /*00dc*/ 	.word	0x00000600


	//----- nvinfo : EIATTR_CRS_STACK_SIZE
	.align		4
.L_156:
        /*00e0*/ 	.byte	0x04, 0x1e
        /*00e2*/ 	.short	(.L_158 - .L_157)
.L_157:
        /*00e4*/ 	.word	0x00000000


	//----- nvinfo : EIATTR_CBANK_PARAM_SIZE
	.align		4
.L_158:
        /*00e8*/ 	.byte	0x03, 0x19
        /*00ea*/ 	.short	0x0008


	//----- nvinfo : EIATTR_PARAM_CBANK
	.align		4
        /*00ec*/ 	.byte	0x04, 0x0a
        /*00ee*/ 	.short	(.L_160 - .L_159)
	.align		4
.L_159:
        /*00f0*/ 	.word	index@(.nv.constant0._ZN3cub18CUB_300001_SM_10006detail10radix_sort33DeviceRadixSortExclusiveSumKernelINS1_5radix10policy_hubIjNS0_8NullTypeEyE10Policy1000EyEEvPT0_)
        /*00f4*/ 	.short	0x0380
        /*00f6*/ 	.short	0x0008


	//----- nvinfo : EIATTR_SW_WAR
	.align		4
.L_160:
        /*00f8*/ 	.byte	0x04, 0x36
        /*00fa*/ 	.short	(.L_162 - .L_161)
.L_161:
        /*00fc*/ 	.word	0x00000008
.L_162:


//--------------------- .nv.info._ZN3cub18CUB_300001_SM_10006detail10radix_sort30DeviceRadixSortHistogramKernelINS1_5radix10policy_hubIjNS0_8NullTypeEyE10Policy1000ELNS0_9SortOrderE0EjyNS1_21identity_decomposer_tEEEvPT2_PKT1_SB_iiT3_ --------------------------
	.section	.nv.info._ZN3cub18CUB_300001_SM_10006detail10radix_sort30DeviceRadixSortHistogramKernelINS1_5radix10policy_hubIjNS0_8NullTypeEyE10Policy1000ELNS0_9SortOrderE0EjyNS1_21identity_decomposer_tEEEvPT2_PKT1_SB_iiT3_,"",@"SHT_CUDA_INFO"
	.sectionflags	@""
	.align	4


	//----- nvinfo : EIATTR_CUDA_API_VERSION
	.align		4
        /*0000*/ 	.byte	0x04, 0x37
        /*0002*/ 	.short	(.L_164 - .L_163)
.L_163:
        /*0004*/ 	.word	0x00000082


	//----- nvinfo : EIATTR_KPARAM_INFO
	.align		4
.L_164:
        /*0008*/ 	.byte	0x04, 0x17
        /*000a*/ 	.short	(.L_166 - .L_165)
.L_165:
        /*000c*/ 	.word	0x00000000
        /*0010*/ 	.short	0x0005
        /*0012*/ 	.short	0x0020
        /*0014*/ 	.byte	0x00, 0xf0, 0x05, 0x00


	//----- nvinfo : EIATTR_KPARAM_INFO
	.align		4
.L_166:
        /*0018*/ 	.byte	0x04, 0x17
        /*001a*/ 	.short	(.L_168 - .L_167)
.L_167:
        /*001c*/ 	.word	0x00000000
        /*0020*/ 	.short	0x0004
        /*0022*/ 	.short	0x001c
        /*0024*/ 	.byte	0x00, 0xf0, 0x11, 0x00


	//----- nvinfo : EIATTR_KPARAM_INFO
	.align		4
.L_168:
        /*0028*/ 	.byte	0x04, 0x17
        /*002a*/ 	.short	(.L_170 - .L_169)
.L_169:
        /*002c*/ 	.word	0x00000000
        /*0030*/ 	.short	0x0003
        /*0032*/ 	.short	0x0018
        /*0034*/ 	.byte	0x00, 0xf0, 0x11, 0x00


	//----- nvinfo : EIATTR_KPARAM_INFO
	.align		4
.L_170:
        /*0038*/ 	.byte	0x04, 0x17
        /*003a*/ 	.short	(.L_172 - .L_171)
.L_171:
        /*003c*/ 	.word	0x00000000
        /*0040*/ 	.short	0x0002
        /*0042*/ 	.short	0x0010
        /*0044*/ 	.byte	0x00, 0xf0, 0x21, 0x00


	//----- nvinfo : EIATTR_KPARAM_INFO
	.align		4
.L_172:
        /*0048*/ 	.byte	0x04, 0x17
        /*004a*/ 	.short	(.L_174 - .L_173)
.L_173:
        /*004c*/ 	.word	0x00000000
        /*0050*/ 	.short	0x0001
        /*0052*/ 	.short	0x0008
        /*0054*/ 	.byte	0x00, 0xf5, 0x21, 0x00


	//----- nvinfo : EIATTR_KPARAM_INFO
	.align		4
.L_174:
        /*0058*/ 	.byte	0x04, 0x17
        /*005a*/ 	.short	(.L_176 - .L_175)
.L_175:
        /*005c*/ 	.word	0x00000000
        /*0060*/ 	.short	0x0000
        /*0062*/ 	.short	0x0000
        /*0064*/ 	.byte	0x00, 0xf5, 0x21, 0x00


	//----- nvinfo : EIATTR_SPARSE_MMA_MASK
	.align		4
.L_176:
        /*0068*/ 	.byte	0x03, 0x50
        /*006a*/ 	.short	0x0000


	//----- nvinfo : EIATTR_MAXREG_COUNT
	.align		4
        /*006c*/ 	.byte	0x03, 0x1b
        /*006e*/ 	.short	0x00ff


	//----- nvinfo : EIATTR_NUM_BARRIERS
	.align		4
        /*0070*/ 	.byte	0x02, 0x4c
        /*0072*/ 	.byte	0x01
	.zero		1


	//----- nvinfo : EIATTR_MERCURY_ISA_VERSION
	.align		4
        /*0074*/ 	.byte	0x03, 0x5f
        /*0076*/ 	.short	0x0101


	//----- nvinfo : EIATTR_VRC_CTA_INIT_COUNT
	.align		4
        /*0078*/ 	.byte	0x02, 0x4a
	.zero		1
	.zero		1


	//----- nvinfo : EIATTR_EXIT_INSTR_OFFSETS
	.align		4
        /*007c*/ 	.byte	0x04, 0x1c
        /*007e*/ 	.short	(.L_178 - .L_177)


	//   ....[0]....
.L_177:
        /*0080*/ 	.word	0x00000040


	//   ....[1]....
        /*0084*/ 	.word	0x00002ec0


	//----- nvinfo : EIATTR_MAX_THREADS
	.align		4
.L_178:
        /*0088*/ 	.byte	0x04, 0x05
        /*008a*/ 	.short	(.L_180 - .L_179)
.L_179:
        /*008c*/ 	.word	0x00000080
        /*0090*/ 	.word	0x00000001
        /*0094*/ 	.word	0x00000001


	//----- nvinfo : EIATTR_CRS_STACK_SIZE
	.align		4
.L_180:
        /*0098*/ 	.byte	0x04, 0x1e
        /*009a*/ 	.short	(.L_182 - .L_181)
.L_181:
        /*009c*/ 	.word	0x00000000


	//----- nvinfo : EIATTR_CBANK_PARAM_SIZE
	.align		4
.L_182:
        /*00a0*/ 	.byte	0x03, 0x19
        /*00a2*/ 	.short	0x0021


	//----- nvinfo : EIATTR_PARAM_CBANK
	.align		4
        /*00a4*/ 	.byte	0x04, 0x0a
        /*00a6*/ 	.short	(.L_184 - .L_183)
	.align		4
.L_183:
        /*00a8*/ 	.word	index@(.nv.constant0._ZN3cub18CUB_300001_SM_10006detail10radix_sort30DeviceRadixSortHistogramKernelINS1_5radix10policy_hubIjNS0_8NullTypeEyE10Policy1000ELNS0_9SortOrderE0EjyNS1_21identity_decomposer_tEEEvPT2_PKT1_SB_iiT3_)
        /*00ac*/ 	.short	0x0380
        /*00ae*/ 	.short	0x0021


	//----- nvinfo : EIATTR_SW_WAR
	.align		4
.L_184:
        /*00b0*/ 	.byte	0x04, 0x36
        /*00b2*/ 	.short	(.L_186 - .L_185)
.L_185:
        /*00b4*/ 	.word	0x00000008
.L_186:


//--------------------- .nv.info._ZN3cub18CUB_300001_SM_10006detail10radix_sort31DeviceRadixSortSingleTileKernelINS1_5radix10policy_hubIjNS0_8NullTypeEyE10Policy1000ELNS0_9SortOrderE0EjS6_yNS1_21identity_decomposer_tEEEvPKT1_PSB_PKT2_PSF_T3_iiT4_ --------------------------
	.section	.nv.info._ZN3cub18CUB_300001_SM_10006detail10radix_sort31DeviceRadixSortSingleTileKernelINS1_5radix10policy_hubIjNS0_8NullTypeEyE10Policy1000ELNS0_9SortOrderE0EjS6_yNS1_21identity_decomposer_tEEEvPKT1_PSB_PKT2_PSF_T3_iiT4_,"",@"SHT_CUDA_INFO"
	.sectionflags	@""
	.align	4


	//----- nvinfo : EIATTR_CUDA_API_VERSION
	.align		4
        /*0000*/ 	.byte	0x04, 0x37
        /*0002*/ 	.short	(.L_188 - .L_187)
.L_187:
        /*0004*/ 	.word	0x00000082


	//----- nvinfo : EIATTR_KPARAM_INFO
	.align		4
.L_188:
        /*0008*/ 	.byte	0x04, 0x17
        /*000a*/ 	.short	(.L_190 - .L_189)
.L_189:
        /*000c*/ 	.word	0x00000000
        /*0010*/ 	.short	0x0007
        /*0012*/ 	.short	0x0030
        /*0014*/ 	.byte	0x00, 0xf0, 0x05, 0x00


	//----- nvinfo : EIATTR_KPARAM_INFO
	.align		4
.L_190:
        /*0018*/ 	.byte	0x04, 0x17
        /*001a*/ 	.short	(.L_192 - .L_191)
.L_191:
        /*001c*/ 	.word	0x00000000
        /*0020*/ 	.short	0x0006
        /*0022*/ 	.short	0x002c
        /*0024*/ 	.byte	0x00, 0xf0, 0x11, 0x00


	//----- nvinfo : EIATTR_KPARAM_INFO
	.align		4
.L_192:
        /*0028*/ 	.byte	0x04, 0x17
        /*002a*/ 	.short	(.L_194 - .L_193)
.L_193:
        /*002c*/ 	.word	0x00000000
        /*0030*/ 	.short	0x0005
        /*0032*/ 	.short	0x0028
        /*0034*/ 	.byte	0x00, 0xf0, 0x11, 0x00


	//----- nvinfo : EIATTR_KPARAM_INFO
	.align		4
.L_194:
        /*0038*/ 	.byte	0x04, 0x17
        /*003a*/ 	.short	(.L_196 - .L_195)
.L_195:
        /*003c*/ 	.word	0x00000000
        /*0040*/ 	.short	0x0004
        /*0042*/ 	.short	0x0020
        /*0044*/ 	.byte	0x00, 0xf0, 0x21, 0x00


	//----- nvinfo : EIATTR_KPARAM_INFO
	.align		4
.L_196:
        /*0048*/ 	.byte	0x04, 0x17
        /*004a*/ 	.short	(.L_198 - .L_197)
.L_197:
        /*004c*/ 	.word	0x00000000
        /*0050*/ 	.short	0x0003
        /*0052*/ 	.short	0x0018
        /*0054*/ 	.byte	0x00, 0xf5, 0x21, 0x00


	//----- nvinfo : EIATTR_KPARAM_INFO
	.align		4
.L_198:
        /*0058*/ 	.byte	0x04, 0x17
        /*005a*/ 	.short	(.L_200 - .L_199)
.L_199:
        /*005c*/ 	.word	0x00000000
        /*0060*/ 	.short	0x0002
        /*0062*/ 	.short	0x0010
        /*0064*/ 	.byte	0x00, 0xf5, 0x21, 0x00


	//----- nvinfo : EIATTR_KPARAM_INFO
	.align		4
.L_200:
        /*0068*/ 	.byte	0x04, 0x17
        /*006a*/ 	.short	(.L_202 - .L_201)
.L_201:
        /*006c*/ 	.word	0x00000000
        /*0070*/ 	.short	0x0001
        /*0072*/ 	.short	0x0008
        /*0074*/ 	.byte	0x00, 0xf5, 0x21, 0x00


	//----- nvinfo : EIATTR_KPARAM_INFO
	.align		4
.L_202:
        /*0078*/ 	.byte	0x04, 0x17
        /*007a*/ 	.short	(.L_204 - .L_203)
.L_203:
        /*007c*/ 	.word	0x00000000
        /*0080*/ 	.short	0x0000
        /*0082*/ 	.short	0x0000
        /*0084*/ 	.byte	0x00, 0xf5, 0x21, 0x00


	//----- nvinfo : EIATTR_SPARSE_MMA_MASK
	.align		4
.L_204:
        /*0088*/ 	.byte	0x03, 0x50
        /*008a*/ 	.short	0x0000


	//----- nvinfo : EIATTR_MAXREG_COUNT
	.align		4
        /*008c*/ 	.byte	0x03, 0x1b
        /*008e*/ 	.short	0x00ff


	//----- nvinfo : EIATTR_NUM_BARRIERS
	.align		4
        /*0090*/ 	.byte	0x02, 0x4c
        /*0092*/ 	.byte	0x01
	.zero		1


	//----- nvinfo : EIATTR_MERCURY_ISA_VERSION
	.align		4
        /*0094*/ 	.byte	0x03, 0x5f
        /*0096*/ 	.short	0x0101


	//----- nvinfo : EIATTR_COOP_GROUP_MASK_REGIDS
	.align		4
        /*0098*/ 	.byte	0x04, 0x29
        /*009a*/ 	.short	(.L_206 - .L_205)


	//   ....[0]....
.L_205:
        /*009c*/ 	.word	0xffffffff


	//   ....[1]....
        /*00a0*/ 	.word	0xffffffff


	//   ....[2]....
        /*00a4*/ 	.word	0xffffffff


	//   ....[3]....
        /*00a8*/ 	.word	0xffffffff


	//   ....[4]....
        /*00ac*/ 	.word	0xffffffff


	//----- nvinfo : EIATTR_COOP_GROUP_INSTR_OFFSETS
	.align		4
.L_206:
        /*00b0*/ 	.byte	0x04, 0x28
        /*00b2*/ 	.short	(.L_208 - .L_207)


	//   ....[0]....
.L_207:
        /*00b4*/ 	.word	0x000018c0


	//   ....[1]....
        /*00b8*/ 	.word	0x000018e0


	//   ....[2]....
        /*00bc*/ 	.word	0x00001900


	//   ....[3]....
        /*00c0*/ 	.word	0x00001920


	//   ....[4]....
        /*00c4*/ 	.word	0x00001940


	//----- nvinfo : EIATTR_VRC_CTA_INIT_COUNT
	.align		4
.L_208:
        /*00c8*/ 	.byte	0x02, 0x4a
	.zero		1
	.zero		1


	//----- nvinfo : EIATTR_EXIT_INSTR_OFFSETS
	.align		4
        /*00cc*/ 	.byte	0x04, 0x1c
        /*00ce*/ 	.short	(.L_210 - .L_209)


	//   ....[0]....
.L_209:
        /*00d0*/ 	.word	0x00002e90


	//   ....[1]....
        /*00d4*/ 	.word	0x00002ec0


	//----- nvinfo : EIATTR_MAX_THREADS
	.align		4
.L_210:
        /*00d8*/ 	.byte	0x04, 0x05
        /*00da*/ 	.short	(.L_212 - .L_211)
.L_211:
        /*00dc*/ 	.word	0x00000100
        /*00e0*/ 	.word	0x00000001
        /*00e4*/ 	.word	0x00000001


	//----- nvinfo : EIATTR_CBANK_PARAM_SIZE
	.align		4
.L_212:
        /*00e8*/ 	.byte	0x03, 0x19
        /*00ea*/ 	.short	0x0031


	//----- nvinfo : EIATTR_PARAM_CBANK
	.align		4
        /*00ec*/ 	.byte	0x04, 0x0a
        /*00ee*/ 	.short	(.L_214 - .L_213)
	.align		4
.L_213:
        /*00f0*/ 	.word	index@(.nv.constant0._ZN3cub18CUB_300001_SM_10006detail10radix_sort31DeviceRadixSortSingleTileKernelINS1_5radix10policy_hubIjNS0_8NullTypeEyE10Policy1000ELNS0_9SortOrderE0EjS6_yNS1_21identity_decomposer_tEEEvPKT1_PSB_PKT2_PSF_T3_iiT4_)
        /*00f4*/ 	.short	0x0380
        /*00f6*/ 	.short	0x0031


	//----- nvinfo : EIATTR_SW_WAR
	.align		4
.L_214:
        /*00f8*/ 	.byte	0x04, 0x36
        /*00fa*/ 	.short	(.L_216 - .L_215)
.L_215:
        /*00fc*/ 	.word	0x00000008
.L_216:


//--------------------- .nv.info._ZN3cub18CUB_300001_SM_10006detail11EmptyKernelIvEEvv --------------------------
	.section	.nv.info._ZN3cub18CUB_300001_SM_10006detail11EmptyKernelIvEEvv,"",@"SHT_CUDA_INFO"
	.sectionflags	@""
	.align	4


	//----- nvinfo : EIATTR_CUDA_API_VERSION
	.align		4
        /*0000*/ 	.byte	0x04, 0x37
        /*0002*/ 	.short	(.L_218 - .L_217)
.L_217:
        /*0004*/ 	.word	0x00000082


	//----- nvinfo : EIATTR_SPARSE_MMA_MASK
	.align		4
.L_218:
        /*0008*/ 	.byte	0x03, 0x50
        /*000a*/ 	.short	0x0000


	//----- nvinfo : EIATTR_MAXREG_COUNT
	.align		4
        /*000c*/ 	.byte	0x03, 0x1b
        /*000e*/ 	.short	0x00ff


	//----- nvinfo : EIATTR_MERCURY_ISA_VERSION
	.align		4
        /*0010*/ 	.byte	0x03, 0x5f
        /*0012*/ 	.short	0x0101


	//----- nvinfo : EIATTR_VRC_CTA_INIT_COUNT
	.align		4
        /*0014*/ 	.byte	0x02, 0x4a
	.zero		1
	.zero		1


	//----- nvinfo : EIATTR_EXIT_INSTR_OFFSETS
	.align		4
        /*0018*/ 	.byte	0x04, 0x1c
        /*001a*/ 	.short	(.L_220 - .L_219)


	//   ....[0]....
.L_219:
        /*001c*/ 	.word	0x00000010


	//----- nvinfo : EIATTR_SW_WAR
	.align		4
.L_220:
        /*0020*/ 	.byte	0x04, 0x36
        /*0022*/ 	.short	(.L_222 - .L_221)
.L_221:
        /*0024*/ 	.word	0x00000008
.L_222:


//--------------------- .nv.info._Z17bitonicSortSharedPjS_jjj --------------------------
	.section	.nv.info._Z17bitonicSortSharedPjS_jjj,"",@"SHT_CUDA_INFO"
	.sectionflags	@""
	.align	4


	//----- nvinfo : EIATTR_CUDA_API_VERSION
	.align		4
        /*0000*/ 	.byte	0x04, 0x37
        /*0002*/ 	.short	(.L_224 - .L_223)
.L_223:
        /*0004*/ 	.word	0x00000082


	//----- nvinfo : EIATTR_KPARAM_INFO
	.align		4
.L_224:
        /*0008*/ 	.byte	0x04, 0x17
        /*000a*/ 	.short	(.L_226 - .L_225)
.L_225:
        /*000c*/ 	.word	0x00000000
        /*0010*/ 	.short	0x0004
        /*0012*/ 	.short	0x0018
        /*0014*/ 	.byte	0x00, 0xf0, 0x11, 0x00


	//----- nvinfo : EIATTR_KPARAM_INFO
	.align		4
.L_226:
        /*0018*/ 	.byte	0x04, 0x17
        /*001a*/ 	.short	(.L_228 - .L_227)
.L_227:
        /*001c*/ 	.word	0x00000000
        /*0020*/ 	.short	0x0003
        /*0022*/ 	.short	0x0014
        /*0024*/ 	.byte	0x00, 0xf0, 0x11, 0x00


	//----- nvinfo : EIATTR_KPARAM_INFO
	.align		4
.L_228:
        /*0028*/ 	.byte	0x04, 0x17
        /*002a*/ 	.short	(.L_230 - .L_229)
.L_229:
        /*002c*/ 	.word	0x00000000
        /*0030*/ 	.short	0x0002
        /*0032*/ 	.short	0x0010
        /*0034*/ 	.byte	0x00, 0xf0, 0x11, 0x00


	//----- nvinfo : EIATTR_KPARAM_INFO
	.align		4
.L_230:
        /*0038*/ 	.byte	0x04, 0x17
        /*003a*/ 	.short	(.L_232 - .L_231)
.L_231:
        /*003c*/ 	.word	0x00000000
        /*0040*/ 	.short	0x0001
        /*0042*/ 	.short	0x0008
        /*0044*/ 	.byte	0x00, 0xf5, 0x21, 0x00


	//----- nvinfo : EIATTR_KPARAM_INFO
	.align		4
.L_232:
        /*0048*/ 	.byte	0x04, 0x17
        /*004a*/ 	.short	(.L_234 - .L_233)
.L_233:
        /*004c*/ 	.word	0x00000000
        /*0050*/ 	.short	0x0000
        /*0052*/ 	.short	0x0000
        /*0054*/ 	.byte	0x00, 0xf5, 0x21, 0x00


	//----- nvinfo : EIATTR_SPARSE_MMA_MASK
	.align		4
.L_234:
        /*0058*/ 	.byte	0x03, 0x50
        /*005a*/ 	.short	0x0000


	//----- nvinfo : EIATTR_MAXREG_COUNT
	.align		4
        /*005c*/ 	.byte	0x03, 0x1b
        /*005e*/ 	.short	0x00ff


	//----- nvinfo : EIATTR_NUM_BARRIERS
	.align		4
        /*0060*/ 	.byte	0x02, 0x4c
        /*0062*/ 	.byte	0x01
	.zero		1


	//----- nvinfo : EIATTR_MERCURY_ISA_VERSION
	.align		4
        /*0064*/ 	.byte	0x03, 0x5f
        /*0066*/ 	.short	0x0101


	//----- nvinfo : EIATTR_VRC_CTA_INIT_COUNT
	.align		4
        /*0068*/ 	.byte	0x02, 0x4a
	.zero		1
	.zero		1


	//----- nvinfo : EIATTR_EXIT_INSTR_OFFSETS
	.align		4
        /*006c*/ 	.byte	0x04, 0x1c
        /*006e*/ 	.short	(.L_236 - .L_235)


	//   ....[0]....
.L_235:
        /*0070*/ 	.word	0x00000580


	//   ....[1]....
        /*0074*/ 	.word	0x000005d0


	//----- nvinfo : EIATTR_CBANK_PARAM_SIZE
	.align		4
.L_236:
        /*0078*/ 	.byte	0x03, 0x19
        /*007a*/ 	.short	0x001c


	//----- nvinfo : EIATTR_PARAM_CBANK
	.align		4
        /*007c*/ 	.byte	0x04, 0x0a
        /*007e*/ 	.short	(.L_238 - .L_237)
	.align		4
.L_237:
        /*0080*/ 	.word	index@(.nv.constant0._Z17bitonicSortSharedPjS_jjj)
        /*0084*/ 	.short	0x0380
        /*0086*/ 	.short	0x001c


	//----- nvinfo : EIATTR_SW_WAR
	.align		4
.L_238:
        /*0088*/ 	.byte	0x04, 0x36
        /*008a*/ 	.short	(.L_240 - .L_239)
.L_239:
        /*008c*/ 	.word	0x00000008
.L_240:


//--------------------- .nv.info._Z15partitionKernelPjS_S_jS_S_yjj --------------------------
	.section	.nv.info._Z15partitionKernelPjS_S_jS_S_yjj,"",@"SHT_CUDA_INFO"
	.sectionflags	@""
	.align	4


	//----- nvinfo : EIATTR_CUDA_API_VERSION
	.align		4
        /*0000*/ 	.byte	0x04, 0x37
        /*0002*/ 	.short	(.L_242 - .L_241)
.L_241:
        /*0004*/ 	.word	0x00000082


	//----- nvinfo : EIATTR_KPARAM_INFO
	.align		4
.L_242:
        /*0008*/ 	.byte	0x04, 0x17
        /*000a*/ 	.short	(.L_244 - .L_243)
.L_243:
        /*000c*/ 	.word	0x00000000
        /*0010*/ 	.short	0x0008
        /*0012*/ 	.short	0x003c
        /*0014*/ 	.byte	0x00, 0xf0, 0x11, 0x00


	//----- nvinfo : EIATTR_KPARAM_INFO
	.align		4
.L_244:
        /*0018*/ 	.byte	0x04, 0x17
        /*001a*/ 	.short	(.L_246 - .L_245)
.L_245:
        /*001c*/ 	.word	0x00000000
        /*0020*/ 	.short	0x0007
        /*0022*/ 	.short	0x0038
        /*0024*/ 	.byte	0x00, 0xf0, 0x11, 0x00


	//----- nvinfo : EIATTR_KPARAM_INFO
	.align		4
.L_246:
        /*0028*/ 	.byte	0x04, 0x17
        /*002a*/ 	.short	(.L_248 - .L_247)
.L_247:
        /*002c*/ 	.word	0x00000000
        /*0030*/ 	.short	0x0006
        /*0032*/ 	.short	0x0030
        /*0034*/ 	.byte	0x00, 0xf0, 0x21, 0x00


	//----- nvinfo : EIATTR_KPARAM_INFO
	.align		4
.L_248:
        /*0038*/ 	.byte	0x04, 0x17
        /*003a*/ 	.short	(.L_250 - .L_249)
.L_249:
        /*003c*/ 	.word	0x00000000
        /*0040*/ 	.short	0x0005
        /*0042*/ 	.short	0x0028
        /*0044*/ 	.byte	0x00, 0xf5, 0x21, 0x00


	//----- nvinfo : EIATTR_KPARAM_INFO
	.align		4
.L_250:
        /*0048*/ 	.byte	0x04, 0x17
        /*004a*/ 	.short	(.L_252 - .L_251)
.L_251:
        /*004c*/ 	.word	0x00000000
        /*0050*/ 	.short	0x0004
        /*0052*/ 	.short	0x0020
        /*0054*/ 	.byte	0x00, 0xf5, 0x21, 0x00


	//----- nvinfo : EIATTR_KPARAM_INFO
	.align		4
.L_252:
        /*0058*/ 	.byte	0x04, 0x17
        /*005a*/ 	.short	(.L_254 - .L_253)
.L_253:
        /*005c*/ 	.word	0x00000000
        /*0060*/ 	.short	0x0003
        /*0062*/ 	.short	0x0018
        /*0064*/ 	.byte	0x00, 0xf0, 0x11, 0x00


	//----- nvinfo : EIATTR_KPARAM_INFO
	.align		4
.L_254:
        /*0068*/ 	.byte	0x04, 0x17
        /*006a*/ 	.short	(.L_256 - .L_255)
.L_255:
        /*006c*/ 	.word	0x00000000
        /*0070*/ 	.short	0x0002
        /*0072*/ 	.short	0x0010
        /*0074*/ 	.byte	0x00, 0xf5, 0x21, 0x00


	//----- nvinfo : EIATTR_KPARAM_INFO
	.align		4
.L_256:
        /*0078*/ 	.byte	0x04, 0x17
        /*007a*/ 	.short	(.L_258 - .L_257)
.L_257:
        /*007c*/ 	.word	0x00000000
        /*0080*/ 	.short	0x0001
        /*0082*/ 	.short	0x0008
        /*0084*/ 	.byte	0x00, 0xf5, 0x21, 0x00


	//----- nvinfo : EIATTR_KPARAM_INFO
	.align		4
.L_258:
        /*0088*/ 	.byte	0x04, 0x17
        /*008a*/ 	.short	(.L_260 - .L_259)
.L_259:
        /*008c*/ 	.word	0x00000000
        /*0090*/ 	.short	0x0000
        /*0092*/ 	.short	0x0000
        /*0094*/ 	.byte	0x00, 0xf5, 0x21, 0x00


	//----- nvinfo : EIATTR_SPARSE_MMA_MASK
	.align		4
.L_260:
        /*0098*/ 	.byte	0x03, 0x50
        /*009a*/ 	.short	0x0000


	//----- nvinfo : EIATTR_MAXREG_COUNT
	.align		4
        /*009c*/ 	.byte	0x03, 0x1b
        /*009e*/ 	.short	0x00ff


	//----- nvinfo : EIATTR_NUM_BARRIERS
	.align		4
        /*00a0*/ 	.byte	0x02, 0x4c
        /*00a2*/ 	.byte	0x01
	.zero		1


	//----- nvinfo : EIATTR_MERCURY_ISA_VERSION
	.align		4
        /*00a4*/ 	.byte	0x03, 0x5f
        /*00a6*/ 	.short	0x0101


	//----- nvinfo : EIATTR_VRC_CTA_INIT_COUNT
	.align		4
        /*00a8*/ 	.byte	0x02, 0x4a
	.zero		1
	.zero		1


	//----- nvinfo : EIATTR_EXIT_INSTR_OFFSETS
	.align		4
        /*00ac*/ 	.byte	0x04, 0x1c
        /*00ae*/ 	.short	(.L_262 - .L_261)


	//   ....[0]....
.L_261:
        /*00b0*/ 	.word	0x00000360


	//   ....[1]....
        /*00b4*/ 	.word	0x000005a0


	//----- nvinfo : EIATTR_CRS_STACK_SIZE
	.align		4
.L_262:
        /*00b8*/ 	.byte	0x04, 0x1e
        /*00ba*/ 	.short	(.L_264 - .L_263)
.L_263:
        /*00bc*/ 	.word	0x00000000


	//----- nvinfo : EIATTR_CBANK_PARAM_SIZE
	.align		4
.L_264:
        /*00c0*/ 	.byte	0x03, 0x19
        /*00c2*/ 	.short	0x0040


	//----- nvinfo : EIATTR_PARAM_CBANK
	.align		4
        /*00c4*/ 	.byte	0x04, 0x0a
        /*00c6*/ 	.short	(.L_266 - .L_265)
	.align		4
.L_265:
        /*00c8*/ 	.word	index@(.nv.constant0._Z15partitionKernelPjS_S_jS_S_yjj)
        /*00cc*/ 	.short	0x0380
        /*00ce*/ 	.short	0x0040


	//----- nvinfo : EIATTR_SW_WAR
	.align		4
.L_266:
        /*00d0*/ 	.byte	0x04, 0x36
        /*00d2*/ 	.short	(.L_268 - .L_267)
.L_267:
        /*00d4*/ 	.word	0x00000008
.L_268:


//--------------------- .nv.info._Z14verticalScanHHPjS_jj --------------------------
	.section	.nv.info._Z14verticalScanHHPjS_jj,"",@"SHT_CUDA_INFO"
	.sectionflags	@""
	.align	4


	//----- nvinfo : EIATTR_CUDA_API_VERSION
	.align		4
        /*0000*/ 	.byte	0x04, 0x37
        /*0002*/ 	.short	(.L_270 - .L_269)
.L_269:
        /*0004*/ 	.word	0x00000082


	//----- nvinfo : EIATTR_KPARAM_INFO
	.align		4
.L_270:
        /*0008*/ 	.byte	0x04, 0x17
        /*000a*/ 	.short	(.L_272 - .L_271)
.L_271:
        /*000c*/ 	.word	0x00000000
        /*0010*/ 	.short	0x0003
        /*0012*/ 	.short	0x0014
        /*0014*/ 	.byte	0x00, 0xf0, 0x11, 0x00


	//----- nvinfo : EIATTR_KPARAM_INFO
	.align		4
.L_272:
        /*0018*/ 	.byte	0x04, 0x17
        /*001a*/ 	.short	(.L_274 - .L_273)
.L_273:
        /*001c*/ 	.word	0x00000000
        /*0020*/ 	.short	0x0002
        /*0022*/ 	.short	0x0010
        /*0024*/ 	.byte	0x00, 0xf0, 0x11, 0x00


	//----- nvinfo : EIATTR_KPARAM_INFO
	.align		4
.L_274:
        /*0028*/ 	.byte	0x04, 0x17
        /*002a*/ 	.short	(.L_276 - .L_275)
.L_275:
        /*002c*/ 	.word	0x00000000
        /*0030*/ 	.short	0x0001
        /*0032*/ 	.short	0x0008
        /*0034*/ 	.byte	0x00, 0xf5, 0x21, 0x00


	//----- nvinfo : EIATTR_KPARAM_INFO
	.align		4
.L_276:
        /*0038*/ 	.byte	0x04, 0x17
        /*003a*/ 	.short	(.L_278 - .L_277)
.L_277:
        /*003c*/ 	.word	0x00000000
        /*0040*/ 	.short	0x0000
        /*0042*/ 	.short	0x0000
        /*0044*/ 	.byte	0x00, 0xf5, 0x21, 0x00


	//----- nvinfo : EIATTR_SPARSE_MMA_MASK
	.align		4
.L_278:
        /*0048*/ 	.byte	0x03, 0x50
        /*004a*/ 	.short	0x0000


	//----- nvinfo : EIATTR_MAXREG_COUNT
	.align		4
        /*004c*/ 	.byte	0x03, 0x1b
        /*004e*/ 	.short	0x00ff


	//----- nvinfo : EIATTR_NUM_BARRIERS
	.align		4
        /*0050*/ 	.byte	0x02, 0x4c
        /*0052*/ 	.byte	0x01
	.zero		1


	//----- nvinfo : EIATTR_MERCURY_ISA_VERSION
	.align		4
        /*0054*/ 	.byte	0x03, 0x5f
        /*0056*/ 	.short	0x0101


	//----- nvinfo : EIATTR_VRC_CTA_INIT_COUNT
	.align		4
        /*0058*/ 	.byte	0x02, 0x4a
	.zero		1
	.zero		1


	//----- nvinfo : EIATTR_EXIT_INSTR_OFFSETS
	.align		4
        /*005c*/ 	.byte	0x04, 0x1c
        /*005e*/ 	.short	(.L_280 - .L_279)


	//   ....[0]....
.L_279:
        /*0060*/ 	.word	0x000003a0


	//   ....[1]....
        /*0064*/ 	.word	0x000003f0


	//   ....[2]....
        /*0068*/ 	.word	0x00000440


	//----- nvinfo : EIATTR_CBANK_PARAM_SIZE
	.align		4
.L_280:
        /*006c*/ 	.byte	0x03, 0x19
        /*006e*/ 	.short	0x0018


	//----- nvinfo : EIATTR_PARAM_CBANK
	.align		4
        /*0070*/ 	.byte	0x04, 0x0a
        /*0072*/ 	.short	(.L_282 - .L_281)
	.align		4
.L_281:
        /*0074*/ 	.word	index@(.nv.constant0._Z14verticalScanHHPjS_jj)
        /*0078*/ 	.short	0x0380
        /*007a*/ 	.short	0x0018


	//----- nvinfo : EIATTR_SW_WAR
	.align		4
.L_282:
        /*007c*/ 	.byte	0x04, 0x36
        /*007e*/ 	.short	(.L_284 - .L_283)
.L_283:
        /*0080*/ 	.word	0x00000008
.L_284:


//--------------------- .nv.info._Z15GlobalHistoScanPjS_jj --------------------------
	.section	.nv.info._Z15GlobalHistoScanPjS_jj,"",@"SHT_CUDA_INFO"
	.sectionflags	@""
	.align	4


	//----- nvinfo : EIATTR_CUDA_API_VERSION
	.align		4
        /*0000*/ 	.byte	0x04, 0x37
        /*0002*/ 	.short	(.L_286 - .L_285)
.L_285:
        /*0004*/ 	.word	0x00000082


	//----- nvinfo : EIATTR_KPARAM_INFO
	.align		4
.L_286:
        /*0008*/ 	.byte	0x04, 0x17
        /*000a*/ 	.short	(.L_288 - .L_287)
.L_287:
        /*000c*/ 	.word	0x00000000
        /*0010*/ 	.short	0x0003
        /*0012*/ 	.short	0x0014
        /*0014*/ 	.byte	0x00, 0xf0, 0x11, 0x00


	//----- nvinfo : EIATTR_KPARAM_INFO
	.align		4
.L_288:
        /*0018*/ 	.byte	0x04, 0x17
        /*001a*/ 	.short	(.L_290 - .L_289)
.L_289:
        /*001c*/ 	.word	0x00000000
        /*0020*/ 	.short	0x0002
        /*0022*/ 	.short	0x0010
        /*0024*/ 	.byte	0x00, 0xf0, 0x11, 0x00


	//----- nvinfo : EIATTR_KPARAM_INFO
	.align		4
.L_290:
        /*0028*/ 	.byte	0x04, 0x17
        /*002a*/ 	.short	(.L_292 - .L_291)
.L_291:
        /*002c*/ 	.word	0x00000000
        /*0030*/ 	.short	0x0001
        /*0032*/ 	.short	0x0008
        /*0034*/ 	.byte	0x00, 0xf5, 0x21, 0x00


	//----- nvinfo : EIATTR_KPARAM_INFO
	.align		4
.L_292:
        /*0038*/ 	.byte	0x04, 0x17
        /*003a*/ 	.short	(.L_294 - .L_293)
.L_293:
        /*003c*/ 	.word	0x00000000
        /*0040*/ 	.short	0x0000
        /*0042*/ 	.short	0x0000
        /*0044*/ 	.byte	0x00, 0xf5, 0x21, 0x00


	//----- nvinfo : EIATTR_SPARSE_MMA_MASK
	.align		4
.L_294:
        /*0048*/ 	.byte	0x03, 0x50
        /*004a*/ 	.short	0x0000


	//----- nvinfo : EIATTR_MAXREG_COUNT
	.align		4
        /*004c*/ 	.byte	0x03, 0x1b
        /*004e*/ 	.short	0x00ff


	//----- nvinfo : EIATTR_NUM_BARRIERS
	.align		4
        /*0050*/ 	.byte	0x02, 0x4c
        /*0052*/ 	.byte	0x01
	.zero		1


	//----- nvinfo : EIATTR_MERCURY_ISA_VERSION
	.align		4
        /*0054*/ 	.byte	0x03, 0x5f
        /*0056*/ 	.short	0x0101


	//----- nvinfo : EIATTR_VRC_CTA_INIT_COUNT
	.align		4
        /*0058*/ 	.byte	0x02, 0x4a
	.zero		1
	.zero		1


	//----- nvinfo : EIATTR_EXIT_INSTR_OFFSETS
	.align		4
        /*005c*/ 	.byte	0x04, 0x1c
        /*005e*/ 	.short	(.L_296 - .L_295)


	//   ....[0]....
.L_295:
        /*0060*/ 	.word	0x000003e0


	//   ....[1]....
        /*0064*/ 	.word	0x00000420


	//   ....[2]....
        /*0068*/ 	.word	0x00000470


	//----- nvinfo : EIATTR_CRS_STACK_SIZE
	.align		4
.L_296:
        /*006c*/ 	.byte	0x04, 0x1e
        /*006e*/ 	.short	(.L_298 - .L_297)
.L_297:
        /*0070*/ 	.word	0x00000000


	//----- nvinfo : EIATTR_CBANK_PARAM_SIZE
	.align		4
.L_298:
        /*0074*/ 	.byte	0x03, 0x19
        /*0076*/ 	.short	0x0018


	//----- nvinfo : EIATTR_PARAM_CBANK
	.align		4
        /*0078*/ 	.byte	0x04, 0x0a
        /*007a*/ 	.short	(.L_300 - .L_299)
	.align		4
.L_299:
        /*007c*/ 	.word	index@(.nv.constant0._Z15GlobalHistoScanPjS_jj)
        /*0080*/ 	.short	0x0380
        /*0082*/ 	.short	0x0018


	//----- nvinfo : EIATTR_SW_WAR
	.align		4
.L_300:
        /*0084*/ 	.byte	0x04, 0x36
        /*0086*/ 	.short	(.L_302 - .L_301)
.L_301:
        /*0088*/ 	.word	0x00000008
.L_302:


//--------------------- .nv.info._Z19blockAndGlobalHistoPjS_jS_xjj --------------------------
	.section	.nv.info._Z19blockAndGlobalHistoPjS_jS_xjj,"",@"SHT_CUDA_INFO"
	.sectionflags	@""
	.align	4


	//----- nvinfo : EIATTR_CUDA_API_VERSION
	.align		4
        /*0000*/ 	.byte	0x04, 0x37
        /*0002*/ 	.short	(.L_304 - .L_303)
.L_303:
        /*0004*/ 	.word	0x00000082


	//----- nvinfo : EIATTR_KPARAM_INFO
	.align		4
.L_304:
        /*0008*/ 	.byte	0x04, 0x17
        /*000a*/ 	.short	(.L_306 - .L_305)
.L_305:
        /*000c*/ 	.word	0x00000000
        /*0010*/ 	.short	0x0006
        /*0012*/ 	.short	0x002c
        /*0014*/ 	.byte	0x00, 0xf0, 0x11, 0x00


	//----- nvinfo : EIATTR_KPARAM_INFO
	.align		4
.L_306:
        /*0018*/ 	.byte	0x04, 0x17
        /*001a*/ 	.short	(.L_308 - .L_307)
.L_307:
        /*001c*/ 	.word	0x00000000
        /*0020*/ 	.short	0x0005
        /*0022*/ 	.short	0x0028
        /*0024*/ 	.byte	0x00, 0xf0, 0x11, 0x00


	//----- nvinfo : EIATTR_KPARAM_INFO
	.align		4
.L_308:
        /*0028*/ 	.byte	0x04, 0x17
        /*002a*/ 	.short	(.L_310 - .L_309)
.L_309:
        /*002c*/ 	.word	0x00000000
        /*0030*/ 	.short	0x0004
        /*0032*/ 	.short	0x0020
        /*0034*/ 	.byte	0x00, 0xf0, 0x21, 0x00


	//----- nvinfo : EIATTR_KPARAM_INFO
	.align		4
.L_310:
        /*0038*/ 	.byte	0x04, 0x17
        /*003a*/ 	.short	(.L_312 - .L_311)
.L_311:
        /*003c*/ 	.word	0x00000000
        /*0040*/ 	.short	0x0003
        /*0042*/ 	.short	0x0018
        /*0044*/ 	.byte	0x00, 0xf5, 0x21, 0x00


	//----- nvinfo : EIATTR_KPARAM_INFO
	.align		4
.L_312:
        /*0048*/ 	.byte	0x04, 0x17
        /*004a*/ 	.short	(.L_314 - .L_313)
.L_313:
        /*004c*/ 	.word	0x00000000
        /*0050*/ 	.short	0x0002
        /*0052*/ 	.short	0x0010
        /*0054*/ 	.byte	0x00, 0xf0, 0x11, 0x00


	//----- nvinfo : EIATTR_KPARAM_INFO
	.align		4
.L_314:
        /*0058*/ 	.byte	0x04, 0x17
        /*005a*/ 	.short	(.L_316 - .L_315)
.L_315:
        /*005c*/ 	.word	0x00000000
        /*0060*/ 	.short	0x0001
        /*0062*/ 	.short	0x0008
        /*0064*/ 	.byte	0x00, 0xf5, 0x21, 0x00


	//----- nvinfo : EIATTR_KPARAM_INFO
	.align		4
.L_316:
        /*0068*/ 	.byte	0x04, 0x17
        /*006a*/ 	.short	(.L_318 - .L_317)
.L_317:
        /*006c*/ 	.word	0x00000000
        /*0070*/ 	.short	0x0000
        /*0072*/ 	.short	0x0000
        /*0074*/ 	.byte	0x00, 0xf5, 0x21, 0x00


	//----- nvinfo : EIATTR_SPARSE_MMA_MASK
	.align		4
.L_318:
        /*0078*/ 	.byte	0x03, 0x50
        /*007a*/ 	.short	0x0000


	//----- nvinfo : EIATTR_MAXREG_COUNT
	.align		4
        /*007c*/ 	.byte	0x03, 0x1b
        /*007e*/ 	.short	0x00ff


	//----- nvinfo : EIATTR_NUM_BARRIERS
	.align		4
        /*0080*/ 	.byte	0x02, 0x4c
        /*0082*/ 	.byte	0x01
	.zero		1


	//----- nvinfo : EIATTR_MERCURY_ISA_VERSION
	.align		4
        /*0084*/ 	.byte	0x03, 0x5f
        /*0086*/ 	.short	0x0101


	//----- nvinfo : EIATTR_VRC_CTA_INIT_COUNT
	.align		4
        /*0088*/ 	.byte	0x02, 0x4a
	.zero		1
	.zero		1


	//----- nvinfo : EIATTR_EXIT_INSTR_OFFSETS
	.align		4
        /*008c*/ 	.byte	0x04, 0x1c
        /*008e*/ 	.short	(.L_320 - .L_319)


	//   ....[0]....
.L_319:
        /*0090*/ 	.word	0x00000510


	//   ....[1]....
        /*0094*/ 	.word	0x000005a0


	//----- nvinfo : EIATTR_CRS_STACK_SIZE
	.align		4
.L_320:
        /*0098*/ 	.byte	0x04, 0x1e
        /*009a*/ 	.short	(.L_322 - .L_321)
.L_321:
        /*009c*/ 	.word	0x00000000


	//----- nvinfo : EIATTR_CBANK_PARAM_SIZE
	.align		4
.L_322:
        /*00a0*/ 	.byte	0x03, 0x19
        /*00a2*/ 	.short	0x0030


	//----- nvinfo : EIATTR_PARAM_CBANK
	.align		4
        /*00a4*/ 	.byte	0x04, 0x0a
        /*00a6*/ 	.short	(.L_324 - .L_323)
	.align		4
.L_323:
        /*00a8*/ 	.word	index@(.nv.constant0._Z19blockAndGlobalHistoPjS_jS_xjj)
        /*00ac*/ 	.short	0x0380
        /*00ae*/ 	.short	0x0030


	//----- nvinfo : EIATTR_SW_WAR
	.align		4
.L_324:
        /*00b0*/ 	.byte	0x04, 0x36
        /*00b2*/ 	.short	(.L_326 - .L_325)
.L_325:
        /*00b4*/ 	.word	0x00000008
.L_326:


//--------------------- .nv.callgraph             --------------------------
	.section	.nv.callgraph,"",@"SHT_CUDA_CALLGRAPH"
	.align	4
	.sectionentsize	8
	.align		4
        /*0000*/ 	.word	0x00000000
	.align		4
        /*0004*/ 	.word	0xffffffff
	.align		4
        /*0008*/ 	.word	0x00000000
	.align		4
        /*000c*/ 	.word	0xfffffffe
	.align		4
        /*0010*/ 	.word	0x00000000
	.align		4
        /*0014*/ 	.word	0xfffffffd
	.align		4
        /*0018*/ 	.word	0x00000000
	.align		4
        /*001c*/ 	.word	0xfffffffc


//--------------------- .nv.constant4             --------------------------
	.section	.nv.constant4,"a",@progbits
	.align	8
	.align		8
.nv.constant4:
        /*0000*/ 	.dword	_ZN34_INTERNAL_40805532_4_k_cu_c9ff028d4cuda3std3__45__cpo5beginE
	.align		8
        /*0008*/ 	.dword	_ZN34_INTERNAL_40805532_4_k_cu_c9ff028d4cuda3std3__45__cpo3endE
	.align		8
        /*0010*/ 	.dword	_ZN34_INTERNAL_40805532_4_k_cu_c9ff028d4cuda3std3__45__cpo6cbeginE
	.align		8
        /*0018*/ 	.dword	_ZN34_INTERNAL_40805532_4_k_cu_c9ff028d4cuda3std3__45__cpo4cendE
	.align		8
        /*0020*/ 	.dword	_ZN34_INTERNAL_40805532_4_k_cu_c9ff028d4cuda3std3__45__cpo6rbeginE
	.align		8
        /*0028*/ 	.dword	_ZN34_INTERNAL_40805532_4_k_cu_c9ff028d4cuda3std3__45__cpo4rendE
	.align		8
        /*0030*/ 	.dword	_ZN34_INTERNAL_40805532_4_k_cu_c9ff028d4cuda3std3__45__cpo7crbeginE
	.align		8
        /*0038*/ 	.dword	_ZN34_INTERNAL_40805532_4_k_cu_c9ff028d4cuda3std3__45__cpo5crendE
	.align		8
        /*0040*/ 	.dword	_ZN34_INTERNAL_40805532_4_k_cu_c9ff028d4cuda3std3__436_GLOBAL__N__40805532_4_k_cu_c9ff028d6ignoreE
	.align		8
        /*0048*/ 	.dword	_ZN34_INTERNAL_40805532_4_k_cu_c9ff028d4cuda3std3__419piecewise_constructE
	.align		8
        /*0050*/ 	.dword	_ZN34_INTERNAL_40805532_4_k_cu_c9ff028d4cuda3std3__48in_placeE
	.align		8
        /*0058*/ 	.dword	_ZN34_INTERNAL_40805532_4_k_cu_c9ff028d4cuda3std3__420unreachable_sentinelE
	.align		8
        /*0060*/ 	.dword	_ZN34_INTERNAL_40805532_4_k_cu_c9ff028d4cuda3std3__47nulloptE
	.align		8
        /*0068*/ 	.dword	_ZN34_INTERNAL_40805532_4_k_cu_c9ff028d4cuda3std3__48unexpectE
	.align		8
        /*0070*/ 	.dword	_ZN34_INTERNAL_40805532_4_k_cu_c9ff028d4cuda3std6ranges3__45__cpo4swapE
	.align		8
        /*0078*/ 	.dword	_ZN34_INTERNAL_40805532_4_k_cu_c9ff028d4cuda3std6ranges3__45__cpo9iter_moveE
	.align		8
        /*0080*/ 	.dword	_ZN34_INTERNAL_40805532_4_k_cu_c9ff028d4cuda3std6ranges3__45__cpo5beginE
	.align		8
        /*0088*/ 	.dword	_ZN34_INTERNAL_40805532_4_k_cu_c9ff028d4cuda3std6ranges3__45__cpo3endE
	.align		8
        /*0090*/ 	.dword	_ZN34_INTERNAL_40805532_4_k_cu_c9ff028d4cuda3std6ranges3__45__cpo6cbeginE
	.align		8
        /*0098*/ 	.dword	_ZN34_INTERNAL_40805532_4_k_cu_c9ff028d4cuda3std6ranges3__45__cpo4cendE
	.align		8
        /*00a0*/ 	.dword	_ZN34_INTERNAL_40805532_4_k_cu_c9ff028d4cuda3std6ranges3__45__cpo7advanceE
	.align		8
        /*00a8*/ 	.dword	_ZN34_INTERNAL_40805532_4_k_cu_c9ff028d4cuda3std6ranges3__45__cpo9iter_swapE
	.align		8
        /*00b0*/ 	.dword	_ZN34_INTERNAL_40805532_4_k_cu_c9ff028d4cuda3std6ranges3__45__cpo4nextE
	.align		8
        /*00b8*/ 	.dword	_ZN34_INTERNAL_40805532_4_k_cu_c9ff028d4cuda3std6ranges3__45__cpo4prevE
	.align		8
        /*00c0*/ 	.dword	_ZN34_INTERNAL_40805532_4_k_cu_c9ff028d4cuda3std6ranges3__45__cpo4dataE
	.align		8
        /*00c8*/ 	.dword	_ZN34_INTERNAL_40805532_4_k_cu_c9ff028d4cuda3std6ranges3__45__cpo5cdataE
	.align		8
        /*00d0*/ 	.dword	_ZN34_INTERNAL_40805532_4_k_cu_c9ff028d4cuda3std6ranges3__45__cpo4sizeE
	.align		8
        /*00d8*/ 	.dword	_ZN34_INTERNAL_40805532_4_k_cu_c9ff028d4cuda3std6ranges3__45__cpo5ssizeE
	.align		8
        /*00e0*/ 	.dword	_ZN34_INTERNAL_40805532_4_k_cu_c9ff028d4cuda3std6ranges3__45__cpo8distanceE
	.align		8
        /*00e8*/ 	.dword	_ZN34_INTERNAL_40805532_4_k_cu_c9ff028d6thrust24THRUST_300001_SM_1000_NS8cuda_cub3parE
	.align		8
        /*00f0*/ 	.dword	_ZN34_INTERNAL_40805532_4_k_cu_c9ff028d6thrust24THRUST_300001_SM_1000_NS8cuda_cub10par_nosyncE
	.align		8
        /*00f8*/ 	.dword	_ZN34_INTERNAL_40805532_4_k_cu_c9ff028d6thrust24THRUST_300001_SM_1000_NS6system6detail10sequential3seqE
	.align		8
        /*0100*/ 	.dword	_ZN34_INTERNAL_40805532_4_k_cu_c9ff028d6thrust24THRUST_300001_SM_1000_NS6system3cpp3parE
	.align		8
        /*0108*/ 	.dword	_ZN34_INTERNAL_40805532_4_k_cu_c9ff028d6thrust24THRUST_300001_SM_1000_NS12placeholders2_1E
	.align		8
        /*0110*/ 	.dword	_ZN34_INTERNAL_40805532_4_k_cu_c9ff028d6thrust24THRUST_300001_SM_1000_NS12placeholders2_2E
	.align		8
        /*0118*/ 	.dword	_ZN34_INTERNAL_40805532_4_k_cu_c9ff028d6thrust24THRUST_300001_SM_1000_NS12placeholders2_3E
	.align		8
        /*0120*/ 	.dword	_ZN34_INTERNAL_40805532_4_k_cu_c9ff028d6thrust24THRUST_300001_SM_1000_NS12placeholders2_4E
	.align		8
        /*0128*/ 	.dword	_ZN34_INTERNAL_40805532_4_k_cu_c9ff028d6thrust24THRUST_300001_SM_1000_NS12placeholders2_5E
	.align		8
        /*0130*/ 	.dword	_ZN34_INTERNAL_40805532_4_k_cu_c9ff028d6thrust24THRUST_300001_SM_1000_NS12placeholders2_6E
	.align		8
        /*0138*/ 	.dword	_ZN34_INTERNAL_40805532_4_k_cu_c9ff028d6thrust24THRUST_300001_SM_1000_NS12placeholders2_7E
	.align		8
        /*0140*/ 	.dword	_ZN34_INTERNAL_40805532_4_k_cu_c9ff028d6thrust24THRUST_300001_SM_1000_NS12placeholders2_8E
	.align		8
        /*0148*/ 	.dword	_ZN34_INTERNAL_40805532_4_k_cu_c9ff028d6thrust24THRUST_300001_SM_1000_NS12placeholders2_9E
	.align		8
        /*0150*/ 	.dword	_ZN34_INTERNAL_40805532_4_k_cu_c9ff028d6thrust24THRUST_300001_SM_1000_NS12placeholders3_10E
	.align		8
        /*0158*/ 	.dword	_ZN34_INTERNAL_40805532_4_k_cu_c9ff028d6thrust24THRUST_300001_SM_1000_NS3seqE
	.align		8
        /*0160*/ 	.dword	_ZN34_INTERNAL_40805532_4_k_cu_c9ff028d6thrust24THRUST_300001_SM_1000_NS6deviceE


//--------------------- .text._ZN3cub18CUB_300001_SM_10006detail10radix_sort29DeviceRadixSortOnesweepKernelINS1_5radix10policy_hubIjNS0_8NullTypeEyE10Policy1000ELNS0_9SortOrderE0EjS6_yiiNS1_21identity_decomposer_tEEEvPT5_SC_PT3_PKSD_PT1_PKSH_PT2_PKSL_T4_iiT6_ --------------------------
	.section	.text._ZN3cub18CUB_300001_SM_10006detail10radix_sort29DeviceRadixSortOnesweepKernelINS1_5radix10policy_hubIjNS0_8NullTypeEyE10Policy1000ELNS0_9SortOrderE0EjS6_yiiNS1_21identity_decomposer_tEEEvPT5_SC_PT3_PKSD_PT1_PKSH_PT2_PKSL_T4_iiT6_,"ax",@progbits
	.align	128
        .global         _ZN3cub18CUB_300001_SM_10006detail10radix_sort29DeviceRadixSortOnesweepKernelINS1_5radix10policy_hubIjNS0_8NullTypeEyE10Policy1000ELNS0_9SortOrderE0EjS6_yiiNS1_21identity_decomposer_tEEEvPT5_SC_PT3_PKSD_PT1_PKSH_PT2_PKSL_T4_iiT6_
        .type           _ZN3cub18CUB_300001_SM_10006detail10radix_sort29DeviceRadixSortOnesweepKernelINS1_5radix10policy_hubIjNS0_8NullTypeEyE10Policy1000ELNS0_9SortOrderE0EjS6_yiiNS1_21identity_decomposer_tEEEvPT5_SC_PT3_PKSD_PT1_PKSH_PT2_PKSL_T4_iiT6_,@function
        .size           _ZN3cub18CUB_300001_SM_10006detail10radix_sort29DeviceRadixSortOnesweepKernelINS1_5radix10policy_hubIjNS0_8NullTypeEyE10Policy1000ELNS0_9SortOrderE0EjS6_yiiNS1_21identity_decomposer_tEEEvPT5_SC_PT3_PKSD_PT1_PKSH_PT2_PKSL_T4_iiT6_,(.L_x_257 - _ZN3cub18CUB_300001_SM_10006detail10radix_sort29DeviceRadixSortOnesweepKernelINS1_5radix10policy_hubIjNS0_8NullTypeEyE10Policy1000ELNS0_9SortOrderE0EjS6_yiiNS1_21identity_decomposer_tEEEvPT5_SC_PT3_PKSD_PT1_PKSH_PT2_PKSL_T4_iiT6_)
        .other          _ZN3cub18CUB_300001_SM_10006detail10radix_sort29DeviceRadixSortOnesweepKernelINS1_5radix10policy_hubIjNS0_8NullTypeEyE10Policy1000ELNS0_9SortOrderE0EjS6_yiiNS1_21identity_decomposer_tEEEvPT5_SC_PT3_PKSD_PT1_PKSH_PT2_PKSL_T4_iiT6_,@"STO_CUDA_ENTRY STV_DEFAULT"
_ZN3cub18CUB_300001_SM_10006detail10radix_sort29DeviceRadixSortOnesweepKernelINS1_5radix10policy_hubIjNS0_8NullTypeEyE10Policy1000ELNS0_9SortOrderE0EjS6_yiiNS1_21identity_decomposer_tEEEvPT5_SC_PT3_PKSD_PT1_PKSH_PT2_PKSL_T4_iiT6_:
.text._ZN3cub18CUB_300001_SM_10006detail10radix_sort29DeviceRadixSortOnesweepKernelINS1_5radix10policy_hubIjNS0_8NullTypeEyE10Policy1000ELNS0_9SortOrderE0EjS6_yiiNS1_21identity_decomposer_tEEEvPT5_SC_PT3_PKSD_PT1_PKSH_PT2_PKSL_T4_iiT6_:
[----:B------:R-:W0:Y:S01]  /*0000*/  LDC R1, c[0x0][0x37c] ;  /* 0x0000df00ff017b82 */ /* 0x000e220000000800 */
[----:B------:R-:W1:Y:S01]  /*0010*/  S2R R39, SR_TID.X ;  /* 0x0000000000277919 */ /* 0x000e620000002100 */
[----:B------:R-:W-:Y:S01]  /*0020*/  MOV R73, 0x400 ;  /* 0x0000040000497802 */ /* 0x000fe20000000f00 */
[----:B------:R-:W2:Y:S01]  /*0030*/  LDCU.64 UR6, c[0x0][0x358] ;  /* 0x00006b00ff0677ac */ /* 0x000ea20008000a00 */
[----:B------:R-:W-:Y:S01]  /*0040*/  BSSY.RECONVERGENT B0, `(.L_x_0) ;  /* 0x000000d000007945 */ /* 0x000fe20003800200 */
[----:B------:R-:W3:Y:S01]  /*0050*/  S2R R0, SR_CgaCtaId ;  /* 0x0000000000007919 */ /* 0x000ee20000008800 */
[----:B0-----:R-:W-:Y:S01]  /*0060*/  VIADD R1, R1, 0xfffffff0 ;  /* 0xfffffff001017836 */ /* 0x001fe20000000000 */
[----:B-1----:R-:W-:Y:S02]  /*0070*/  ISETP.NE.AND P0, PT, R39, RZ, PT ;  /* 0x000000ff2700720c */ /* 0x002fe40003f05270 */
[----:B---3--:R-:W-:-:S11]  /*0080*/  LEA R73, R0, R73, 0x18 ;  /* 0x0000004900497211 */ /* 0x008fd600078ec0ff */
[----:B--2---:R-:W-:Y:S05]  /*0090*/  @P0 BRA `(.L_x_1) ;  /* 0x00000000001c0947 */ /* 0x004fea0003800000 */
[----:B------:R-:W0:Y:S01]  /*00a0*/  LDC.64 R2, c[0x0][0x388] ;  /* 0x0000e200ff027b82 */ /* 0x000e220000000a00 */
[----:B------:R-:W-:-:S05]  /*00b0*/  IMAD.MOV.U32 R5, RZ, RZ, 0x1 ;  /* 0x00000001ff057424 */ /* 0x000fca00078e00ff */
[----:B0-----:R-:W2:Y:S02]  /*00c0*/  ATOMG.E.ADD.STRONG.GPU PT, R2, desc[UR6][R2.64], R5 ;  /* 0x80000005020279a8 */ /* 0x001ea400081ef106 */
[----:B------:R-:W0:Y:S01]  /*00d0*/  S2UR UR5, SR_CgaCtaId ;  /* 0x00000000000579c3 */ /* 0x000e220000008800 */
[----:B------:R-:W-:Y:S02]  /*00e0*/  UMOV UR4, 0x400 ;  /* 0x0000040000047882 */ /* 0x000fe40000000000 */
[----:B0-----:R-:W-:-:S09]  /*00f0*/  ULEA UR4, UR5, UR4, 0x18 ;  /* 0x0000000405047291 */ /* 0x001fd2000f8ec0ff */
[----:B--2---:R0:W-:Y:S03]  /*0100*/  STS [UR4+0x7200], R2 ;  /* 0x00720002ff007988 */ /* 0x0041e60008000804 */
.L_x_1:
[----:B------:R-:W-:Y:S05]  /*0110*/  BSYNC.RECONVERGENT B0 ;  /* 0x0000000000007941 */ /* 0x000fea0003800200 */
.L_x_0:
[----:B------:R-:W-:Y:S06]  /*0120*/  BAR.SYNC.DEFER_BLOCKING 0x0 ;  /* 0x0000000000007b1d */ /* 0x000fec0000010000 */
[----:B------:R-:W1:Y:S01]  /*0130*/  LDCU UR4, c[0x0][0x3c0] ;  /* 0x00007800ff0477ac */ /* 0x000e620008000800 */
[----:B------:R-:W2:Y:S01]  /*0140*/  S2R R9, SR_LANEID ;  /* 0x0000000000097919 */ /* 0x000ea20000000000 */
[----:B------:R-:W0:Y:S02]  /*0150*/  LDS R72, [R73+0x7200] ;  /* 0x0072000049487984 */ /* 0x000e240000000800 */
[----:B0-----:R-:W-:-:S04]  /*0160*/  IMAD R2, R72, 0x1c80, RZ ;  /* 0x00001c8048027824 */ /* 0x001fc800078e02ff */
[----:B------:R-:W-:Y:S01]  /*0170*/  VIADD R0, R2, 0x1c80 ;  /* 0x00001c8002007836 */ /* 0x000fe20000000000 */
[----:B------:R-:W-:-:S04]  /*0180*/  SHF.R.S32.HI R6, RZ, 0x1f, R2 ;  /* 0x0000001fff067819 */ /* 0x000fc80000011402 */
[----:B-1----:R-:W-:Y:S02]  /*0190*/  ISETP.GT.AND P0, PT, R0, UR4, PT ;  /* 0x0000000400007c0c */ /* 0x002fe4000bf04270 */
[----:B------:R-:W-:-:S11]  /*01a0*/  SHF.R.U32.HI R0, RZ, 0x5, R39 ;  /* 0x00000005ff007819 */ /* 0x000fd60000011627 */
[----:B--2---:R-:W-:Y:S05]  /*01b0*/  @P0 BRA `(.L_x_2) ;  /* 0x0000000000700947 */ /* 0x004fea0003800000 */
[----:B------:R-:W0:Y:S01]  /*01c0*/  LDCU.64 UR4, c[0x0][0x3a8] ;  /* 0x00007500ff0477ac */ /* 0x000e220008000a00 */
[C---:B------:R-:W-:Y:S02]  /*01d0*/  LOP3.LUT R3, R39.reuse, 0x1f, RZ, 0xc0, !PT ;  /* 0x0000001f27037812 */ /* 0x040fe400078ec0ff */
[----:B------:R-:W-:-:S05]  /*01e0*/  LOP3.LUT R4, R39, 0x3e0, RZ, 0xc0, !PT ;  /* 0x000003e027047812 */ /* 0x000fca00078ec0ff */
[----:B------:R-:W-:-:S05]  /*01f0*/  IMAD R3, R4, 0x13, R3 ;  /* 0x0000001304037824 */ /* 0x000fca00078e0203 */
[----:B------:R-:W-:-:S05]  /*0200*/  IADD3 R3, P0, PT, R2, R3, RZ ;  /* 0x0000000302037210 */ /* 0x000fca0007f1e0ff */
[----:B------:R-:W-:Y:S01]  /*0210*/  IMAD.X R6, RZ, RZ, R6, P0 ;  /* 0x000000ffff067224 */ /* 0x000fe200000e0606 */
[----:B0-----:R-:W-:-:S04]  /*0220*/  LEA R2, P0, R3, UR4, 0x2 ;  /* 0x0000000403027c11 */ /* 0x001fc8000f8010ff */
[----:B------:R-:W-:-:S05]  /*0230*/  LEA.HI.X R3, R3, UR5, R6, 0x2, P0 ;  /* 0x0000000503037c11 */ /* 0x000fca00080f1406 */
[----:B------:R0:W5:Y:S04]  /*0240*/  LDG.E R71, desc[UR6][R2.64] ;  /* 0x0000000602477981 */ /* 0x000168000c1e1900 */
        /* <DEDUP_REMOVED lines=17> */
[----:B------:R0:W5:Y:S01]  /*0360*/  LDG.E R53, desc[UR6][R2.64+0x900] ;  /* 0x0009000602357981 */ /* 0x000162000c1e1900 */
[----:B------:R-:W-:Y:S05]  /*0370*/  BRA `(.L_x_3) ;  /* 0x0000000400507947 */ /* 0x000fea0003800000 */
.L_x_2:
[----:B------:R-:W0:Y:S01]  /*0380*/  LDCU.64 UR8, c[0x0][0x3a8] ;  /* 0x00007500ff0877ac */ /* 0x000e220008000a00 */
[C---:B------:R-:W-:Y:S01]  /*0390*/  LOP3.LUT R3, R39.reuse, 0x1f, RZ, 0xc0, !PT ;  /* 0x0000001f27037812 */ /* 0x040fe200078ec0ff */
[----:B------:R-:W-:Y:S01]  /*03a0*/  IMAD.MOV.U32 R71, RZ, RZ, -0x1 ;  /* 0xffffffffff477424 */ /* 0x000fe200078e00ff */
[----:B------:R-:W-:Y:S01]  /*03b0*/  LOP3.LUT R4, R39, 0x3e0, RZ, 0xc0, !PT ;  /* 0x000003e027047812 */ /* 0x000fe200078ec0ff */
[----:B------:R-:W-:Y:S02]  /*03c0*/  IMAD.MOV.U32 R69, RZ, RZ, -0x1 ;  /* 0xffffffffff457424 */ /* 0x000fe400078e00ff */
[----:B------:R-:W-:Y:S02]  /*03d0*/  IMAD.MOV.U32 R70, RZ, RZ, -0x1 ;  /* 0xffffffffff467424 */ /* 0x000fe400078e00ff */
[----:B------:R-:W-:Y:S01]  /*03e0*/  IMAD R11, R4, 0x13, R3 ;  /* 0x00000013040b7824 */ /* 0x000fe200078e0203 */
[----:B------:R-:W-:-:S03]  /*03f0*/  IADD3 R4, PT, PT, -R2, UR4, RZ ;  /* 0x0000000402047c10 */ /* 0x000fc6000fffe1ff */
[C---:B------:R-:W-:Y:S01]  /*0400*/  VIADD R3, R11.reuse, 0x20 ;  /* 0x000000200b037836 */ /* 0x040fe20000000000 */
[----:B------:R-:W-:Y:S01]  /*0410*/  IADD3 R8, P0, PT, R2, R11, RZ ;  /* 0x0000000b02087210 */ /* 0x000fe20007f1e0ff */
[C---:B------:R-:W-:Y:S01]  /*0420*/  VIADD R5, R11.reuse, 0x40 ;  /* 0x000000400b057836 */ /* 0x040fe20000000000 */
[CC--:B------:R-:W-:Y:S01]  /*0430*/  ISETP.GE.AND P1, PT, R11.reuse, R4.reuse, PT ;  /* 0x000000040b00720c */ /* 0x0c0fe20003f26270 */
[----:B------:R-:W-:Y:S01]  /*0440*/  VIADD R7, R11, 0x60 ;  /* 0x000000600b077836 */ /* 0x000fe20000000000 */
[-C--:B------:R-:W-:Y:S01]  /*0450*/  ISETP.GE.AND P2, PT, R3, R4.reuse, PT ;  /* 0x000000040300720c */ /* 0x080fe20003f46270 */
[----:B------:R-:W-:Y:S01]  /*0460*/  VIADD R3, R11, 0x80 ;  /* 0x000000800b037836 */ /* 0x000fe20000000000 */
[-C--:B------:R-:W-:Y:S01]  /*0470*/  ISETP.GE.AND P3, PT, R5, R4.reuse, PT ;  /* 0x000000040500720c */ /* 0x080fe20003f66270 */
[----:B------:R-:W-:Y:S01]  /*0480*/  VIADD R5, R11, 0xa0 ;  /* 0x000000a00b057836 */ /* 0x000fe20000000000 */
[-C--:B------:R-:W-:Y:S01]  /*0490*/  ISETP.GE.AND P4, PT, R7, R4.reuse, PT ;  /* 0x000000040700720c */ /* 0x080fe20003f86270 */
[----:B------:R-:W-:Y:S01]  /*04a0*/  IMAD.X R13, RZ, RZ, R6, P0 ;  /* 0x000000ffff0d7224 */ /* 0x000fe200000e0606 */
[----:B0-----:R-:W-:Y:S01]  /*04b0*/  LEA R2, P0, R8, UR8, 0x2 ;  /* 0x0000000808027c11 */ /* 0x001fe2000f8010ff */
[----:B------:R-:W-:Y:S01]  /*04c0*/  VIADD R7, R11, 0xc0 ;  /* 0x000000c00b077836 */ /* 0x000fe20000000000 */
[----:B------:R-:W-:-:S02]  /*04d0*/  ISETP.GE.AND P5, PT, R3, R4, PT ;  /* 0x000000040300720c */ /* 0x000fc40003fa6270 */
[-C--:B------:R-:W-:Y:S01]  /*04e0*/  ISETP.GE.AND P6, PT, R5, R4.reuse, PT ;  /* 0x000000040500720c */ /* 0x080fe20003fc6270 */
[----:B------:R-:W-:Y:S01]  /*04f0*/  VIADD R5, R11, 0xe0 ;  /* 0x000000e00b057836 */ /* 0x000fe20000000000 */
[----:B------:R-:W-:Y:S01]  /*0500*/  LEA.HI.X R3, R8, UR9, R13, 0x2, P0 ;  /* 0x0000000908037c11 */ /* 0x000fe200080f140d */
[----:B------:R-:W-:Y:S01]  /*0510*/  IMAD.MOV.U32 R68, RZ, RZ, -0x1 ;  /* 0xffffffffff447424 */ /* 0x000fe200078e00ff */
[-C--:B------:R-:W-:Y:S01]  /*0520*/  ISETP.GE.AND P0, PT, R7, R4.reuse, PT ;  /* 0x000000040700720c */ /* 0x080fe20003f06270 */
[----:B------:R-:W-:Y:S02]  /*0530*/  VIADD R7, R11, 0x100 ;  /* 0x000001000b077836 */ /* 0x000fe40000000000 */
[----:B------:R1:W5:Y:S01]  /*0540*/  @!P1 LDG.E R71, desc[UR6][R2.64] ;  /* 0x0000000602479981 */ /* 0x000362000c1e1900 */
[-C--:B------:R-:W-:Y:S01]  /*0550*/  ISETP.GE.AND P1, PT, R5, R4.reuse, PT ;  /* 0x000000040500720c */ /* 0x080fe20003f26270 */
[----:B------:R-:W-:Y:S02]  /*0560*/  VIADD R5, R11, 0x120 ;  /* 0x000001200b057836 */ /* 0x000fe40000000000 */
[----:B------:R1:W5:Y:S03]  /*0570*/  @!P3 LDG.E R69, desc[UR6][R2.64+0x100] ;  /* 0x000100060245b981 */ /* 0x000366000c1e1900 */
[----:B------:R-:W-:Y:S01]  /*0580*/  ISETP.GE.AND P3, PT, R5, R4, PT ;  /* 0x000000040500720c */ /* 0x000fe20003f66270 */
[----:B------:R-:W-:Y:S01]  /*0590*/  VIADD R5, R11, 0x140 ;  /* 0x000001400b057836 */ /* 0x000fe20000000000 */
[----:B------:R1:W5:Y:S01]  /*05a0*/  @!P4 LDG.E R68, desc[UR6][R2.64+0x180] ;  /* 0x000180060244c981 */ /* 0x000362000c1e1900 */
[----:B------:R-:W-:-:S03]  /*05b0*/  IMAD.MOV.U32 R66, RZ, RZ, -0x1 ;  /* 0xffffffffff427424 */ /* 0x000fc600078e00ff */
[-C--:B------:R-:W-:Y:S01]  /*05c0*/  ISETP.GE.AND P4, PT, R5, R4.reuse, PT ;  /* 0x000000040500720c */ /* 0x080fe20003f86270 */
[----:B------:R-:W-:Y:S01]  /*05d0*/  VIADD R5, R11, 0x180 ;  /* 0x000001800b057836 */ /* 0x000fe20000000000 */
[----:B------:R1:W5:Y:S01]  /*05e0*/  @!P2 LDG.E R70, desc[UR6][R2.64+0x80] ;  /* 0x000080060246a981 */ /* 0x000362000c1e1900 */
[-C--:B------:R-:W-:Y:S01]  /*05f0*/  ISETP.GE.AND P2, PT, R7, R4.reuse, PT ;  /* 0x000000040700720c */ /* 0x080fe20003f46270 */
[----:B------:R-:W-:Y:S02]  /*0600*/  IMAD.MOV.U32 R65, RZ, RZ, -0x1 ;  /* 0xffffffffff417424 */ /* 0x000fe400078e00ff */
[----:B------:R1:W5:Y:S01]  /*0610*/  @!P6 LDG.E R66, desc[UR6][R2.64+0x280] ;  /* 0x000280060242e981 */ /* 0x000362000c1e1900 */
[-C--:B------:R-:W-:Y:S01]  /*0620*/  ISETP.GE.AND P6, PT, R5, R4.reuse, PT ;  /* 0x000000040500720c */ /* 0x080fe20003fc6270 */
[C---:B------:R-:W-:Y:S02]  /*0630*/  VIADD R5, R11.reuse, 0x1a0 ;  /* 0x000001a00b057836 */ /* 0x040fe40000000000 */
[----:B------:R-:W-:Y:S01]  /*0640*/  IMAD.MOV.U32 R67, RZ, RZ, -0x1 ;  /* 0xffffffffff437424 */ /* 0x000fe200078e00ff */
[----:B------:R1:W5:Y:S01]  /*0650*/  @!P0 LDG.E R65, desc[UR6][R2.64+0x300] ;  /* 0x0003000602418981 */ /* 0x000362000c1e1900 */
[----:B------:R-:W-:Y:S01]  /*0660*/  VIADD R7, R11, 0x160 ;  /* 0x000001600b077836 */ /* 0x000fe20000000000 */
[----:B------:R-:W-:Y:S01]  /*0670*/  ISETP.GE.AND P0, PT, R5, R4, PT ;  /* 0x000000040500720c */ /* 0x000fe20003f06270 */
[----:B------:R-:W-:-:S02]  /*0680*/  IMAD.MOV.U32 R63, RZ, RZ, -0x1 ;  /* 0xffffffffff3f7424 */ /* 0x000fc400078e00ff */
[----:B------:R-:W-:Y:S01]  /*0690*/  VIADD R5, R11, 0x1e0 ;  /* 0x000001e00b057836 */ /* 0x000fe20000000000 */
[----:B------:R1:W5:Y:S01]  /*06a0*/  @!P5 LDG.E R67, desc[UR6][R2.64+0x200] ;  /* 0x000200060243d981 */ /* 0x000362000c1e1900 */
[-C--:B------:R-:W-:Y:S01]  /*06b0*/  ISETP.GE.AND P5, PT, R7, R4.reuse, PT ;  /* 0x000000040700720c */ /* 0x080fe20003fa6270 */
[----:B------:R-:W-:Y:S02]  /*06c0*/  IMAD.MOV.U32 R64, RZ, RZ, -0x1 ;  /* 0xffffffffff407424 */ /* 0x000fe400078e00ff */
[----:B------:R1:W5:Y:S01]  /*06d0*/  @!P2 LDG.E R63, desc[UR6][R2.64+0x400] ;  /* 0x00040006023fa981 */ /* 0x000362000c1e1900 */
[----:B------:R-:W-:Y:S01]  /*06e0*/  IMAD.MOV.U32 R62, RZ, RZ, -0x1 ;  /* 0xffffffffff3e7424 */ /* 0x000fe200078e00ff */
[----:B------:R-:W-:Y:S01]  /*06f0*/  ISETP.GE.AND P2, PT, R5, R4, PT ;  /* 0x000000040500720c */ /* 0x000fe20003f46270 */
[C---:B------:R-:W-:Y:S01]  /*0700*/  VIADD R7, R11.reuse, 0x1c0 ;  /* 0x000001c00b077836 */ /* 0x040fe20000000000 */
[----:B------:R1:W5:Y:S01]  /*0710*/  @!P1 LDG.E R64, desc[UR6][R2.64+0x380] ;  /* 0x0003800602409981 */ /* 0x000362000c1e1900 */
[----:B------:R-:W-:-:S02]  /*0720*/  VIADD R5, R11, 0x200 ;  /* 0x000002000b057836 */ /* 0x000fc40000000000 */
[----:B------:R-:W-:Y:S01]  /*0730*/  IMAD.MOV.U32 R61, RZ, RZ, -0x1 ;  /* 0xffffffffff3d7424 */ /* 0x000fe200078e00ff */
[----:B------:R1:W5:Y:S01]  /*0740*/  @!P3 LDG.E R62, desc[UR6][R2.64+0x480] ;  /* 0x00048006023eb981 */ /* 0x000362000c1e1900 */
[----:B------:R-:W-:Y:S01]  /*0750*/  IMAD.MOV.U32 R60, RZ, RZ, -0x1 ;  /* 0xffffffffff3c7424 */ /* 0x000fe200078e00ff */
[-C--:B------:R-:W-:Y:S01]  /*0760*/  ISETP.GE.AND P1, PT, R7, R4.reuse, PT ;  /* 0x000000040700720c */ /* 0x080fe20003f26270 */
[----:B------:R-:W-:Y:S01]  /*0770*/  VIADD R7, R11, 0x220 ;  /* 0x000002200b077836 */ /* 0x000fe20000000000 */
[-C--:B------:R-:W-:Y:S01]  /*0780*/  ISETP.GE.AND P3, PT, R5, R4.reuse, PT ;  /* 0x000000040500720c */ /* 0x080fe20003f66270 */
[----:B------:R-:W-:Y:S01]  /*0790*/  VIADD R5, R11, 0x240 ;  /* 0x000002400b057836 */ /* 0x000fe20000000000 */
[----:B------:R1:W5:Y:S02]  /*07a0*/  @!P4 LDG.E R61, desc[UR6][R2.64+0x500] ;  /* 0x00050006023dc981 */ /* 0x000364000c1e1900 */
[-C--:B------:R-:W-:Y:S02]  /*07b0*/  ISETP.GE.AND P4, PT, R7, R4.reuse, PT ;  /* 0x000000040700720c */ /* 0x080fe40003f86270 */
[----:B------:R1:W5:Y:S01]  /*07c0*/  @!P5 LDG.E R60, desc[UR6][R2.64+0x580] ;  /* 0x00058006023cd981 */ /* 0x000362000c1e1900 */
[----:B------:R-:W-:Y:S01]  /*07d0*/  ISETP.GE.AND P5, PT, R5, R4, PT ;  /* 0x000000040500720c */ /* 0x000fe20003fa6270 */
[----:B------:R-:W-:-:S02]  /*07e0*/  IMAD.MOV.U32 R59, RZ, RZ, -0x1 ;  /* 0xffffffffff3b7424 */ /* 0x000fc400078e00ff */
[----:B------:R-:W-:Y:S02]  /*07f0*/  IMAD.MOV.U32 R58, RZ, RZ, -0x1 ;  /* 0xffffffffff3a7424 */ /* 0x000fe400078e00ff */
[----:B------:R-:W-:Y:S02]  /*0800*/  IMAD.MOV.U32 R57, RZ, RZ, -0x1 ;  /* 0xffffffffff397424 */ /* 0x000fe400078e00ff */
[----:B------:R-:W-:Y:S01]  /*0810*/  IMAD.MOV.U32 R56, RZ, RZ, -0x1 ;  /* 0xffffffffff387424 */ /* 0x000fe200078e00ff */
[----:B------:R1:W5:Y:S01]  /*0820*/  @!P6 LDG.E R59, desc[UR6][R2.64+0x600] ;  /* 0x00060006023be981 */ /* 0x000362000c1e1900 */
[----:B------:R-:W-:Y:S02]  /*0830*/  IMAD.MOV.U32 R55, RZ, RZ, -0x1 ;  /* 0xffffffffff377424 */ /* 0x000fe400078e00ff */
[----:B------:R-:W-:Y:S01]  /*0840*/  IMAD.MOV.U32 R54, RZ, RZ, -0x1 ;  /* 0xffffffffff367424 */ /* 0x000fe200078e00ff */
[----:B------:R1:W5:Y:S01]  /*0850*/  @!P0 LDG.E R58, desc[UR6][R2.64+0x680] ;  /* 0x00068006023a8981 */ /* 0x000362000c1e1900 */
[----:B------:R-:W-:-:S03]  /*0860*/  IMAD.MOV.U32 R53, RZ, RZ, -0x1 ;  /* 0xffffffffff357424 */ /* 0x000fc600078e00ff */
[----:B------:R1:W5:Y:S04]  /*0870*/  @!P1 LDG.E R57, desc[UR6][R2.64+0x700] ;  /* 0x0007000602399981 */ /* 0x000368000c1e1900 */
[----:B------:R1:W5:Y:S04]  /*0880*/  @!P2 LDG.E R56, desc[UR6][R2.64+0x780] ;  /* 0x000780060238a981 */ /* 0x000368000c1e1900 */
[----:B------:R1:W5:Y:S04]  /*0890*/  @!P3 LDG.E R55, desc[UR6][R2.64+0x800] ;  /* 0x000800060237b981 */ /* 0x000368000c1e1900 */
[----:B------:R1:W5:Y:S04]  /*08a0*/  @!P4 LDG.E R54, desc[UR6][R2.64+0x880] ;  /* 0x000880060236c981 */ /* 0x000368000c1e1900 */
[----:B------:R1:W5:Y:S02]  /*08b0*/  @!P5 LDG.E R53, desc[UR6][R2.64+0x900] ;  /* 0x000900060235d981 */ /* 0x000364000c1e1900 */
.L_x_3:
[----:B01----:R-:W-:Y:S01]  /*08c0*/  VIMNMX R2, PT, PT, R9, 0xe0, !PT ;  /* 0x000000e009027848 */ /* 0x003fe20007fe0100 */
[----:B------:R-:W0:Y:S01]  /*08d0*/  LDCU UR4, c[0x0][0x3c8] ;  /* 0x00007900ff0477ac */ /* 0x000e220008000800 */
[----:B------:R-:W-:Y:S01]  /*08e0*/  BSSY.RECONVERGENT B0, `(.L_x_4) ;  /* 0x0000025000007945 */ /* 0x000fe20003800200 */
[----:B------:R-:W-:Y:S01]  /*08f0*/  IMAD.SHL.U32 R0, R0, 0x400, RZ ;  /* 0x0000040000007824 */ /* 0x000fe200078e00ff */
[--C-:B------:R-:W-:Y:S01]  /*0900*/  IADD3 R2, PT, PT, R2, 0x1f, -R9.reuse ;  /* 0x0000001f02027810 */ /* 0x100fe20007ffe809 */
[----:B------:R-:W-:Y:S01]  /*0910*/  UMOV UR5, 0xffffffff ;  /* 0xffffffff00057882 */ /* 0x000fe20000000000 */
[----:B------:R-:W-:Y:S02]  /*0920*/  IMAD.MOV.U32 R5, RZ, RZ, R9 ;  /* 0x000000ffff057224 */ /* 0x000fe400078e0009 */
[C---:B------:R-:W-:Y:S02]  /*0930*/  ISETP.GE.U32.AND P0, PT, R2.reuse, 0x1e0, PT ;  /* 0x000001e00200780c */ /* 0x040fe40003f06070 */
[----:B------:R-:W-:-:S04]  /*0940*/  LEA.HI R3, R2, 0x1, RZ, 0x1b ;  /* 0x0000000102037811 */ /* 0x000fc800078fd8ff */
[----:B------:R-:W-:-:S04]  /*0950*/  LOP3.LUT R6, R3, 0xf, RZ, 0xc0, !PT ;  /* 0x0000000f03067812 */ /* 0x000fc800078ec0ff */
[----:B------:R-:W-:Y:S01]  /*0960*/  ISETP.NE.AND P1, PT, R6, RZ, PT ;  /* 0x000000ff0600720c */ /* 0x000fe20003f25270 */
[----:B0-----:R-:W-:Y:S02]  /*0970*/  USHF.L.U32 UR4, UR5, UR4, URZ ;  /* 0x0000000405047299 */ /* 0x001fe400080006ff */
[----:B------:R-:W-:Y:S10]  /*0980*/  @!P0 BRA `(.L_x_5) ;  /* 0x0000000000688947 */ /* 0x000ff40003800000 */
[----:B------:R-:W-:Y:S01]  /*0990*/  IMAD R4, R9, 0x4, R0 ;  /* 0x0000000409047824 */ /* 0x000fe200078e0200 */
[----:B------:R-:W-:Y:S01]  /*09a0*/  LOP3.LUT R2, R3, 0xffffff0, RZ, 0xc0, !PT ;  /* 0x0ffffff003027812 */ /* 0x000fe200078ec0ff */
[----:B------:R-:W-:-:S03]  /*09b0*/  IMAD.MOV.U32 R5, RZ, RZ, R9 ;  /* 0x000000ffff057224 */ /* 0x000fc600078e0009 */
[----:B------:R-:W-:Y:S01]  /*09c0*/  IADD3 R4, PT, PT, R4, 0x400, R73 ;  /* 0x0000040004047810 */ /* 0x000fe20007ffe049 */
[----:B------:R-:W-:-:S07]  /*09d0*/  IMAD.MOV R2, RZ, RZ, -R2 ;  /* 0x000000ffff027224 */ /* 0x000fce00078e0a02 */
.L_x_6:
[----:B------:R-:W-:Y:S01]  /*09e0*/  VIADD R2, R2, 0x10 ;  /* 0x0000001002027836 */ /* 0x000fe20000000000 */
[----:B------:R-:W-:Y:S01]  /*09f0*/  STS [R4+-0x400], RZ ;  /* 0xfffc00ff04007388 */ /* 0x000fe20000000800 */
[----:B------:R-:W-:-:S03]  /*0a00*/  VIADD R5, R5, 0x200 ;  /* 0x0000020005057836 */ /* 0x000fc60000000000 */
[----:B------:R-:W-:Y:S01]  /*0a10*/  ISETP.NE.AND P0, PT, R2, RZ, PT ;  /* 0x000000ff0200720c */ /* 0x000fe20003f05270 */
[----:B------:R-:W-:Y:S04]  /*0a20*/  STS [R4+-0x380], RZ ;  /* 0xfffc80ff04007388 */ /* 0x000fe80000000800 */
[----:B------:R-:W-:Y:S04]  /*0a30*/  STS [R4+-0x300], RZ ;  /* 0xfffd00ff04007388 */ /* 0x000fe80000000800 */
[----:B------:R-:W-:Y:S04]  /*0a40*/  STS [R4+-0x280], RZ ;  /* 0xfffd80ff04007388 */ /* 0x000fe80000000800 */
[----:B------:R-:W-:Y:S04]  /*0a50*/  STS [R4+-0x200], RZ ;  /* 0xfffe00ff04007388 */ /* 0x000fe80000000800 */
[----:B------:R-:W-:Y:S04]  /*0a60*/  STS [R4+-0x180], RZ ;  /* 0xfffe80ff04007388 */ /* 0x000fe80000000800 */
[----:B------:R-:W-:Y:S04]  /*0a70*/  STS [R4+-0x100], RZ ;  /* 0xffff00ff04007388 */ /* 0x000fe80000000800 */
[----:B------:R-:W-:Y:S04]  /*0a80*/  STS [R4+-0x80], RZ ;  /* 0xffff80ff04007388 */ /* 0x000fe80000000800 */
[----:B------:R-:W-:Y:S04]  /*0a90*/  STS [R4], RZ ;  /* 0x000000ff04007388 */ /* 0x000fe80000000800 */
[----:B------:R-:W-:Y:S04]  /*0aa0*/  STS [R4+0x80], RZ ;  /* 0x000080ff04007388 */ /* 0x000fe80000000800 */
[----:B------:R-:W-:Y:S04]  /*0ab0*/  STS [R4+0x100], RZ ;  /* 0x000100ff04007388 */ /* 0x000fe80000000800 */
[----:B------:R-:W-:Y:S04]  /*0ac0*/  STS [R4+0x180], RZ ;  /* 0x000180ff04007388 */ /* 0x000fe80000000800 */
[----:B------:R-:W-:Y:S04]  /*0ad0*/  STS [R4+0x200], RZ ;  /* 0x000200ff04007388 */ /* 0x000fe80000000800 */
[----:B------:R-:W-:Y:S04]  /*0ae0*/  STS [R4+0x280], RZ ;  /* 0x000280ff04007388 */ /* 0x000fe80000000800 */
[----:B------:R-:W-:Y:S04]  /*0af0*/  STS [R4+0x300], RZ ;  /* 0x000300ff04007388 */ /* 0x000fe80000000800 */
[----:B------:R0:W-:Y:S02]  /*0b00*/  STS [R4+0x380], RZ ;  /* 0x000380ff04007388 */ /* 0x0001e40000000800 */
[----:B0-----:R-:W-:Y:S01]  /*0b10*/  VIADD R4, R4, 0x800 ;  /* 0x0000080004047836 */ /* 0x001fe20000000000 */
[----:B------:R-:W-:Y:S06]  /*0b20*/  @P0 BRA `(.L_x_6) ;  /* 0xfffffffc00ac0947 */ /* 0x000fec000383ffff */
.L_x_5:
[----:B------:R-:W-:Y:S05]  /*0b30*/  BSYNC.RECONVERGENT B0 ;  /* 0x0000000000007941 */ /* 0x000fea0003800200 */
.L_x_4:
[----:B------:R-:W-:Y:S01]  /*0b40*/  BSSY.RECONVERGENT B0, `(.L_x_7) ;  /* 0x0000026000007945 */ /* 0x000fe20003800200 */
[----:B------:R-:W-:-:S03]  /*0b50*/  IMAD.IADD R2, R73, 0x1, R0 ;  /* 0x0000000149027824 */ /* 0x000fc600078e0200 */
[----:B------:R-:W-:Y:S05]  /*0b60*/  @!P1 BRA `(.L_x_8) ;  /* 0x00000000008c9947 */ /* 0x000fea0003800000 */
[----:B------:R-:W-:Y:S01]  /*0b70*/  ISETP.GE.U32.AND P0, PT, R6, 0x8, PT ;  /* 0x000000080600780c */ /* 0x000fe20003f06070 */
[----:B------:R-:W-:Y:S01]  /*0b80*/  BSSY.RECONVERGENT B1, `(.L_x_9) ;  /* 0x000000e000017945 */ /* 0x000fe20003800200 */
[----:B------:R-:W-:-:S04]  /*0b90*/  LOP3.LUT R7, R3, 0x7, RZ, 0xc0, !PT ;  /* 0x0000000703077812 */ /* 0x000fc800078ec0ff */
[----:B------:R-:W-:-:S07]  /*0ba0*/  ISETP.NE.AND P1, PT, R7, RZ, PT ;  /* 0x000000ff0700720c */ /* 0x000fce0003f25270 */
[----:B------:R-:W-:Y:S06]  /*0bb0*/  @!P0 BRA `(.L_x_10) ;  /* 0x0000000000288947 */ /* 0x000fec0003800000 */
[C---:B------:R-:W-:Y:S02]  /*0bc0*/  IMAD R4, R5.reuse, 0x4, R2 ;  /* 0x0000000405047824 */ /* 0x040fe400078e0202 */
[----:B------:R-:W-:-:S03]  /*0bd0*/  VIADD R5, R5, 0x100 ;  /* 0x0000010005057836 */ /* 0x000fc60000000000 */
[----:B------:R0:W-:Y:S04]  /*0be0*/  STS [R4], RZ ;  /* 0x000000ff04007388 */ /* 0x0001e80000000800 */
[----:B------:R0:W-:Y:S04]  /*0bf0*/  STS [R4+0x80], RZ ;  /* 0x000080ff04007388 */ /* 0x0001e80000000800 */
[----:B------:R0:W-:Y:S04]  /*0c00*/  STS [R4+0x100], RZ ;  /* 0x000100ff04007388 */ /* 0x0001e80000000800 */
[----:B------:R0:W-:Y:S04]  /*0c10*/  STS [R4+0x180], RZ ;  /* 0x000180ff04007388 */ /* 0x0001e80000000800 */
[----:B------:R0:W-:Y:S04]  /*0c20*/  STS [R4+0x200], RZ ;  /* 0x000200ff04007388 */ /* 0x0001e80000000800 */
[----:B------:R0:W-:Y:S04]  /*0c30*/  STS [R4+0x280], RZ ;  /* 0x000280ff04007388 */ /* 0x0001e80000000800 */
[----:B------:R0:W-:Y:S04]  /*0c40*/  STS [R4+0x300], RZ ;  /* 0x000300ff04007388 */ /* 0x0001e80000000800 */
[----:B------:R0:W-:Y:S02]  /*0c50*/  STS [R4+0x380], RZ ;  /* 0x000380ff04007388 */ /* 0x0001e40000000800 */
.L_x_10:
[----:B------:R-:W-:Y:S05]  /*0c60*/  BSYNC.RECONVERGENT B1 ;  /* 0x0000000000017941 */ /* 0x000fea0003800200 */
.L_x_9:
[----:B------:R-:W-:Y:S05]  /*0c70*/  @!P1 BRA `(.L_x_8) ;  /* 0x0000000000489947 */ /* 0x000fea0003800000 */
[----:B------:R-:W-:Y:S02]  /*0c80*/  ISETP.GE.U32.AND P0, PT, R7, 0x4, PT ;  /* 0x000000040700780c */ /* 0x000fe40003f06070 */
[----:B------:R-:W-:-:S04]  /*0c90*/  LOP3.LUT R3, R3, 0x3, RZ, 0xc0, !PT ;  /* 0x0000000303037812 */ /* 0x000fc800078ec0ff */
[----:B------:R-:W-:-:S07]  /*0ca0*/  ISETP.NE.AND P1, PT, R3, RZ, PT ;  /* 0x000000ff0300720c */ /* 0x000fce0003f25270 */
[C---:B------:R-:W-:Y:S02]  /*0cb0*/  @P0 IMAD R2, R5.reuse, 0x4, R2 ;  /* 0x0000000405020824 */ /* 0x040fe400078e0202 */
[----:B------:R-:W-:-:S03]  /*0cc0*/  @P0 VIADD R5, R5, 0x80 ;  /* 0x0000008005050836 */ /* 0x000fc60000000000 */
[----:B------:R1:W-:Y:S04]  /*0cd0*/  @P0 STS [R2], RZ ;  /* 0x000000ff02000388 */ /* 0x0003e80000000800 */
[----:B------:R1:W-:Y:S04]  /*0ce0*/  @P0 STS [R2+0x80], RZ ;  /* 0x000080ff02000388 */ /* 0x0003e80000000800 */
[----:B------:R1:W-:Y:S04]  /*0cf0*/  @P0 STS [R2+0x100], RZ ;  /* 0x000100ff02000388 */ /* 0x0003e80000000800 */
[----:B------:R1:W-:Y:S01]  /*0d00*/  @P0 STS [R2+0x180], RZ ;  /* 0x000180ff02000388 */ /* 0x0003e20000000800 */
[----:B------:R-:W-:Y:S05]  /*0d10*/  @!P1 BRA `(.L_x_8) ;  /* 0x0000000000209947 */ /* 0x000fea0003800000 */
[----:B------:R-:W-:Y:S02]  /*0d20*/  IMAD R0, R5, 0x4, R0 ;  /* 0x0000000405007824 */ /* 0x000fe400078e0200 */
[----:B------:R-:W-:Y:S02]  /*0d30*/  IMAD.MOV R3, RZ, RZ, -R3 ;  /* 0x000000ffff037224 */ /* 0x000fe400078e0a03 */
[----:B------:R-:W-:-:S07]  /*0d40*/  IMAD.IADD R0, R73, 0x1, R0 ;  /* 0x0000000149007824 */ /* 0x000fce00078e0200 */
.L_x_11:
[----:B------:R-:W-:Y:S01]  /*0d50*/  VIADD R3, R3, 0x1 ;  /* 0x0000000103037836 */ /* 0x000fe20000000000 */
[----:B------:R2:W-:Y:S04]  /*0d60*/  STS [R0], RZ ;  /* 0x000000ff00007388 */ /* 0x0005e80000000800 */
[----:B------:R-:W-:Y:S01]  /*0d70*/  ISETP.NE.AND P0, PT, R3, RZ, PT ;  /* 0x000000ff0300720c */ /* 0x000fe20003f05270 */
[----:B--2---:R-:W-:-:S12]  /*0d80*/  VIADD R0, R0, 0x80 ;  /* 0x0000008000007836 */ /* 0x004fd80000000000 */
[----:B------:R-:W-:Y:S05]  /*0d90*/  @P0 BRA `(.L_x_11) ;  /* 0xfffffffc00ec0947 */ /* 0x000fea000383ffff */
.L_x_8:
[----:B------:R-:W-:Y:S05]  /*0da0*/  BSYNC.RECONVERGENT B0 ;  /* 0x0000000000007941 */ /* 0x000fea0003800200 */
.L_x_7:
[----:B------:R-:W2:Y:S01]  /*0db0*/  LDCU UR5, c[0x0][0x3c4] ;  /* 0x00007880ff0577ac */ /* 0x000ea20008000800 */
[C---:B-1----:R-:W-:Y:S01]  /*0dc0*/  IMAD.SHL.U32 R2, R39.reuse, 0x20, RZ ;  /* 0x0000002027027824 */ /* 0x042fe200078e00ff */
[C---:B------:R-:W-:Y:S01]  /*0dd0*/  ISETP.GT.U32.AND P1, PT, R39.reuse, 0xff, PT ;  /* 0x000000ff2700780c */ /* 0x040fe20003f24070 */
[----:B------:R-:W-:Y:S01]  /*0de0*/  BSSY.RECONVERGENT B0, `(.L_x_12) ;  /* 0x000007c000007945 */ /* 0x000fe20003800200 */
[----:B------:R-:W-:Y:S02]  /*0df0*/  IMAD R0, R39, 0x4, R73 ;  /* 0x0000000427007824 */ /* 0x000fe400078e0249 */
[----:B0-----:R-:W-:Y:S01]  /*0e00*/  LOP3.LUT R4, R2, 0x7c00, RZ, 0xc0, !PT ;  /* 0x00007c0002047812 */ /* 0x001fe200078ec0ff */
[----:B------:R-:W-:Y:S01]  /*0e10*/  IMAD.MOV.U32 R52, RZ, RZ, RZ ;  /* 0x000000ffff347224 */ /* 0x000fe200078e00ff */
[----:B------:R-:W-:-:S03]  /*0e20*/  P2R R2, PR, RZ, 0x2 ;  /* 0x00000002ff027803 */ /* 0x000fc60000000000 */
[----:B------:R-:W-:Y:S02]  /*0e30*/  IMAD.IADD R15, R73, 0x1, R4 ;  /* 0x00000001490f7824 */ /* 0x000fe400078e0204 */
[----:B------:R0:W-:Y:S01]  /*0e40*/  STL [R1+0x8], R2 ;  /* 0x0000080201007387 */ /* 0x0001e20000100800 */
[----:B--2--5:R-:W-:Y:S02]  /*0e50*/  SHF.R.U32.HI R51, RZ, UR5, R71 ;  /* 0x00000005ff337c19 */ /* 0x024fe40008011647 */
[----:B------:R-:W-:Y:S02]  /*0e60*/  SHF.R.U32.HI R5, RZ, UR5, R70 ;  /* 0x00000005ff057c19 */ /* 0x000fe40008011646 */
[----:B------:R-:W-:Y:S01]  /*0e70*/  SHF.R.U32.HI R45, RZ, UR5, R64 ;  /* 0x00000005ff2d7c19 */ /* 0x000fe20008011640 */
[----:B0-----:R-:W0:Y:S01]  /*0e80*/  @!P1 LDC.64 R2, c[0x0][0x380] ;  /* 0x0000e000ff029b82 */ /* 0x001e220000000a00 */
[----:B------:R-:W-:Y:S02]  /*0e90*/  SHF.R.U32.HI R50, RZ, UR5, R69 ;  /* 0x00000005ff327c19 */ /* 0x000fe40008011645 */
[----:B------:R-:W-:-:S02]  /*0ea0*/  SHF.R.U32.HI R44, RZ, UR5, R63 ;  /* 0x00000005ff2c7c19 */ /* 0x000fc4000801163f */
[----:B------:R-:W-:Y:S02]  /*0eb0*/  SHF.R.U32.HI R49, RZ, UR5, R68 ;  /* 0x00000005ff317c19 */ /* 0x000fe40008011644 */
[----:B------:R-:W-:Y:S02]  /*0ec0*/  SHF.R.U32.HI R48, RZ, UR5, R67 ;  /* 0x00000005ff307c19 */ /* 0x000fe40008011643 */
[----:B------:R-:W-:Y:S02]  /*0ed0*/  LOP3.LUT R51, R51, UR4, RZ, 0x30, !PT ;  /* 0x0000000433337c12 */ /* 0x000fe4000f8e30ff */
[----:B------:R-:W-:Y:S02]  /*0ee0*/  SHF.R.U32.HI R47, RZ, UR5, R66 ;  /* 0x00000005ff2f7c19 */ /* 0x000fe40008011642 */
[----:B------:R-:W-:Y:S01]  /*0ef0*/  LOP3.LUT R4, R5, UR4, RZ, 0x30, !PT ;  /* 0x0000000405047c12 */ /* 0x000fe2000f8e30ff */
[----:B------:R-:W-:Y:S01]  /*0f00*/  IMAD R30, R51, 0x4, R15 ;  /* 0x00000004331e7824 */ /* 0x000fe200078e020f */
[----:B------:R-:W-:Y:S01]  /*0f10*/  LOP3.LUT R45, R45, UR4, RZ, 0x30, !PT ;  /* 0x000000042d2d7c12 */ /* 0x000fe2000f8e30ff */
[----:B------:R-:W-:Y:S01]  /*0f20*/  NOP ;  /* 0x0000000000007918 */ /* 0x000fe20000000000 */
[----:B------:R-:W-:Y:S01]  /*0f30*/  SHF.R.U32.HI R46, RZ, UR5, R65 ;  /* 0x00000005ff2e7c19 */ /* 0x000fe20008011641 */
[--C-:B------:R-:W-:Y:S01]  /*0f40*/  IMAD R31, R4, 0x4, R15.reuse ;  /* 0x00000004041f7824 */ /* 0x100fe200078e020f */
[----:B------:R-:W-:Y:S01]  /*0f50*/  LOP3.LUT R50, R50, UR4, RZ, 0x30, !PT ;  /* 0x0000000432327c12 */ /* 0x000fe2000f8e30ff */
[--C-:B------:R-:W-:Y:S01]  /*0f60*/  IMAD R7, R45, 0x4, R15.reuse ;  /* 0x000000042d077824 */ /* 0x100fe200078e020f */
[----:B------:R-:W-:Y:S01]  /*0f70*/  LOP3.LUT R44, R44, UR4, RZ, 0x30, !PT ;  /* 0x000000042c2c7c12 */ /* 0x000fe2000f8e30ff */
[----:B------:R1:W-:Y:S01]  /*0f80*/  ATOMS.POPC.INC.32 RZ, [R30+URZ] ;  /* 0x000000001eff7f8c */ /* 0x0003e2000d8000ff */
[----:B------:R-:W-:Y:S01]  /*0f90*/  LOP3.LUT R49, R49, UR4, RZ, 0x30, !PT ;  /* 0x0000000431317c12 */ /* 0x000fe2000f8e30ff */
[--C-:B------:R-:W-:Y:S01]  /*0fa0*/  IMAD R29, R50, 0x4, R15.reuse ;  /* 0x00000004321d7824 */ /* 0x100fe200078e020f */
[----:B------:R-:W-:Y:S01]  /*0fb0*/  LOP3.LUT R48, R48, UR4, RZ, 0x30, !PT ;  /* 0x0000000430307c12 */ /* 0x000fe2000f8e30ff */
[--C-:B------:R-:W-:Y:S01]  /*0fc0*/  IMAD R6, R44, 0x4, R15.reuse ;  /* 0x000000042c067824 */ /* 0x100fe200078e020f */
[----:B------:R-:W-:Y:S01]  /*0fd0*/  SHF.R.U32.HI R43, RZ, UR5, R62 ;  /* 0x00000005ff2b7c19 */ /* 0x000fe2000801163e */
[--C-:B------:R-:W-:Y:S01]  /*0fe0*/  IMAD R28, R49, 0x4, R15.reuse ;  /* 0x00000004311c7824 */ /* 0x100fe200078e020f */
[----:B------:R-:W-:Y:S01]  /*0ff0*/  LOP3.LUT R47, R47, UR4, RZ, 0x30, !PT ;  /* 0x000000042f2f7c12 */ /* 0x000fe2000f8e30ff */
[----:B------:R-:W-:Y:S01]  /*1000*/  IMAD R27, R48, 0x4, R15 ;  /* 0x00000004301b7824 */ /* 0x000fe200078e020f */
[----:B------:R-:W-:Y:S01]  /*1010*/  SHF.R.U32.HI R42, RZ, UR5, R61 ;  /* 0x00000005ff2a7c19 */ /* 0x000fe2000801163d */
[----:B------:R1:W-:Y:S01]  /*1020*/  STL [R1+0x4], R7 ;  /* 0x0000040701007387 */ /* 0x0003e20000100800 */
[----:B------:R-:W-:Y:S01]  /*1030*/  LOP3.LUT R46, R46, UR4, RZ, 0x30, !PT ;  /* 0x000000042e2e7c12 */ /* 0x000fe2000f8e30ff */
[----:B------:R-:W-:Y:S01]  /*1040*/  IMAD R26, R47, 0x4, R15 ;  /* 0x000000042f1a7824 */ /* 0x000fe200078e020f */
[----:B------:R-:W-:Y:S01]  /*1050*/  SHF.R.U32.HI R41, RZ, UR5, R60 ;  /* 0x00000005ff297c19 */ /* 0x000fe2000801163c */
[----:B------:R1:W-:Y:S01]  /*1060*/  ATOMS.POPC.INC.32 RZ, [R31+URZ] ;  /* 0x000000001fff7f8c */ /* 0x0003e2000d8000ff */
[----:B------:R-:W-:Y:S01]  /*1070*/  SHF.R.U32.HI R40, RZ, UR5, R59 ;  /* 0x00000005ff287c19 */ /* 0x000fe2000801163b */
[----:B------:R-:W-:Y:S01]  /*1080*/  IMAD R25, R46, 0x4, R15 ;  /* 0x000000042e197824 */ /* 0x000fe200078e020f */
[----:B------:R-:W-:Y:S01]  /*1090*/  SHF.R.U32.HI R37, RZ, UR5, R58 ;  /* 0x00000005ff257c19 */ /* 0x000fe2000801163a */
[----:B------:R1:W-:Y:S01]  /*10a0*/  STL [R1], R6 ;  /* 0x0000000601007387 */ /* 0x0003e20000100800 */
[----:B------:R-:W-:-:S02]  /*10b0*/  LOP3.LUT R43, R43, UR4, RZ, 0x30, !PT ;  /* 0x000000042b2b7c12 */ /* 0x000fc4000f8e30ff */
[----:B------:R-:W-:Y:S01]  /*10c0*/  SHF.R.U32.HI R36, RZ, UR5, R57 ;  /* 0x00000005ff247c19 */ /* 0x000fe20008011639 */
[----:B------:R1:W-:Y:S01]  /*10d0*/  ATOMS.POPC.INC.32 RZ, [R29+URZ] ;  /* 0x000000001dff7f8c */ /* 0x0003e2000d8000ff */
[----:B------:R-:W-:Y:S01]  /*10e0*/  LOP3.LUT R42, R42, UR4, RZ, 0x30, !PT ;  /* 0x000000042a2a7c12 */ /* 0x000fe2000f8e30ff */
[--C-:B------:R-:W-:Y:S01]  /*10f0*/  IMAD R24, R43, 0x4, R15.reuse ;  /* 0x000000042b187824 */ /* 0x100fe200078e020f */
[----:B------:R-:W-:Y:S01]  /*1100*/  SHF.R.U32.HI R35, RZ, UR5, R56 ;  /* 0x00000005ff237c19 */ /* 0x000fe20008011638 */
[----:B------:R1:W-:Y:S01]  /*1110*/  ATOMS.POPC.INC.32 RZ, [R28+URZ] ;  /* 0x000000001cff7f8c */ /* 0x0003e2000d8000ff */
[----:B------:R-:W-:Y:S01]  /*1120*/  LOP3.LUT R41, R41, UR4, RZ, 0x30, !PT ;  /* 0x0000000429297c12 */ /* 0x000fe2000f8e30ff */
[----:B------:R-:W-:Y:S01]  /*1130*/  IMAD R23, R42, 0x4, R15 ;  /* 0x000000042a177824 */ /* 0x000fe200078e020f */
        /* <DEDUP_REMOVED lines=12> */
[----:B------:R-:W-:Y:S01]  /*1200*/  LOP3.LUT R35, R35, UR4, RZ, 0x30, !PT ;  /* 0x0000000423237c12 */ /* 0x000fe2000f8e30ff */
[----:B------:R1:W-:Y:S01]  /*1210*/  ATOMS.POPC.INC.32 RZ, [R7+URZ] ;  /* 0x0000000007ff7f8c */ /* 0x0003e2000d8000ff */
[----:B------:R-:W-:Y:S01]  /*1220*/  LOP3.LUT R34, R34, UR4, RZ, 0x30, !PT ;  /* 0x0000000422227c12 */ /* 0x000fe2000f8e30ff */
[--C-:B------:R-:W-:Y:S01]  /*1230*/  IMAD R19, R36, 0x4, R15.reuse ;  /* 0x0000000424137824 */ /* 0x100fe200078e020f */
[----:B------:R-:W-:Y:S01]  /*1240*/  LOP3.LUT R33, R33, UR4, RZ, 0x30, !PT ;  /* 0x0000000421217c12 */ /* 0x000fe2000f8e30ff */
[----:B------:R1:W-:Y:S01]  /*1250*/  ATOMS.POPC.INC.32 RZ, [R6+URZ] ;  /* 0x0000000006ff7f8c */ /* 0x0003e2000d8000ff */
[----:B------:R-:W-:Y:S01]  /*1260*/  LOP3.LUT R32, R32, UR4, RZ, 0x30, !PT ;  /* 0x0000000420207c12 */ /* 0x000fe2000f8e30ff */
[----:B------:R-:W-:-:S02]  /*1270*/  IMAD R18, R35, 0x4, R15 ;  /* 0x0000000423127824 */ /* 0x000fc400078e020f */
[----:B------:R1:W-:Y:S01]  /*1280*/  ATOMS.POPC.INC.32 RZ, [R24+URZ] ;  /* 0x0000000018ff7f8c */ /* 0x0003e2000d8000ff */
[--C-:B------:R-:W-:Y:S02]  /*1290*/  IMAD R17, R34, 0x4, R15.reuse ;  /* 0x0000000422117824 */ /* 0x100fe400078e020f */
[--C-:B------:R-:W-:Y:S01]  /*12a0*/  IMAD R16, R33, 0x4, R15.reuse ;  /* 0x0000000421107824 */ /* 0x100fe200078e020f */
[----:B------:R1:W-:Y:S01]  /*12b0*/  ATOMS.POPC.INC.32 RZ, [R23+URZ] ;  /* 0x0000000017ff7f8c */ /* 0x0003e2000d8000ff */
[----:B------:R-:W-:-:S03]  /*12c0*/  IMAD R15, R32, 0x4, R15 ;  /* 0x00000004200f7824 */ /* 0x000fc600078e020f */
[----:B------:R1:W-:Y:S04]  /*12d0*/  ATOMS.POPC.INC.32 RZ, [R22+URZ] ;  /* 0x0000000016ff7f8c */ /* 0x0003e8000d8000ff */
[----:B------:R1:W-:Y:S04]  /*12e0*/  ATOMS.POPC.INC.32 RZ, [R21+URZ] ;  /* 0x0000000015ff7f8c */ /* 0x0003e8000d8000ff */
[----:B------:R1:W-:Y:S04]  /*12f0*/  ATOMS.POPC.INC.32 RZ, [R20+URZ] ;  /* 0x0000000014ff7f8c */ /* 0x0003e8000d8000ff */
[----:B------:R1:W-:Y:S04]  /*1300*/  ATOMS.POPC.INC.32 RZ, [R19+URZ] ;  /* 0x0000000013ff7f8c */ /* 0x0003e8000d8000ff */
[----:B------:R1:W-:Y:S04]  /*1310*/  ATOMS.POPC.INC.32 RZ, [R18+URZ] ;  /* 0x0000000012ff7f8c */ /* 0x0003e8000d8000ff */
[----:B------:R1:W-:Y:S04]  /*1320*/  ATOMS.POPC.INC.32 RZ, [R17+URZ] ;  /* 0x0000000011ff7f8c */ /* 0x0003e8000d8000ff */
[----:B------:R1:W-:Y:S04]  /*1330*/  ATOMS.POPC.INC.32 RZ, [R16+URZ] ;  /* 0x0000000010ff7f8c */ /* 0x0003e8000d8000ff */
[----:B------:R1:W-:Y:S01]  /*1340*/  ATOMS.POPC.INC.32 RZ, [R15+URZ] ;  /* 0x000000000fff7f8c */ /* 0x0003e2000d8000ff */
[----:B------:R-:W-:Y:S06]  /*1350*/  BAR.SYNC.DEFER_BLOCKING 0x0 ;  /* 0x0000000000007b1d */ /* 0x000fec0000010000 */
[----:B0-----:R-:W-:Y:S05]  /*1360*/  @P1 BRA `(.L_x_13) ;  /* 0x00000000008c1947 */ /* 0x001fea0003800000 */
[----:B------:R-:W-:Y:S04]  /*1370*/  LDS R13, [R0] ;  /* 0x00000000000d7984 */ /* 0x000fe80000000800 */
[----:B------:R-:W0:Y:S04]  /*1380*/  LDS R14, [R0+0x400] ;  /* 0x00040000000e7984 */ /* 0x000e280000000800 */
[----:B------:R-:W2:Y:S04]  /*1390*/  LDS R52, [R0+0x800] ;  /* 0x0008000000347984 */ /* 0x000ea80000000800 */
[----:B------:R-:W3:Y:S04]  /*13a0*/  LDS R74, [R0+0xc00] ;  /* 0x000c0000004a7984 */ /* 0x000ee80000000800 */
[----:B------:R-:W4:Y:S04]  /*13b0*/  LDS R12, [R0+0x1000] ;  /* 0x00100000000c7984 */ /* 0x000f280000000800 */
[----:B------:R-:W5:Y:S04]  /*13c0*/  LDS R11, [R0+0x1400] ;  /* 0x00140000000b7984 */ /* 0x000f680000000800 */
[----:B------:R-:W5:Y:S04]  /*13d0*/  LDS R4, [R0+0x1800] ;  /* 0x0018000000047984 */ /* 0x000f680000000800 */
[----:B------:R-:W5:Y:S04]  /*13e0*/  LDS R10, [R0+0x1c00] ;  /* 0x001c0000000a7984 */ /* 0x000f680000000800 */
[----:B------:R-:W5:Y:S04]  /*13f0*/  LDS R9, [R0+0x2000] ;  /* 0x0020000000097984 */ /* 0x000f680000000800 */
[----:B------:R-:W5:Y:S04]  /*1400*/  LDS R8, [R0+0x2400] ;  /* 0x0024000000087984 */ /* 0x000f680000000800 */
[----:B-1----:R-:W1:Y:S01]  /*1410*/  LDS R6, [R0+0x2800] ;  /* 0x0028000000067984 */ /* 0x002e620000000800 */
[----:B0-----:R-:W-:-:S03]  /*1420*/  IMAD.IADD R75, R13, 0x1, R14 ;  /* 0x000000010d4b7824 */ /* 0x001fc600078e020e */
[----:B------:R0:W-:Y:S01]  /*1430*/  STS [R0+0x400], R13 ;  /* 0x0004000d00007388 */ /* 0x0001e20000000800 */
[----:B--2---:R-:W-:-:S03]  /*1440*/  IMAD.IADD R7, R75, 0x1, R52 ;  /* 0x000000014b077824 */ /* 0x004fc600078e0234 */
[----:B------:R1:W-:Y:S01]  /*1450*/  STS [R0+0x800], R75 ;  /* 0x0008004b00007388 */ /* 0x0003e20000000800 */
[----:B---3--:R-:W-:-:S03]  /*1460*/  IMAD.IADD R5, R7, 0x1, R74 ;  /* 0x0000000107057824 */ /* 0x008fc600078e024a */
[----:B------:R-:W2:Y:S01]  /*1470*/  LDS R52, [R0+0x2c00] ;  /* 0x002c000000347984 */ /* 0x000ea20000000800 */
[----:B----4-:R-:W-:-:S03]  /*1480*/  IMAD.IADD R12, R5, 0x1, R12 ;  /* 0x00000001050c7824 */ /* 0x010fc600078e020c */
[----:B------:R3:W-:Y:S01]  /*1490*/  STS [R0+0xc00], R7 ;  /* 0x000c000700007388 */ /* 0x0007e20000000800 */
[----:B-----5:R-:W-:-:S03]  /*14a0*/  IMAD.IADD R11, R12, 0x1, R11 ;  /* 0x000000010c0b7824 */ /* 0x020fc600078e020b */
[----:B------:R3:W-:Y:S01]  /*14b0*/  STS [R0+0x1000], R5 ;  /* 0x0010000500007388 */ /* 0x0007e20000000800 */
[----:B------:R-:W-:-:S03]  /*14c0*/  IMAD.IADD R77, R11, 0x1, R4 ;  /* 0x000000010b4d7824 */ /* 0x000fc600078e0204 */
[----:B------:R3:W-:Y:S01]  /*14d0*/  STS [R0+0x1400], R12 ;  /* 0x0014000c00007388 */ /* 0x0007e20000000800 */
[----:B------:R-:W-:-:S03]  /*14e0*/  IMAD.IADD R10, R77, 0x1, R10 ;  /* 0x000000014d0a7824 */ /* 0x000fc600078e020a */
[----:B------:R3:W-:Y:S01]  /*14f0*/  STS [R0+0x1800], R11 ;  /* 0x0018000b00007388 */ /* 0x0007e20000000800 */
[----:B------:R-:W-:-:S03]  /*1500*/  IMAD.IADD R9, R10, 0x1, R9 ;  /* 0x000000010a097824 */ /* 0x000fc600078e0209 */
[----:B------:R3:W-:Y:S01]  /*1510*/  STS [R0+0x1c00], R77 ;  /* 0x001c004d00007388 */ /* 0x0007e20000000800 */
[----:B0-----:R-:W-:-:S03]  /*1520*/  IMAD.IADD R13, R9, 0x1, R8 ;  /* 0x00000001090d7824 */ /* 0x001fc600078e0208 */
[----:B------:R3:W-:Y:S01]  /*1530*/  STS [R0+0x2000], R10 ;  /* 0x0020000a00007388 */ /* 0x0007e20000000800 */
[----:B-1----:R-:W-:-:S03]  /*1540*/  IMAD.IADD R75, R13, 0x1, R6 ;  /* 0x000000010d4b7824 */ /* 0x002fc600078e0206 */
[----:B------:R3:W-:Y:S04]  /*1550*/  STS [R0+0x2400], R9 ;  /* 0x0024000900007388 */ /* 0x0007e80000000800 */
[----:B------:R3:W-:Y:S04]  /*1560*/  STS [R0+0x2800], R13 ;  /* 0x0028000d00007388 */ /* 0x0007e80000000800 */
[----:B------:R3:W-:Y:S04]  /*1570*/  STS [R0], RZ ;  /* 0x000000ff00007388 */ /* 0x0007e80000000800 */
[----:B------:R3:W-:Y:S01]  /*1580*/  STS [R0+0x2c00], R75 ;  /* 0x002c004b00007388 */ /* 0x0007e20000000800 */
[----:B--2---:R-:W-:-:S07]  /*1590*/  IMAD.IADD R52, R75, 0x1, R52 ;  /* 0x000000014b347824 */ /* 0x004fce00078e0234 */
.L_x_13:
[----:B------:R-:W-:Y:S05]  /*15a0*/  BSYNC.RECONVERGENT B0 ;  /* 0x0000000000007941 */ /* 0x000fea0003800200 */
.L_x_12:
[----:B------:R-:W-:Y:S01]  /*15b0*/  ISETP.NE.AND P0, PT, R52, 0x1c80, PT ;  /* 0x00001c803400780c */ /* 0x000fe20003f05270 */
[----:B---3--:R-:W-:-:S03]  /*15c0*/  @!P1 IMAD R5, R72, 0x100, R39 ;  /* 0x0000010048059824 */ /* 0x008fc600078e0227 */
[----:B------:R-:W-:Y:S01]  /*15d0*/  ISETP.LT.U32.AND P0, PT, R39, 0x100, !P0 ;  /* 0x000001002700780c */ /* 0x000fe20004701070 */
[----:B------:R-:W-:Y:S01]  /*15e0*/  @!P1 IMAD.WIDE R2, R5, 0x4, R2 ;  /* 0x0000000405029825 */ /* 0x000fe200078e0202 */
[----:B------:R-:W-:-:S05]  /*15f0*/  @!P1 LOP3.LUT R5, R52, 0x40000000, RZ, 0xfc, !PT ;  /* 0x4000000034059812 */ /* 0x000fca00078efcff */
[----:B------:R0:W-:Y:S06]  /*1600*/  @!P1 STG.E.STRONG.SYS desc[UR6][R2.64], R5 ;  /* 0x0000000502009986 */ /* 0x0001ec000c115906 */
[----:B------:R-:W-:Y:S06]  /*1610*/  BAR.RED.OR.DEFER_BLOCKING 0x0, P0 ;  /* 0x0000000000007b1d */ /* 0x000fec0000014800 */
[----:B------:R-:W2:Y:S02]  /*1620*/  B2R.RESULT RZ, P0 ;  /* 0x0000000000ff731c */ /* 0x000ea40000004000 */
[----:B0-2---:R-:W-:Y:S05]  /*1630*/  @!P0 BRA `(.L_x_14) ;  /* 0x0000000800ac8947 */ /* 0x005fea0003800000 */
[----:B------:R-:W-:Y:S01]  /*1640*/  BSSY B1, `(.L_x_15) ;  /* 0x0000033000017945 */ /* 0x000fe20003800000 */
[----:B-1----:R-:W-:-:S03]  /*1650*/  IMAD R7, R39, 0x8, R73 ;  /* 0x0000000827077824 */ /* 0x002fc600078e0249 */
[----:B------:R-:W-:Y:S05]  /*1660*/  @P1 BRA `(.L_x_16) ;  /* 0x0000000000c01947 */ /* 0x000fea0003800000 */
[----:B------:R-:W0:Y:S02]  /*1670*/  LDCU.64 UR8, c[0x0][0x398] ;  /* 0x00007300ff0877ac */ /* 0x000e240008000a00 */
[----:B0-----:R-:W-:-:S04]  /*1680*/  LEA R4, P0, R39, UR8, 0x3 ;  /* 0x0000000827047c11 */ /* 0x001fc8000f8018ff */
[----:B------:R-:W-:-:S05]  /*1690*/  LEA.HI.X R5, R39, UR9, RZ, 0x3, P0 ;  /* 0x0000000927057c11 */ /* 0x000fca00080f1cff */
[----:B------:R-:W2:Y:S01]  /*16a0*/  LDG.E.64 R2, desc[UR6][R4.64] ;  /* 0x0000000604027981 */ /* 0x000ea2000c1e1b00 */
[----:B------:R-:W-:-:S04]  /*16b0*/  ISETP.GT.U32.AND P0, PT, R39, R51, PT ;  /* 0x000000332700720c */ /* 0x000fc80003f04070 */
[----:B------:R-:W-:-:S04]  /*16c0*/  SEL R9, RZ, 0x1c80, !P0 ;  /* 0x00001c80ff097807 */ /* 0x000fc80004000000 */
[----:B--2---:R-:W-:Y:S01]  /*16d0*/  IADD3 R2, P0, PT, R2, -R9, RZ ;  /* 0x8000000902027210 */ /* 0x004fe20007f1e0ff */
[----:B------:R-:W-:-:S03]  /*16e0*/  IMAD.MOV.U32 R9, RZ, RZ, R52 ;  /* 0x000000ffff097224 */ /* 0x000fc600078e0034 */
[----:B------:R-:W-:Y:S02]  /*16f0*/  IADD3.X R3, PT, PT, R3, -0x1, RZ, P0, !PT ;  /* 0xffffffff03037810 */ /* 0x000fe400007fe4ff */
[----:B------:R-:W-:-:S03]  /*1700*/  ISETP.GE.AND P0, PT, R72, 0x1, PT ;  /* 0x000000014800780c */ /* 0x000fc60003f06270 */
[----:B------:R0:W-:Y:S10]  /*1710*/  STS.64 [R7+0x7200], R2 ;  /* 0x0072000207007388 */ /* 0x0001f40000000a00 */
[----:B------:R-:W-:Y:S05]  /*1720*/  @!P0 BRA `(.L_x_17) ;  /* 0x00000000006c8947 */ /* 0x000fea0003800000 */
[----:B------:R-:W-:Y:S01]  /*1730*/  BSSY B0, `(.L_x_18) ;  /* 0x0000019000007945 */ /* 0x000fe20003800000 */
[----:B------:R-:W-:Y:S02]  /*1740*/  IMAD.MOV.U32 R0, RZ, RZ, -0x1 ;  /* 0xffffffffff007424 */ /* 0x000fe400078e00ff */
[----:B------:R-:W-:Y:S02]  /*1750*/  IMAD.MOV.U32 R4, RZ, RZ, R72 ;  /* 0x000000ffff047224 */ /* 0x000fe400078e0048 */
[----:B------:R-:W-:-:S07]  /*1760*/  IMAD.MOV.U32 R9, RZ, RZ, R52 ;  /* 0x000000ffff097224 */ /* 0x000fce00078e0034 */
.L_x_22:
[----:B0-----:R-:W0:Y:S01]  /*1770*/  LDC.64 R2, c[0x0][0x380] ;  /* 0x0000e000ff027b82 */ /* 0x001e220000000a00 */
[----:B------:R-:W-:Y:S01]  /*1780*/  VIADD R11, R4, 0xffffffff ;  /* 0xffffffff040b7836 */ /* 0x000fe20000000000 */
[----:B------:R-:W-:Y:S03]  /*1790*/  BSSY B2, `(.L_x_19) ;  /* 0x0000008000027945 */ /* 0x000fe60003800000 */
[----:B------:R-:W-:-:S04]  /*17a0*/  IMAD R5, R11, 0x100, R39 ;  /* 0x000001000b057824 */ /* 0x000fc800078e0227 */
[----:B0-----:R-:W-:-:S07]  /*17b0*/  IMAD.WIDE R2, R5, 0x4, R2 ;  /* 0x0000000405027825 */ /* 0x001fce00078e0202 */
.L_x_20:
[----:B------:R-:W-:Y:S05]  /*17c0*/  YIELD ;  /* 0x0000000000007946 */ /* 0x000fea0003800000 */
[----:B------:R0:W-:Y:S06]  /*17d0*/  MEMBAR.SC.CTA ;  /* 0x0000000000007992 */ /* 0x0001ec0000000000 */
[----:B0-----:R-:W2:Y:S02]  /*17e0*/  LDG.E.STRONG.SYS R5, desc[UR6][R2.64] ;  /* 0x0000000602057981 */ /* 0x001ea4000c1f5900 */
[----:B--2---:R-:W-:-:S13]  /*17f0*/  ISETP.NE.AND P0, PT, R5, RZ, PT ;  /* 0x000000ff0500720c */ /* 0x004fda0003f05270 */
[----:B------:R-:W-:Y:S05]  /*1800*/  @!P0 BRA `(.L_x_20) ;  /* 0xfffffffc00ec8947 */ /* 0x000fea000383ffff */
[----:B------:R-:W-:Y:S05]  /*1810*/  BSYNC B2 ;  /* 0x0000000000027941 */ /* 0x000fea0003800000 */
.L_x_19:
[----:B------:R-:W-:Y:S01]  /*1820*/  BSSY.RECONVERGENT B2, `(.L_x_21) ;  /* 0x0000006000027945 */ /* 0x000fe20003800200 */
[C---:B------:R-:W-:Y:S02]  /*1830*/  ISETP.GT.AND P0, PT, R5.reuse, -0x1, PT ;  /* 0xffffffff0500780c */ /* 0x040fe40003f04270 */
[----:B------:R-:W-:Y:S01]  /*1840*/  LOP3.LUT R2, R5, 0x3fffffff, RZ, 0xc0, !PT ;  /* 0x3fffffff05027812 */ /* 0x000fe200078ec0ff */
[----:B------:R-:W-:Y:S05]  /*1850*/  WARPSYNC.EXCLUSIVE R0 ;  /* 0x0000000000007348 */ /* 0x000fea0003a00000 */
[----:B------:R-:W-:-:S05]  /*1860*/  IMAD.IADD R9, R2, 0x1, R9 ;  /* 0x0000000102097824 */ /* 0x000fca00078e0209 */
[----:B------:R-:W-:-:S07]  /*1870*/  VOTE.ANY R0, PT, P0 ;  /* 0x0000000000007806 */ /* 0x000fce00000e0100 */
[----:B------:R-:W-:Y:S05]  /*1880*/  BSYNC.RECONVERGENT B2 ;  /* 0x0000000000027941 */ /* 0x000fea0003800200 */
.L_x_21:
[----:B------:R-:W-:Y:S01]  /*1890*/  ISETP.GT.U32.AND P1, PT, R4, 0x1, PT ;  /* 0x000000010400780c */ /* 0x000fe20003f24070 */
[----:B------:R-:W-:-:S12]  /*18a0*/  IMAD.MOV.U32 R4, RZ, RZ, R11 ;  /* 0x000000ffff047224 */ /* 0x000fd800078e000b */
[----:B------:R-:W-:Y:S05]  /*18b0*/  @P0 BRA P1, `(.L_x_22) ;  /* 0xfffffffc00ac0947 */ /* 0x000fea000083ffff */
[----:B------:R-:W-:Y:S05]  /*18c0*/  BSYNC B0 ;  /* 0x0000000000007941 */ /* 0x000fea0003800000 */
.L_x_18:
[----:B------:R1:W2:Y:S02]  /*18d0*/  LDS.64 R2, [R7+0x7200] ;  /* 0x0072000007027984 */ /* 0x0002a40000000a00 */
.L_x_17:
[----:B------:R-:W3:Y:S01]  /*18e0*/  LDC.64 R4, c[0x0][0x380] ;  /* 0x0000e000ff047b82 */ /* 0x000ee20000000a00 */
[C---:B------:R-:W-:Y:S01]  /*18f0*/  IMAD.IADD R11, R9.reuse, 0x1, -R52 ;  /* 0x00000001090b7824 */ /* 0x040fe200078e0a34 */
[----:B------:R-:W-:Y:S01]  /*1900*/  LOP3.LUT R9, R9, 0x80000000, RZ, 0xfc, !PT ;  /* 0x8000000009097812 */ /* 0x000fe200078efcff */
[----:B------:R-:W-:-:S03]  /*1910*/  IMAD R13, R72, 0x100, R39 ;  /* 0x00000100480d7824 */ /* 0x000fc600078e0227 */
[----:B0-2---:R-:W-:-:S04]  /*1920*/  IADD3 R2, P0, PT, R11, R2, RZ ;  /* 0x000000020b027210 */ /* 0x005fc80007f1e0ff */
[----:B------:R-:W-:-:S05]  /*1930*/  LEA.HI.X.SX32 R3, R11, R3, 0x1, P0 ;  /* 0x000000030b037211 */ /* 0x000fca00000f0eff */
[----:B------:R0:W-:Y:S01]  /*1940*/  STS.64 [R7+0x7200], R2 ;  /* 0x0072000207007388 */ /* 0x0001e20000000a00 */
[----:B---3--:R-:W-:-:S05]  /*1950*/  IMAD.WIDE R4, R13, 0x4, R4 ;  /* 0x000000040d047825 */ /* 0x008fca00078e0204 */
[----:B------:R0:W-:Y:S02]  /*1960*/  STG.E.STRONG.SYS desc[UR6][R4.64], R9 ;  /* 0x0000000904007986 */ /* 0x0001e4000c115906 */
.L_x_16:
[----:B------:R-:W-:Y:S05]  /*1970*/  BSYNC B1 ;  /* 0x0000000000017941 */ /* 0x000fea0003800000 */
.L_x_15:
[----:B0-----:R-:W0:Y:S01]  /*1980*/  LDC.64 R4, c[0x0][0x390] ;  /* 0x0000e400ff047b82 */ /* 0x001e220000000a00 */
[----:B------:R-:W-:Y:S02]  /*1990*/  IMAD.MOV.U32 R3, RZ, RZ, 0x1c80 ;  /* 0x00001c80ff037424 */ /* 0x000fe400078e00ff */
[----:B------:R-:W-:Y:S02]  /*19a0*/  IMAD R73, R51, 0x8, R73 ;  /* 0x0000000833497824 */ /* 0x000fe400078e0249 */
[----:B------:R-:W-:-:S03]  /*19b0*/  IMAD R0, R72, R3, 0x1c80 ;  /* 0x00001c8048007424 */ /* 0x000fc600078e0203 */
[----:B------:R-:W2:Y:S01]  /*19c0*/  LDC R11, c[0x0][0x3c0] ;  /* 0x0000f000ff0b7b82 */ /* 0x000ea20000000800 */
[----:B0-----:R-:W-:Y:S02]  /*19d0*/  ISETP.EQ.U32.AND P1, PT, R4, RZ, PT ;  /* 0x000000ff0400720c */ /* 0x001fe40003f22070 */
[----:B--2---:R-:W-:-:S04]  /*19e0*/  ISETP.GE.AND P0, PT, R0, R11, PT ;  /* 0x0000000b0000720c */ /* 0x004fc80003f06270 */
[----:B------:R-:W-:-:S04]  /*19f0*/  ISETP.EQ.OR.EX P0, PT, R5, RZ, !P0, P1 ;  /* 0x000000ff0500720c */ /* 0x000fc80004702710 */
[----:B------:R-:W-:-:S13]  /*1a00*/  ISETP.GT.U32.OR P0, PT, R39, 0xff, P0 ;  /* 0x000000ff2700780c */ /* 0x000fda0000704470 */
[----:B------:R-:W-:Y:S05]  /*1a10*/  @P0 BRA `(.L_x_23) ;  /* 0x0000000000240947 */ /* 0x000fea0003800000 */
[----:B------:R-:W0:Y:S01]  /*1a20*/  LDS.64 R2, [R7+0x7200] ;  /* 0x0072000007027984 */ /* 0x000e220000000a00 */
[C---:B------:R-:W-:Y:S02]  /*1a30*/  ISETP.GT.U32.AND P0, PT, R39.reuse, R51, PT ;  /* 0x000000332700720c */ /* 0x040fe40003f04070 */
[C---:B------:R-:W-:Y:S02]  /*1a40*/  LEA R4, P2, R39.reuse, R4, 0x3 ;  /* 0x0000000427047211 */ /* 0x040fe400078418ff */
[----:B------:R-:W-:Y:S02]  /*1a50*/  SEL R13, RZ, 0x1c80, !P0 ;  /* 0x00001c80ff0d7807 */ /* 0x000fe40004000000 */
[--C-:B------:R-:W-:Y:S02]  /*1a60*/  SHF.R.S32.HI R9, RZ, 0x1f, R52.reuse ;  /* 0x0000001fff097819 */ /* 0x100fe40000011434 */
[----:B------:R-:W-:Y:S02]  /*1a70*/  LEA.HI.X R5, R39, R5, RZ, 0x3, P2 ;  /* 0x0000000527057211 */ /* 0x000fe400010f1cff */
[----:B0-----:R-:W-:-:S04]  /*1a80*/  IADD3 R2, P0, P1, R2, R13, R52 ;  /* 0x0000000d02027210 */ /* 0x001fc8000791e034 */
[----:B------:R-:W-:-:S05]  /*1a90*/  IADD3.X R3, PT, PT, R3, RZ, R9, P0, P1 ;  /* 0x000000ff03037210 */ /* 0x000fca00007e2409 */
[----:B------:R0:W-:Y:S04]  /*1aa0*/  STG.E.64 desc[UR6][R4.64], R2 ;  /* 0x0000000204007986 */ /* 0x0001e8000c101b06 */
.L_x_23:
[----:B------:R-:W-:Y:S05]  /*1ab0*/  WARPSYNC.ALL ;  /* 0x0000000000007948 */ /* 0x000fea0003800000 */
[----:B------:R-:W-:Y:S01]  /*1ac0*/  BAR.SYNC.DEFER_BLOCKING 0x0 ;  /* 0x0000000000007b1d */ /* 0x000fe20000010000 */
[----:B------:R-:W-:-:S05]  /*1ad0*/  ISETP.GT.AND P0, PT, R0, R11, PT ;  /* 0x0000000b0000720c */ /* 0x000fca0003f04270 */
[----:B0-----:R0:W2:Y:S08]  /*1ae0*/  LDS.64 R2, [R73+0x7200] ;  /* 0x0072000049027984 */ /* 0x0010b00000000a00 */
[----:B0-----:R-:W-:Y:S05]  /*1af0*/  @P0 BRA `(.L_x_24) ;  /* 0x0000000000700947 */ /* 0x001fea0003800000 */
[----:B------:R-:W0:Y:S01]  /*1b00*/  LDCU.64 UR8, c[0x0][0x3a0] ;  /* 0x00007400ff0877ac */ /* 0x000e220008000a00 */
[C---:B------:R-:W-:Y:S02]  /*1b10*/  LOP3.LUT R5, R39.reuse, 0x3e0, RZ, 0xc0, !PT ;  /* 0x000003e027057812 */ /* 0x040fe400078ec0ff */
[----:B------:R-:W-:-:S05]  /*1b20*/  LOP3.LUT R38, R39, 0x1f, RZ, 0xc0, !PT ;  /* 0x0000001f27267812 */ /* 0x000fca00078ec0ff */
[----:B------:R-:W-:-:S05]  /*1b30*/  IMAD R5, R5, 0x13, R38 ;  /* 0x0000001305057824 */ /* 0x000fca00078e0226 */
[----:B--2---:R-:W-:-:S05]  /*1b40*/  IADD3 R0, P0, PT, R5, R2, RZ ;  /* 0x0000000205007210 */ /* 0x004fca0007f1e0ff */
[----:B------:R-:W-:Y:S01]  /*1b50*/  IMAD.X R3, RZ, RZ, R3, P0 ;  /* 0x000000ffff037224 */ /* 0x000fe200000e0603 */
[----:B0-----:R-:W-:-:S04]  /*1b60*/  LEA R2, P0, R0, UR8, 0x2 ;  /* 0x0000000800027c11 */ /* 0x001fc8000f8010ff */
[----:B------:R-:W-:-:S05]  /*1b70*/  LEA.HI.X R3, R0, UR9, R3, 0x2, P0 ;  /* 0x0000000900037c11 */ /* 0x000fca00080f1403 */
[----:B------:R-:W-:Y:S04]  /*1b80*/  STG.E desc[UR6][R2.64], R71 ;  /* 0x0000004702007986 */ /* 0x000fe8000c101906 */
        /* <DEDUP_REMOVED lines=17> */
[----:B------:R-:W-:Y:S01]  /*1ca0*/  STG.E desc[UR6][R2.64+0x900], R53 ;  /* 0x0009003502007986 */ /* 0x000fe2000c101906 */
[----:B------:R-:W-:Y:S05]  /*1cb0*/  EXIT ;  /* 0x000000000000794d */ /* 0x000fea0003800000 */
.L_x_24:
[----:B------:R-:W0:Y:S01]  /*1cc0*/  LDCU.64 UR8, c[0x0][0x3a0] ;  /* 0x00007400ff0877ac */ /* 0x000e220008000a00 */
[C---:B------:R-:W-:Y:S01]  /*1cd0*/  LOP3.LUT R5, R39.reuse, 0x3e0, RZ, 0xc0, !PT ;  /* 0x000003e027057812 */ /* 0x040fe200078ec0ff */
[----:B------:R-:W-:Y:S01]  /*1ce0*/  IMAD R72, R72, -0x1c80, R11 ;  /* 0xffffe38048487824 */ /* 0x000fe200078e020b */
[----:B------:R-:W-:-:S05]  /*1cf0*/  LOP3.LUT R38, R39, 0x1f, RZ, 0xc0, !PT ;  /* 0x0000001f27267812 */ /* 0x000fca00078ec0ff */
[----:B------:R-:W-:-:S04]  /*1d00*/  IMAD R5, R5, 0x13, R38 ;  /* 0x0000001305057824 */ /* 0x000fc800078e0226 */
[C---:B-1----:R-:W-:Y:S01]  /*1d10*/  VIADD R7, R5.reuse, 0x20 ;  /* 0x0000002005077836 */ /* 0x042fe20000000000 */
[C---:B--2---:R-:W-:Y:S01]  /*1d20*/  IADD3 R0, P0, PT, R5.reuse, R2, RZ ;  /* 0x0000000205007210 */ /* 0x044fe20007f1e0ff */
[C---:B------:R-:W-:Y:S01]  /*1d30*/  VIADD R9, R5.reuse, 0x40 ;  /* 0x0000004005097836 */ /* 0x040fe20000000000 */
[CC--:B------:R-:W-:Y:S01]  /*1d40*/  ISETP.GE.AND P1, PT, R5.reuse, R72.reuse, PT ;  /* 0x000000480500720c */ /* 0x0c0fe20003f26270 */
[----:B------:R-:W-:Y:S01]  /*1d50*/  VIADD R11, R5, 0x60 ;  /* 0x00000060050b7836 */ /* 0x000fe20000000000 */
[-C--:B------:R-:W-:Y:S01]  /*1d60*/  ISETP.GE.AND P2, PT, R7, R72.reuse, PT ;  /* 0x000000480700720c */ /* 0x080fe20003f46270 */
[----:B------:R-:W-:Y:S01]  /*1d70*/  IMAD.X R3, RZ, RZ, R3, P0 ;  /* 0x000000ffff037224 */ /* 0x000fe200000e0603 */
[C---:B0-----:R-:W-:Y:S01]  /*1d80*/  LEA R2, P0, R0.reuse, UR8, 0x2 ;  /* 0x0000000800027c11 */ /* 0x041fe2000f8010ff */
[----:B------:R-:W-:Y:S01]  /*1d90*/  VIADD R7, R5, 0x80 ;  /* 0x0000008005077836 */ /* 0x000fe20000000000 */
[----:B------:R-:W-:Y:S01]  /*1da0*/  ISETP.GE.AND P3, PT, R9, R72, PT ;  /* 0x000000480900720c */ /* 0x000fe20003f66270 */
[----:B------:R-:W-:Y:S01]  /*1db0*/  VIADD R9, R5, 0xa0 ;  /* 0x000000a005097836 */ /* 0x000fe20000000000 */
[----:B------:R-:W-:-:S02]  /*1dc0*/  LEA.HI.X R3, R0, UR9, R3, 0x2, P0 ;  /* 0x0000000900037c11 */ /* 0x000fc400080f1403 */
[-C--:B------:R-:W-:Y:S01]  /*1dd0*/  ISETP.GE.AND P5, PT, R7, R72.reuse, PT ;  /* 0x000000480700720c */ /* 0x080fe20003fa6270 */
[----:B------:R-:W-:Y:S01]  /*1de0*/  VIADD R7, R5, 0xe0 ;  /* 0x000000e005077836 */ /* 0x000fe20000000000 */
[-C--:B------:R-:W-:Y:S01]  /*1df0*/  ISETP.GE.AND P4, PT, R11, R72.reuse, PT ;  /* 0x000000480b00720c */ /* 0x080fe20003f86270 */
[----:B------:R-:W-:Y:S01]  /*1e00*/  VIADD R11, R5, 0xc0 ;  /* 0x000000c0050b7836 */ /* 0x000fe20000000000 */
[----:B------:R0:W-:Y:S01]  /*1e10*/  @!P1 STG.E desc[UR6][R2.64], R71 ;  /* 0x0000004702009986 */ /* 0x0001e2000c101906 */
[-C--:B------:R-:W-:Y:S01]  /*1e20*/  ISETP.GE.AND P6, PT, R9, R72.reuse, PT ;  /* 0x000000480900720c */ /* 0x080fe20003fc6270 */
[----:B------:R-:W-:Y:S01]  /*1e30*/  VIADD R9, R5, 0x100 ;  /* 0x0000010005097836 */ /* 0x000fe20000000000 */
[-C--:B------:R-:W-:Y:S01]  /*1e40*/  ISETP.GE.AND P1, PT, R7, R72.reuse, PT ;  /* 0x000000480700720c */ /* 0x080fe20003f26270 */
[----:B------:R-:W-:Y:S01]  /*1e50*/  VIADD R7, R5, 0x120 ;  /* 0x0000012005077836 */ /* 0x000fe20000000000 */
[-C--:B------:R-:W-:Y:S01]  /*1e60*/  ISETP.GE.AND P0, PT, R11, R72.reuse, PT ;  /* 0x000000480b00720c */ /* 0x080fe20003f06270 */
[----:B------:R0:W-:Y:S01]  /*1e70*/  @!P2 STG.E desc[UR6][R2.64+0x80], R70 ;  /* 0x000080460200a986 */ /* 0x0001e2000c101906 */
[----:B------:R-:W-:Y:S01]  /*1e80*/  ISETP.GE.AND P2, PT, R9, R72, PT ;  /* 0x000000480900720c */ /* 0x000fe20003f46270 */
[----:B------:R-:W-:-:S02]  /*1e90*/  VIADD R9, R5, 0x140 ;  /* 0x0000014005097836 */ /* 0x000fc40000000000 */
[----:B------:R0:W-:Y:S01]  /*1ea0*/  @!P3 STG.E desc[UR6][R2.64+0x100], R69 ;  /* 0x000100450200b986 */ /* 0x0001e2000c101906 */
[-C--:B------:R-:W-:Y:S01]  /*1eb0*/  ISETP.GE.AND P3, PT, R7, R72.reuse, PT ;  /* 0x000000480700720c */ /* 0x080fe20003f66270 */
[----:B------:R-:W-:Y:S02]  /*1ec0*/  VIADD R7, R5, 0x160 ;  /* 0x0000016005077836 */ /* 0x000fe40000000000 */
[----:B------:R0:W-:Y:S01]  /*1ed0*/  @!P4 STG.E desc[UR6][R2.64+0x180], R68 ;  /* 0x000180440200c986 */ /* 0x0001e2000c101906 */
[-C--:B------:R-:W-:Y:S01]  /*1ee0*/  ISETP.GE.AND P4, PT, R9, R72.reuse, PT ;  /* 0x000000480900720c */ /* 0x080fe20003f86270 */
[----:B------:R-:W-:Y:S02]  /*1ef0*/  VIADD R9, R5, 0x180 ;  /* 0x0000018005097836 */ /* 0x000fe40000000000 */
        /* <DEDUP_REMOVED lines=14> */
[C---:B------:R-:W-:Y:S02]  /*1fe0*/  VIADD R7, R5.reuse, 0x220 ;  /* 0x0000022005077836 */ /* 0x040fe40000000000 */
[----:B------:R-:W-:Y:S01]  /*1ff0*/  VIADD R5, R5, 0x240 ;  /* 0x0000024005057836 */ /* 0x000fe20000000000 */
[----:B------:R0:W-:Y:S01]  /*2000*/  @!P3 STG.E desc[UR6][R2.64+0x480], R62 ;  /* 0x0004803e0200b986 */ /* 0x0001e2000c101906 */
[----:B------:R-:W-:-:S03]  /*2010*/  ISETP.GE.AND P3, PT, R9, R72, PT ;  /* 0x000000480900720c */ /* 0x000fc60003f66270 */
[----:B------:R0:W-:Y:S01]  /*2020*/  @!P4 STG.E desc[UR6][R2.64+0x500], R61 ;  /* 0x0005003d0200c986 */ /* 0x0001e2000c101906 */
[----:B------:R-:W-:-:S03]  /*2030*/  ISETP.GE.AND P4, PT, R7, R72, PT ;  /* 0x000000480700720c */ /* 0x000fc60003f86270 */
[----:B------:R0:W-:Y:S01]  /*2040*/  @!P5 STG.E desc[UR6][R2.64+0x580], R60 ;  /* 0x0005803c0200d986 */ /* 0x0001e2000c101906 */
[----:B------:R-:W-:-:S03]  /*2050*/  ISETP.GE.AND P5, PT, R5, R72, PT ;  /* 0x000000480500720c */ /* 0x000fc60003fa6270 */
[----:B------:R0:W-:Y:S04]  /*2060*/  @!P6 STG.E desc[UR6][R2.64+0x600], R59 ;  /* 0x0006003b0200e986 */ /* 0x0001e8000c101906 */
[----:B------:R0:W-:Y:S04]  /*2070*/  @!P0 STG.E desc[UR6][R2.64+0x680], R58 ;  /* 0x0006803a02008986 */ /* 0x0001e8000c101906 */
[----:B------:R0:W-:Y:S04]  /*2080*/  @!P1 STG.E desc[UR6][R2.64+0x700], R57 ;  /* 0x0007003902009986 */ /* 0x0001e8000c101906 */
[----:B------:R0:W-:Y:S04]  /*2090*/  @!P2 STG.E desc[UR6][R2.64+0x780], R56 ;  /* 0x000780380200a986 */ /* 0x0001e8000c101906 */
[----:B------:R0:W-:Y:S04]  /*20a0*/  @!P3 STG.E desc[UR6][R2.64+0x800], R55 ;  /* 0x000800370200b986 */ /* 0x0001e8000c101906 */
[----:B------:R0:W-:Y:S01]  /*20b0*/  @!P4 STG.E desc[UR6][R2.64+0x880], R54 ;  /* 0x000880360200c986 */ /* 0x0001e2000c101906 */
[----:B------:R-:W-:Y:S05]  /*20c0*/  @P5 EXIT ;  /* 0x000000000000594d */ /* 0x000fea0003800000 */
[----:B------:R-:W-:Y:S01]  /*20d0*/  STG.E desc[UR6][R2.64+0x900], R53 ;  /* 0x0009003502007986 */ /* 0x000fe2000c101906 */
[----:B------:R-:W-:Y:S05]  /*20e0*/  EXIT ;  /* 0x000000000000794d */ /* 0x000fea0003800000 */
.L_x_14:
[----:B------:R-:W-:Y:S01]  /*20f0*/  IMAD.MOV.U32 R38, RZ, RZ, RZ ;  /* 0x000000ffff267224 */ /* 0x000fe200078e00ff */
[C---:B------:R-:W-:Y:S01]  /*2100*/  ISETP.GT.U32.AND P0, PT, R39.reuse, 0x1f, PT ;  /* 0x0000001f2700780c */ /* 0x040fe20003f04070 */
[----:B------:R-:W-:Y:S05]  /*2110*/  WARPSYNC.ALL ;  /* 0x0000000000007948 */ /* 0x000fea0003800000 */
[----:B------:R-:W-:-:S04]  /*2120*/  IMAD.HI.U32 R0, R39, 0x15555556, R38 ;  /* 0x1555555627007827 */ /* 0x000fc800078e0026 */
[----:B------:R-:W-:-:S05]  /*2130*/  IMAD R3, R0, 0x4, R73 ;  /* 0x0000000400037824 */ /* 0x000fca00078e0249 */
[----:B------:R0:W-:Y:S01]  /*2140*/  STS [R3+0x3410], R52 ;  /* 0x0034103403007388 */ /* 0x0001e20000000800 */
[----:B------:R-:W-:Y:S06]  /*2150*/  BAR.SYNC.DEFER_BLOCKING 0x0 ;  /* 0x0000000000007b1d */ /* 0x000fec0000010000 */
[----:B------:R-:W-:Y:S05]  /*2160*/  @P0 BRA `(.L_x_25) ;  /* 0x0000000000e40947 */ /* 0x000fea0003800000 */
[C-C-:B------:R-:W-:Y:S01]  /*2170*/  IMAD R0, R39.reuse, 0x34, R73.reuse ;  /* 0x0000003427007824 */ /* 0x140fe200078e0249 */
[----:B------:R-:W-:Y:S01]  /*2180*/  UMOV UR5, 0xffffffff ;  /* 0xffffffff00057882 */ /* 0x000fe20000000000 */
[C-C-:B------:R-:W-:Y:S02]  /*2190*/  IMAD R4, R39.reuse, 0x34, R73.reuse ;  /* 0x0000003427047824 */ /* 0x140fe400078e0249 */
[----:B0-----:R-:W-:Y:S01]  /*21a0*/  IMAD R3, R39, 0x34, R73 ;  /* 0x0000003427037824 */ /* 0x001fe200078e0249 */
[----:B------:R-:W-:Y:S04]  /*21b0*/  LDS R14, [R0+0x3410] ;  /* 0x00341000000e7984 */ /* 0x000fe80000000800 */
[----:B------:R-:W-:Y:S04]  /*21c0*/  LDS R13, [R0+0x3414] ;  /* 0x00341400000d7984 */ /* 0x000fe80000000800 */
[----:B------:R-:W0:Y:S04]  /*21d0*/  LDS R12, [R0+0x3418] ;  /* 0x00341800000c7984 */ /* 0x000e280000000800 */
[----:B------:R-:W-:Y:S04]  /*21e0*/  LDS R11, [R0+0x341c] ;  /* 0x00341c00000b7984 */ /* 0x000fe80000000800 */
[----:B------:R-:W2:Y:S04]  /*21f0*/  LDS R10, [R0+0x3420] ;  /* 0x00342000000a7984 */ /* 0x000ea80000000800 */
[----:B------:R-:W-:Y:S04]  /*2200*/  LDS R9, [R0+0x3424] ;  /* 0x0034240000097984 */ /* 0x000fe80000000800 */
[----:B------:R-:W3:Y:S04]  /*2210*/  LDS R8, [R0+0x3428] ;  /* 0x0034280000087984 */ /* 0x000ee80000000800 */
[----:B-1----:R-:W-:Y:S04]  /*2220*/  LDS R7, [R0+0x342c] ;  /* 0x00342c0000077984 */ /* 0x002fe80000000800 */
[----:B------:R-:W1:Y:S04]  /*2230*/  LDS R6, [R0+0x3430] ;  /* 0x0034300000067984 */ /* 0x000e680000000800 */
[----:B------:R-:W-:Y:S04]  /*2240*/  LDS R5, [R0+0x3434] ;  /* 0x0034340000057984 */ /* 0x000fe80000000800 */
[----:B------:R-:W4:Y:S04]  /*2250*/  LDS R4, [R4+0x3438] ;  /* 0x0034380004047984 */ /* 0x000f280000000800 */
[----:B------:R-:W5:Y:S01]  /*2260*/  LDS R2, [R3+0x343c] ;  /* 0x00343c0003027984 */ /* 0x000f620000000800 */
[----:B0-----:R-:W-:-:S04]  /*2270*/  IADD3 R74, PT, PT, R12, R13, R14 ;  /* 0x0000000d0c4a7210 */ /* 0x001fc80007ffe00e */
[----:B--2---:R-:W-:-:S04]  /*2280*/  IADD3 R74, PT, PT, R10, R74, R11 ;  /* 0x0000004a0a4a7210 */ /* 0x004fc80007ffe00b */
[----:B---3--:R-:W-:-:S04]  /*2290*/  IADD3 R74, PT, PT, R8, R74, R9 ;  /* 0x0000004a084a7210 */ /* 0x008fc80007ffe009 */
[----:B-1----:R-:W-:-:S04]  /*22a0*/  IADD3 R74, PT, PT, R6, R74, R7 ;  /* 0x0000004a064a7210 */ /* 0x002fc80007ffe007 */
[----:B----4-:R-:W-:-:S05]  /*22b0*/  IADD3 R75, PT, PT, R4, R74, R5 ;  /* 0x0000004a044b7210 */ /* 0x010fca0007ffe005 */
[----:B-----5:R-:W-:Y:S01]  /*22c0*/  IMAD.IADD R2, R2, 0x1, R75 ;  /* 0x0000000102027824 */ /* 0x020fe200078e024b */
[----:B------:R-:W-:Y:S06]  /*22d0*/  BRA.DIV UR5, `(.L_x_26) ;  /* 0x0000005a05807947 */ /* 0x000fec000b800000 */
[----:B------:R-:W0:Y:S02]  /*22e0*/  SHFL.UP P0, R77, R2, 0x1, RZ ;  /* 0x04200000024d7989 */ /* 0x000e2400000000ff */
[----:B0-----:R-:W-:-:S05]  /*22f0*/  @P0 IMAD.IADD R77, R2, 0x1, R77 ;  /* 0x00000001024d0824 */ /* 0x001fca00078e024d */
[----:B------:R-:W0:Y:S02]  /*2300*/  SHFL.UP P0, R74, R77, 0x2, RZ ;  /* 0x044000004d4a7989 */ /* 0x000e2400000000ff */
[----:B0-----:R-:W-:-:S05]  /*2310*/  @P0 IMAD.IADD R74, R77, 0x1, R74 ;  /* 0x000000014d4a0824 */ /* 0x001fca00078e024a */
[----:B------:R-:W0:Y:S02]  /*2320*/  SHFL.UP P0, R77, R74, 0x4, RZ ;  /* 0x048000004a4d7989 */ /* 0x000e2400000000ff */
[----:B0-----:R-:W-:-:S05]  /*2330*/  @P0 IMAD.IADD R77, R74, 0x1, R77 ;  /* 0x000000014a4d0824 */ /* 0x001fca00078e024d */
[----:B------:R-:W0:Y:S02]  /*2340*/  SHFL.UP P0, R74, R77, 0x8, RZ ;  /* 0x050000004d4a7989 */ /* 0x000e2400000000ff */
[----:B0-----:R-:W-:-:S05]  /*2350*/  @P0 IMAD.IADD R74, R77, 0x1, R74 ;  /* 0x000000014d4a0824 */ /* 0x001fca00078e024a */
[----:B------:R0:W1:Y:S02]  /*2360*/  SHFL.UP P0, R0, R74, 0x10, RZ ;  /* 0x060000004a007989 */ /* 0x00006400000000ff */
.L_x_118:
[----:B-1----:R-:W-:-:S04]  /*2370*/  @P0 IMAD.IADD R0, R74, 0x1, R0 ;  /* 0x000000014a000824 */ /* 0x002fc800078e0200 */
[----:B------:R-:W-:-:S04]  /*2380*/  IMAD.IADD R2, R0, 0x1, -R2 ;  /* 0x0000000100027824 */ /* 0x000fc800078e0a02 */
[----:B------:R-:W-:Y:S01]  /*2390*/  IMAD.IADD R14, R14, 0x1, R2 ;  /* 0x000000010e0e7824 */ /* 0x000fe200078e0202 */
[----:B------:R2:W-:Y:S03]  /*23a0*/  STS [R3+0x3410], R2 ;  /* 0x0034100203007388 */ /* 0x0005e60000000800 */
        /* <DEDUP_REMOVED lines=19> */
[----:B------:R2:W-:Y:S04]  /*24e0*/  STS [R3+0x3438], R5 ;  /* 0x0034380503007388 */ /* 0x0005e80000000800 */
[----:B------:R2:W-:Y:S02]  /*24f0*/  STS [R3+0x343c], R4 ;  /* 0x00343c0403007388 */ /* 0x0005e40000000800 */
.L_x_25:
[----:B------:R-:W3:Y:S01]  /*2500*/  LDL R0, [R1+0x8] ;  /* 0x0000080001007983 */ /* 0x000ee20000100800 */
[----:B------:R-:W-:Y:S05]  /*2510*/  WARPSYNC.ALL ;  /* 0x0000000000007948 */ /* 0x000fea0003800000 */
[----:B--2---:R-:W-:Y:S01]  /*2520*/  IMAD.MOV.U32 R2, RZ, RZ, RZ ;  /* 0x000000ffff027224 */ /* 0x004fe200078e00ff */
[----:B------:R-:W-:Y:S01]  /*2530*/  BSSY.RECONVERGENT B0, `(.L_x_27) ;  /* 0x000002d000007945 */ /* 0x000fe20003800200 */
[----:B0-----:R-:W-:Y:S02]  /*2540*/  IMAD.MOV.U32 R3, RZ, RZ, R39 ;  /* 0x000000ffff037224 */ /* 0x001fe400078e0027 */
[----:B------:R-:W-:-:S04]  /*2550*/  IMAD.HI.U32 R2, R39, 0x15555556, R2 ;  /* 0x1555555627027827 */ /* 0x000fc800078e0002 */
[--C-:B------:R-:W-:Y:S01]  /*2560*/  IMAD R2, R2, 0x4, R73.reuse ;  /* 0x0000000402027824 */ /* 0x100fe200078e0249 */
[----:B------:R-:W-:Y:S06]  /*2570*/  BAR.SYNC.DEFER_BLOCKING 0x0 ;  /* 0x0000000000007b1d */ /* 0x000fec0000010000 */
[----:B------:R0:W2:Y:S01]  /*2580*/  LDS R3, [R2+0x3410] ;  /* 0x0034100002037984 */ /* 0x0000a20000000800 */
[----:B---3--:R-:W-:Y:S01]  /*2590*/  ISETP.NE.AND P0, PT, R0, RZ, PT ;  /* 0x000000ff0000720c */ /* 0x008fe20003f05270 */
[----:B------:R-:W-:-:S12]  /*25a0*/  IMAD R0, R39, 0x4, R73 ;  /* 0x0000000427007824 */ /* 0x000fd800078e0249 */
[----:B0-2---:R-:W-:Y:S05]  /*25b0*/  @P0 BRA `(.L_x_28) ;  /* 0x0000000000900947 */ /* 0x005fea0003800000 */
[----:B------:R-:W0:Y:S04]  /*25c0*/  LDS R10, [R0] ;  /* 0x00000000000a7984 */ /* 0x000e280000000800 */
[----:B------:R-:W2:Y:S04]  /*25d0*/  LDS R9, [R0+0x400] ;  /* 0x0004000000097984 */ /* 0x000ea80000000800 */
[----:B------:R-:W3:Y:S04]  /*25e0*/  LDS R8, [R0+0x800] ;  /* 0x0008000000087984 */ /* 0x000ee80000000800 */
[----:B-1----:R-:W1:Y:S04]  /*25f0*/  LDS R6, [R0+0xc00] ;  /* 0x000c000000067984 */ /* 0x002e680000000800 */
[----:B------:R-:W4:Y:S04]  /*2600*/  LDS R4, [R0+0x1000] ;  /* 0x0010000000047984 */ /* 0x000f280000000800 */
[----:B------:R-:W5:Y:S04]  /*2610*/  LDS R2, [R0+0x1400] ;  /* 0x0014000000027984 */ /* 0x000f680000000800 */
[----:B------:R-:W5:Y:S04]  /*2620*/  LDS R5, [R0+0x1c00] ;  /* 0x001c000000057984 */ /* 0x000f680000000800 */
[----:B------:R-:W5:Y:S04]  /*2630*/  LDS R12, [R0+0x2000] ;  /* 0x00200000000c7984 */ /* 0x000f680000000800 */
[----:B------:R-:W5:Y:S04]  /*2640*/  LDS R76, [R0+0x2400] ;  /* 0x00240000004c7984 */ /* 0x000f680000000800 */
[----:B------:R-:W5:Y:S01]  /*2650*/  LDS R74, [R0+0x2800] ;  /* 0x00280000004a7984 */ /* 0x000f620000000800 */
[----:B0-----:R-:W-:-:S03]  /*2660*/  IMAD.IADD R7, R3, 0x1, R10 ;  /* 0x0000000103077824 */ /* 0x001fc600078e020a */
[----:B------:R-:W0:Y:S01]  /*2670*/  LDS R14, [R0+0x2c00] ;  /* 0x002c0000000e7984 */ /* 0x000e220000000800 */
[----:B--2---:R-:W-:-:S03]  /*2680*/  IMAD.IADD R9, R3, 0x1, R9 ;  /* 0x0000000103097824 */ /* 0x004fc600078e0209 */
[----:B------:R-:W2:Y:S01]  /*2690*/  LDS R10, [R0+0x1800] ;  /* 0x00180000000a7984 */ /* 0x000ea20000000800 */
[----:B---3--:R-:W-:-:S03]  /*26a0*/  IMAD.IADD R11, R3, 0x1, R8 ;  /* 0x00000001030b7824 */ /* 0x008fc600078e0208 */
[----:B------:R4:W-:Y:S01]  /*26b0*/  STS [R0], R7 ;  /* 0x0000000700007388 */ /* 0x0009e20000000800 */
[----:B-1----:R-:W-:-:S03]  /*26c0*/  IMAD.IADD R13, R3, 0x1, R6 ;  /* 0x00000001030d7824 */ /* 0x002fc600078e0206 */
[----:B------:R1:W-:Y:S04]  /*26d0*/  STS [R0+0x400], R9 ;  /* 0x0004000900007388 */ /* 0x0003e80000000800 */
[----:B------:R3:W-:Y:S01]  /*26e0*/  STS [R0+0x800], R11 ;  /* 0x0008000b00007388 */ /* 0x0007e20000000800 */
[----:B----4-:R-:W-:-:S03]  /*26f0*/  IMAD.IADD R7, R3, 0x1, R4 ;  /* 0x0000000103077824 */ /* 0x010fc600078e0204 */
[----:B------:R0:W-:Y:S01]  /*2700*/  STS [R0+0xc00], R13 ;  /* 0x000c000d00007388 */ /* 0x0001e20000000800 */
[C---:B-----5:R-:W-:Y:S02]  /*2710*/  IMAD.IADD R75, R3.reuse, 0x1, R2 ;  /* 0x00000001034b7824 */ /* 0x060fe400078e0202 */
[C---:B------:R-:W-:Y:S01]  /*2720*/  IMAD.IADD R5, R3.reuse, 0x1, R5 ;  /* 0x0000000103057824 */ /* 0x040fe200078e0205 */
[----:B------:R4:W-:Y:S01]  /*2730*/  STS [R0+0x1000], R7 ;  /* 0x0010000700007388 */ /* 0x0009e20000000800 */
[----:B------:R-:W-:-:S03]  /*2740*/  IMAD.IADD R12, R3, 0x1, R12 ;  /* 0x00000001030c7824 */ /* 0x000fc600078e020c */
[----:B------:R4:W-:Y:S01]  /*2750*/  STS [R0+0x1400], R75 ;  /* 0x0014004b00007388 */ /* 0x0009e20000000800 */
[----:B-1----:R-:W-:-:S03]  /*2760*/  IMAD.IADD R9, R3, 0x1, R76 ;  /* 0x0000000103097824 */ /* 0x002fc600078e024c */
[----:B------:R4:W-:Y:S01]  /*2770*/  STS [R0+0x1c00], R5 ;  /* 0x001c000500007388 */ /* 0x0009e20000000800 */
[----:B---3--:R-:W-:-:S03]  /*2780*/  IMAD.IADD R11, R3, 0x1, R74 ;  /* 0x00000001030b7824 */ /* 0x008fc600078e024a */
[----:B------:R4:W-:Y:S01]  /*2790*/  STS [R0+0x2000], R12 ;  /* 0x0020000c00007388 */ /* 0x0009e20000000800 */
[----:B0-----:R-:W-:-:S03]  /*27a0*/  IMAD.IADD R13, R3, 0x1, R14 ;  /* 0x00000001030d7824 */ /* 0x001fc600078e020e */
[----:B------:R4:W-:Y:S01]  /*27b0*/  STS [R0+0x2400], R9 ;  /* 0x0024000900007388 */ /* 0x0009e20000000800 */
[----:B--2---:R-:W-:-:S03]  /*27c0*/  IMAD.IADD R77, R3, 0x1, R10 ;  /* 0x00000001034d7824 */ /* 0x004fc600078e020a */
[----:B------:R4:W-:Y:S04]  /*27d0*/  STS [R0+0x2800], R11 ;  /* 0x0028000b00007388 */ /* 0x0009e80000000800 */
[----:B------:R4:W-:Y:S04]  /*27e0*/  STS [R0+0x1800], R77 ;  /* 0x0018004d00007388 */ /* 0x0009e80000000800 */
[----:B------:R4:W-:Y:S02]  /*27f0*/  STS [R0+0x2c00], R13 ;  /* 0x002c000d00007388 */ /* 0x0009e40000000800 */
.L_x_28:
[----:B------:R-:W-:Y:S05]  /*2800*/  BSYNC.RECONVERGENT B0 ;  /* 0x0000000000007941 */ /* 0x000fea0003800200 */
.L_x_27:
[----:B------:R-:W-:Y:S01]  /*2810*/  BAR.SYNC.DEFER_BLOCKING 0x0 ;  /* 0x0000000000007b1d */ /* 0x000fe20000010000 */
[----:B------:R-:W-:-:S05]  /*2820*/  R2P PR, R51, 0x7f ;  /* 0x0000007f33007804 */ /* 0x000fca0000000000 */
[----:B------:R-:W-:Y:S01]  /*2830*/  BSSY.RECONVERGENT B0, `(.L_x_29) ;  /* 0x0000022000007945 */ /* 0x000fe20003800200 */
[----:B------:R-:W0:Y:S07]  /*2840*/  S2R R4, SR_LANEID ;  /* 0x0000000000047919 */ /* 0x000e2e0000000000 */
[----:B------:R-:W-:Y:S02]  /*2850*/  VOTE.ANY R2, PT, P0 ;  /* 0x0000000000027806 */ /* 0x000fe400000e0100 */
[----:B----4-:R-:W-:-:S02]  /*2860*/  VOTE.ANY R5, PT, P1 ;  /* 0x0000000000057806 */ /* 0x010fc400008e0100 */
[----:B------:R-:W-:Y:S02]  /*2870*/  @!P0 LOP3.LUT R2, RZ, R2, RZ, 0x33, !PT ;  /* 0x00000002ff028212 */ /* 0x000fe400078e33ff */
[----:B-1----:R-:W-:Y:S02]  /*2880*/  VOTE.ANY R7, PT, P2 ;  /* 0x0000000000077806 */ /* 0x002fe400010e0100 */
[----:B------:R-:W-:Y:S02]  /*2890*/  @!P1 LOP3.LUT R5, RZ, R5, RZ, 0x33, !PT ;  /* 0x00000005ff059212 */ /* 0x000fe400078e33ff */
[----:B------:R-:W-:Y:S02]  /*28a0*/  VOTE.ANY R9, PT, P3 ;  /* 0x0000000000097806 */ /* 0x000fe400018e0100 */
[----:B------:R-:W-:Y:S02]  /*28b0*/  @!P2 LOP3.LUT R7, RZ, R7, RZ, 0x33, !PT ;  /* 0x00000007ff07a212 */ /* 0x000fe400078e33ff */
[----:B------:R-:W-:-:S02]  /*28c0*/  LOP3.LUT R2, R5, R2, RZ, 0xc0, !PT ;  /* 0x0000000205027212 */ /* 0x000fc400078ec0ff */
[----:B------:R-:W-:Y:S02]  /*28d0*/  @!P3 LOP3.LUT R9, RZ, R9, RZ, 0x33, !PT ;  /* 0x00000009ff09b212 */ /* 0x000fe400078e33ff */
[----:B------:R-:W-:Y:S02]  /*28e0*/  LOP3.LUT R2, R7, R2, RZ, 0xc0, !PT ;  /* 0x0000000207027212 */ /* 0x000fe400078ec0ff */
[----:B------:R-:W-:Y:S02]  /*28f0*/  VOTE.ANY R5, PT, P4 ;  /* 0x0000000000057806 */ /* 0x000fe400020e0100 */
[----:B------:R-:W-:Y:S02]  /*2900*/  LOP3.LUT R2, R9, R2, RZ, 0xc0, !PT ;  /* 0x0000000209027212 */ /* 0x000fe400078ec0ff */
[----:B------:R-:W-:Y:S02]  /*2910*/  @!P4 LOP3.LUT R5, RZ, R5, RZ, 0x33, !PT ;  /* 0x00000005ff05c212 */ /* 0x000fe400078e33ff */
[----:B------:R-:W-:-:S02]  /*2920*/  VOTE.ANY R7, PT, P5 ;  /* 0x0000000000077806 */ /* 0x000fc400028e0100 */
[----:B------:R-:W-:Y:S02]  /*2930*/  LOP3.LUT R2, R5, R2, RZ, 0xc0, !PT ;  /* 0x0000000205027212 */ /* 0x000fe400078ec0ff */
[----:B------:R-:W-:Y:S02]  /*2940*/  LOP3.LUT P0, RZ, R51, 0x80, RZ, 0xc0, !PT ;  /* 0x0000008033ff7812 */ /* 0x000fe4000780c0ff */
[----:B------:R-:W-:Y:S02]  /*2950*/  @!P5 LOP3.LUT R7, RZ, R7, RZ, 0x33, !PT ;  /* 0x00000007ff07d212 */ /* 0x000fe400078e33ff */
[----:B------:R-:W-:Y:S02]  /*2960*/  VOTE.ANY R6, PT, P6 ;  /* 0x0000000000067806 */ /* 0x000fe400030e0100 */
[----:B------:R-:W-:Y:S02]  /*2970*/  LOP3.LUT R7, R7, R2, RZ, 0xc0, !PT ;  /* 0x0000000207077212 */ /* 0x000fe400078ec0ff */
[----:B------:R-:W1:Y:S01]  /*2980*/  S2R R2, SR_LEMASK ;  /* 0x0000000000027919 */ /* 0x000e620000003a00 */
[----:B------:R-:W-:-:S04]  /*2990*/  @!P6 LOP3.LUT R6, RZ, R6, RZ, 0x33, !PT ;  /* 0x00000006ff06e212 */ /* 0x000fc800078e33ff */
[----:B------:R-:W-:Y:S02]  /*29a0*/  VOTE.ANY R8, PT, P0 ;  /* 0x0000000000087806 */ /* 0x000fe400000e0100 */
[----:B------:R-:W-:Y:S02]  /*29b0*/  LOP3.LUT R7, R6, R7, RZ, 0xc0, !PT ;  /* 0x0000000706077212 */ /* 0x000fe400078ec0ff */
[----:B------:R-:W-:-:S04]  /*29c0*/  @!P0 LOP3.LUT R8, RZ, R8, RZ, 0x33, !PT ;  /* 0x00000008ff088212 */ /* 0x000fc800078e33ff */
[----:B------:R-:W-:Y:S01]  /*29d0*/  LOP3.LUT R9, R8, R7, RZ, 0xc0, !PT ;  /* 0x0000000708097212 */ /* 0x000fe200078ec0ff */
[----:B------:R-:W-:-:S03]  /*29e0*/  IMAD.MOV.U32 R8, RZ, RZ, RZ ;  /* 0x000000ffff087224 */ /* 0x000fc600078e00ff */
[----:B------:R-:W0:Y:S01]  /*29f0*/  FLO.U32 R7, R9 ;  /* 0x0000000900077300 */ /* 0x000e2200000e0000 */
[----:B-1----:R-:W-:Y:S02]  /*2a00*/  LOP3.LUT R5, R2, R9, RZ, 0xc0, !PT ;  /* 0x0000000902057212 */ /* 0x002fe400078ec0ff */
[----:B0-----:R-:W-:-:S05]  /*2a10*/  ISETP.NE.AND P0, PT, R4, R7, PT ;  /* 0x000000070400720c */ /* 0x001fca0003f05270 */
[----:B------:R-:W0:Y:S08]  /*2a20*/  POPC R5, R5 ;  /* 0x0000000500057309 */ /* 0x000e300000000000 */
[----:B------:R-:W-:Y:S05]  /*2a30*/  @P0 BRA `(.L_x_30) ;  /* 0x0000000000040947 */ /* 0x000fea0003800000 */
[----:B0-----:R1:W2:Y:S02]  /*2a40*/  ATOMS.ADD R8, [R30], R5 ;  /* 0x000000051e08738c */ /* 0x0012a40000000000 */
.L_x_30:
[----:B------:R-:W-:Y:S05]  /*2a50*/  BSYNC.RECONVERGENT B0 ;  /* 0x0000000000007941 */ /* 0x000fea0003800200 */
.L_x_29:
[----:B------:R-:W3:Y:S01]  /*2a60*/  LDCU UR5, c[0x0][0x3c4] ;  /* 0x00007880ff0577ac */ /* 0x000ee20008000800 */
[----:B--2---:R2:W4:Y:S01]  /*2a70*/  SHFL.IDX PT, R8, R8, R7, 0x1f ;  /* 0x00001f0708087589 */ /* 0x00452200000e0000 */
[----:B------:R-:W-:Y:S01]  /*2a80*/  BSSY.RECONVERGENT B0, `(.L_x_31) ;  /* 0x0000023000007945 */ /* 0x000fe20003800200 */
[----:B------:R-:W-:Y:S01]  /*2a90*/  IMAD.MOV.U32 R12, RZ, RZ, RZ ;  /* 0x000000ffff0c7224 */ /* 0x000fe200078e00ff */
[----:B---3--:R-:W-:-:S04]  /*2aa0*/  SHF.R.U32.HI R6, RZ, UR5, R70 ;  /* 0x00000005ff067c19 */ /* 0x008fc80008011646 */
[----:B------:R-:W-:-:S04]  /*2ab0*/  LOP3.LUT R10, R6, UR4, RZ, 0x30, !PT ;  /* 0x00000004060a7c12 */ /* 0x000fc8000f8e30ff */
[----:B------:R-:W-:-:S13]  /*2ac0*/  R2P PR, R10, 0x7f ;  /* 0x0000007f0a007804 */ /* 0x000fda0000000000 */
[----:B------:R-:W-:Y:S02]  /*2ad0*/  VOTE.ANY R6, PT, P0 ;  /* 0x0000000000067806 */ /* 0x000fe400000e0100 */
[----:B------:R-:W-:Y:S02]  /*2ae0*/  VOTE.ANY R9, PT, P1 ;  /* 0x0000000000097806 */ /* 0x000fe400008e0100 */
[----:B------:R-:W-:Y:S02]  /*2af0*/  @!P0 LOP3.LUT R6, RZ, R6, RZ, 0x33, !PT ;  /* 0x00000006ff068212 */ /* 0x000fe400078e33ff */
[----:B------:R-:W-:Y:S02]  /*2b00*/  @!P1 LOP3.LUT R9, RZ, R9, RZ, 0x33, !PT ;  /* 0x00000009ff099212 */ /* 0x000fe400078e33ff */
[----:B------:R-:W-:Y:S02]  /*2b10*/  VOTE.ANY R11, PT, P2 ;  /* 0x00000000000b7806 */ /* 0x000fe400010e0100 */
[----:B------:R-:W-:-:S02]  /*2b20*/  LOP3.LUT R6, R9, R6, RZ, 0xc0, !PT ;  /* 0x0000000609067212 */ /* 0x000fc400078ec0ff */
[----:B------:R-:W-:Y:S02]  /*2b30*/  @!P2 LOP3.LUT R11, RZ, R11, RZ, 0x33, !PT ;  /* 0x0000000bff0ba212 */ /* 0x000fe400078e33ff */
[----:B------:R-:W-:Y:S02]  /*2b40*/  VOTE.ANY R9, PT, P3 ;  /* 0x0000000000097806 */ /* 0x000fe400018e0100 */
[----:B------:R-:W-:Y:S02]  /*2b50*/  LOP3.LUT R6, R11, R6, RZ, 0xc0, !PT ;  /* 0x000000060b067212 */ /* 0x000fe400078ec0ff */
[----:B------:R-:W-:Y:S02]  /*2b60*/  @!P3 LOP3.LUT R9, RZ, R9, RZ, 0x33, !PT ;  /* 0x00000009ff09b212 */ /* 0x000fe400078e33ff */
[----:B------:R-:W-:Y:S02]  /*2b70*/  LOP3.LUT P0, RZ, R10, 0x80, RZ, 0xc0, !PT ;  /* 0x000000800aff7812 */ /* 0x000fe4000780c0ff */
[----:B------:R-:W-:-:S02]  /*2b80*/  VOTE.ANY R11, PT, P4 ;  /* 0x00000000000b7806 */ /* 0x000fc400020e0100 */
[----:B------:R-:W-:Y:S02]  /*2b90*/  LOP3.LUT R6, R9, R6, RZ, 0xc0, !PT ;  /* 0x0000000609067212 */ /* 0x000fe400078ec0ff */
[----:B------:R-:W-:Y:S02]  /*2ba0*/  VOTE.ANY R9, PT, P5 ;  /* 0x0000000000097806 */ /* 0x000fe400028e0100 */
[----:B------:R-:W-:Y:S02]  /*2bb0*/  @!P4 LOP3.LUT R11, RZ, R11, RZ, 0x33, !PT ;  /* 0x0000000bff0bc212 */ /* 0x000fe400078e33ff */
[----:B------:R-:W-:Y:S02]  /*2bc0*/  @!P5 LOP3.LUT R9, RZ, R9, RZ, 0x33, !PT ;  /* 0x00000009ff09d212 */ /* 0x000fe400078e33ff */
[----:B------:R-:W-:Y:S02]  /*2bd0*/  LOP3.LUT R6, R11, R6, RZ, 0xc0, !PT ;  /* 0x000000060b067212 */ /* 0x000fe400078ec0ff */
[----:B------:R-:W-:-:S02]  /*2be0*/  VOTE.ANY R11, PT, P6 ;  /* 0x00000000000b7806 */ /* 0x000fc400030e0100 */
[----:B------:R-:W-:Y:S02]  /*2bf0*/  LOP3.LUT R6, R9, R6, RZ, 0xc0, !PT ;  /* 0x0000000609067212 */ /* 0x000fe400078ec0ff */
[----:B------:R-:W-:Y:S02]  /*2c00*/  VOTE.ANY R9, PT, P0 ;  /* 0x0000000000097806 */ /* 0x000fe400000e0100 */
[----:B------:R-:W-:Y:S02]  /*2c10*/  @!P6 LOP3.LUT R11, RZ, R11, RZ, 0x33, !PT ;  /* 0x0000000bff0be212 */ /* 0x000fe400078e33ff */
[----:B------:R-:W-:Y:S02]  /*2c20*/  @!P0 LOP3.LUT R9, RZ, R9, RZ, 0x33, !PT ;  /* 0x00000009ff098212 */ /* 0x000fe400078e33ff */
[----:B------:R-:W-:-:S04]  /*2c30*/  LOP3.LUT R6, R11, R6, RZ, 0xc0, !PT ;  /* 0x000000060b067212 */ /* 0x000fc800078ec0ff */
[----:B------:R-:W-:-:S04]  /*2c40*/  LOP3.LUT R11, R9, R6, RZ, 0xc0, !PT ;  /* 0x00000006090b7212 */ /* 0x000fc800078ec0ff */
[----:B------:R-:W3:Y:S01]  /*2c50*/  FLO.U32 R9, R11 ;  /* 0x0000000b00097300 */ /* 0x000ee200000e0000 */
[----:B------:R-:W-:-:S07]  /*2c60*/  LOP3.LUT R6, R2, R11, RZ, 0xc0, !PT ;  /* 0x0000000b02067212 */ /* 0x000fce00078ec0ff */
[----:B------:R-:W0:Y:S01]  /*2c70*/  POPC R6, R6 ;  /* 0x0000000600067309 */ /* 0x000e220000000000 */
[----:B---3--:R-:W-:-:S13]  /*2c80*/  ISETP.NE.AND P0, PT, R4, R9, PT ;  /* 0x000000090400720c */ /* 0x008fda0003f05270 */
[----:B0-2-4-:R-:W-:Y:S05]  /*2c90*/  @P0 BRA `(.L_x_32) ;  /* 0x0000000000040947 */ /* 0x015fea0003800000 */
[----:B------:R0:W2:Y:S02]  /*2ca0*/  ATOMS.ADD R12, [R31], R6 ;  /* 0x000000061f0c738c */ /* 0x0000a40000000000 */
.L_x_32:
[----:B------:R-:W-:Y:S05]  /*2cb0*/  BSYNC.RECONVERGENT B0 ;  /* 0x0000000000007941 */ /* 0x000fea0003800200 */
.L_x_31:
[----:B------:R-:W-:Y:S01]  /*2cc0*/  R2P PR, R50, 0x7f ;  /* 0x0000007f32007804 */ /* 0x000fe20000000000 */
[----:B------:R-:W-:-:S12]  /*2cd0*/  BSSY.RECONVERGENT B0, `(.L_x_33) ;  /* 0x0000021000007945 */ /* 0x000fd80003800200 */
        /* <DEDUP_REMOVED lines=22> */
[----:B------:R-:W-:Y:S01]  /*2e40*/  LOP3.LUT R7, R14, R7, RZ, 0xc0, !PT ;  /* 0x000000070e077212 */ /* 0x000fe200078ec0ff */
[----:B------:R-:W-:-:S03]  /*2e50*/  IMAD.MOV.U32 R14, RZ, RZ, RZ ;  /* 0x000000ffff0e7224 */ /* 0x000fc600078e00ff */
[----:B------:R-:W-:Y:S02]  /*2e60*/  LOP3.LUT R13, R10, R7, RZ, 0xc0, !PT ;  /* 0x000000070a0d7212 */ /* 0x000fe400078ec0ff */
[----:B--2---:R2:W3:Y:S02]  /*2e70*/  SHFL.IDX PT, R7, R12, R9, 0x1f ;  /* 0x00001f090c077589 */ /* 0x0044e400000e0000 */
[----:B------:R-:W4:Y:S01]  /*2e80*/  FLO.U32 R11, R13 ;  /* 0x0000000d000b7300 */ /* 0x000f2200000e0000 */
[----:B------:R-:W-:-:S07]  /*2e90*/  LOP3.LUT R10, R2, R13, RZ, 0xc0, !PT ;  /* 0x0000000d020a7212 */ /* 0x000fce00078ec0ff */
[----:B------:R-:W0:Y:S01]  /*2ea0*/  POPC R10, R10 ;  /* 0x0000000a000a7309 */ /* 0x000e220000000000 */
[----:B----4-:R-:W-:-:S13]  /*2eb0*/  ISETP.NE.AND P0, PT, R4, R11, PT ;  /* 0x0000000b0400720c */ /* 0x010fda0003f05270 */
[----:B0-23--:R-:W-:Y:S05]  /*2ec0*/  @P0 BRA `(.L_x_34) ;  /* 0x0000000000040947 */ /* 0x00dfea0003800000 */
[----:B------:R0:W2:Y:S02]  /*2ed0*/  ATOMS.ADD R14, [R29], R10 ;  /* 0x0000000a1d0e738c */ /* 0x0000a40000000000 */
.L_x_34:
[----:B------:R-:W-:Y:S05]  /*2ee0*/  BSYNC.RECONVERGENT B0 ;  /* 0x0000000000007941 */ /* 0x000fea0003800200 */
.L_x_33:
[----:B------:R-:W-:Y:S01]  /*2ef0*/  R2P PR, R49, 0x7f ;  /* 0x0000007f31007804 */ /* 0x000fe20000000000 */
[----:B--2---:R2:W3:Y:S01]  /*2f00*/  SHFL.IDX PT, R11, R14, R11, 0x1f ;  /* 0x00001f0b0e0b7589 */ /* 0x0044e200000e0000 */
[----:B------:R-:W-:Y:S11]  /*2f10*/  BSSY.RECONVERGENT B0, `(.L_x_35) ;  /* 0x0000020000007945 */ /* 0x000ff60003800200 */
[----:B------:R-:W-:-:S02]  /*2f20*/  VOTE.ANY R9, PT, P0 ;  /* 0x0000000000097806 */ /* 0x000fc400000e0100 */
[----:B------:R-:W-:Y:S02]  /*2f30*/  VOTE.ANY R12, PT, P1 ;  /* 0x00000000000c7806 */ /* 0x000fe400008e0100 */
[----:B------:R-:W-:Y:S02]  /*2f40*/  @!P0 LOP3.LUT R9, RZ, R9, RZ, 0x33, !PT ;  /* 0x00000009ff098212 */ /* 0x000fe400078e33ff */
[----:B------:R-:W-:Y:S02]  /*2f50*/  @!P1 LOP3.LUT R12, RZ, R12, RZ, 0x33, !PT ;  /* 0x0000000cff0c9212 */ /* 0x000fe400078e33ff */
[----:B-1----:R-:W-:Y:S02]  /*2f60*/  VOTE.ANY R30, PT, P2 ;  /* 0x00000000001e7806 */ /* 0x002fe400010e0100 */
[----:B------:R-:W-:Y:S02]  /*2f70*/  LOP3.LUT R9, R12, R9, RZ, 0xc0, !PT ;  /* 0x000000090c097212 */ /* 0x000fe400078ec0ff */
[----:B------:R-:W-:-:S02]  /*2f80*/  @!P2 LOP3.LUT R30, RZ, R30, RZ, 0x33, !PT ;  /* 0x0000001eff1ea212 */ /* 0x000fc400078e33ff */
[----:B------:R-:W-:Y:S02]  /*2f90*/  VOTE.ANY R12, PT, P3 ;  /* 0x00000000000c7806 */ /* 0x000fe400018e0100 */
[----:B------:R-:W-:Y:S02]  /*2fa0*/  LOP3.LUT R9, R30, R9, RZ, 0xc0, !PT ;  /* 0x000000091e097212 */ /* 0x000fe400078ec0ff */
[----:B------:R-:W-:Y:S02]  /*2fb0*/  @!P3 LOP3.LUT R12, RZ, R12, RZ, 0x33, !PT ;  /* 0x0000000cff0cb212 */ /* 0x000fe400078e33ff */
[----:B------:R-:W-:Y:S02]  /*2fc0*/  LOP3.LUT P0, RZ, R49, 0x80, RZ, 0xc0, !PT ;  /* 0x0000008031ff7812 */ /* 0x000fe4000780c0ff */
[----:B------:R-:W-:Y:S02]  /*2fd0*/  VOTE.ANY R30, PT, P4 ;  /* 0x00000000001e7806 */ /* 0x000fe400020e0100 */
[----:B------:R-:W-:-:S02]  /*2fe0*/  LOP3.LUT R9, R12, R9, RZ, 0xc0, !PT ;  /* 0x000000090c097212 */ /* 0x000fc400078ec0ff */
[----:B------:R-:W-:Y:S02]  /*2ff0*/  VOTE.ANY R12, PT, P5 ;  /* 0x00000000000c7806 */ /* 0x000fe400028e0100 */
[----:B------:R-:W-:Y:S02]  /*3000*/  @!P4 LOP3.LUT R30, RZ, R30, RZ, 0x33, !PT ;  /* 0x0000001eff1ec212 */ /* 0x000fe400078e33ff */
[----:B------:R-:W-:Y:S02]  /*3010*/  @!P5 LOP3.LUT R12, RZ, R12, RZ, 0x33, !PT ;  /* 0x0000000cff0cd212 */ /* 0x000fe400078e33ff */
[----:B------:R-:W-:Y:S02]  /*3020*/  LOP3.LUT R9, R30, R9, RZ, 0xc0, !PT ;  /* 0x000000091e097212 */ /* 0x000fe400078ec0ff */
[----:B------:R-:W-:Y:S02]  /*3030*/  VOTE.ANY R30, PT, P6 ;  /* 0x00000000001e7806 */ /* 0x000fe400030e0100 */
[----:B------:R-:W-:-:S02]  /*3040*/  LOP3.LUT R9, R12, R9, RZ, 0xc0, !PT ;  /* 0x000000090c097212 */ /* 0x000fc400078ec0ff */
[----:B------:R-:W-:Y:S02]  /*3050*/  VOTE.ANY R12, PT, P0 ;  /* 0x00000000000c7806 */ /* 0x000fe400000e0100 */
[----:B------:R-:W-:Y:S02]  /*3060*/  @!P6 LOP3.LUT R30, RZ, R30, RZ, 0x33, !PT ;  /* 0x0000001eff1ee212 */ /* 0x000fe400078e33ff */
[----:B------:R-:W-:Y:S02]  /*3070*/  @!P0 LOP3.LUT R12, RZ, R12, RZ, 0x33, !PT ;  /* 0x0000000cff0c8212 */ /* 0x000fe400078e33ff */
[----:B------:R-:W-:Y:S01]  /*3080*/  LOP3.LUT R9, R30, R9, RZ, 0xc0, !PT ;  /* 0x000000091e097212 */ /* 0x000fe200078ec0ff */
[----:B------:R-:W-:-:S03]  /*3090*/  IMAD.MOV.U32 R30, RZ, RZ, RZ ;  /* 0x000000ffff1e7224 */ /* 0x000fc600078e00ff */
[----:B0-----:R-:W-:-:S04]  /*30a0*/  LOP3.LUT R29, R12, R9, RZ, 0xc0, !PT ;  /* 0x000000090c1d7212 */ /* 0x001fc800078ec0ff */
[----:B------:R-:W0:Y:S01]  /*30b0*/  FLO.U32 R13, R29 ;  /* 0x0000001d000d7300 */ /* 0x000e2200000e0000 */
[----:B------:R-:W-:-:S07]  /*30c0*/  LOP3.LUT R9, R2, R29, RZ, 0xc0, !PT ;  /* 0x0000001d02097212 */ /* 0x000fce00078ec0ff */
[----:B------:R-:W1:Y:S01]  /*30d0*/  POPC R9, R9 ;  /* 0x0000000900097309 */ /* 0x000e620000000000 */
[----:B0-----:R-:W-:-:S13]  /*30e0*/  ISETP.NE.AND P0, PT, R4, R13, PT ;  /* 0x0000000d0400720c */ /* 0x001fda0003f05270 */
[----:B-123--:R-:W-:Y:S05]  /*30f0*/  @P0 BRA `(.L_x_36) ;  /* 0x0000000000040947 */ /* 0x00efea0003800000 */
[----:B------:R0:W1:Y:S02]  /*3100*/  ATOMS.ADD R30, [R28], R9 ;  /* 0x000000091c1e738c */ /* 0x0000640000000000 */
.L_x_36:
[----:B------:R-:W-:Y:S05]  /*3110*/  BSYNC.RECONVERGENT B0 ;  /* 0x0000000000007941 */ /* 0x000fea0003800200 */
.L_x_35:
[----:B------:R-:W-:Y:S01]  /*3120*/  R2P PR, R48, 0x7f ;  /* 0x0000007f30007804 */ /* 0x000fe20000000000 */
[----:B-1----:R1:W2:Y:S01]  /*3130*/  SHFL.IDX PT, R14, R30, R13, 0x1f ;  /* 0x00001f0d1e0e7589 */ /* 0x0022a200000e0000 */
[----:B------:R-:W-:Y:S01]  /*3140*/  BSSY.RECONVERGENT B0, `(.L_x_37) ;  /* 0x0000020000007945 */ /* 0x000fe20003800200 */
[----:B0-----:R-:W-:-:S10]  /*3150*/  IMAD.MOV.U32 R28, RZ, RZ, RZ ;  /* 0x000000ffff1c7224 */ /* 0x001fd400078e00ff */
        /* <DEDUP_REMOVED lines=24> */
[----:B------:R-:W0:Y:S01]  /*32e0*/  FLO.U32 R29, R31 ;  /* 0x0000001f001d7300 */ /* 0x000e2200000e0000 */
[----:B------:R-:W-:-:S07]  /*32f0*/  LOP3.LUT R12, R2, R31, RZ, 0xc0, !PT ;  /* 0x0000001f020c7212 */ /* 0x000fce00078ec0ff */
[----:B------:R-:W3:Y:S01]  /*3300*/  POPC R12, R12 ;  /* 0x0000000c000c7309 */ /* 0x000ee20000000000 */
[----:B0-----:R-:W-:-:S13]  /*3310*/  ISETP.NE.AND P0, PT, R4, R29, PT ;  /* 0x0000001d0400720c */ /* 0x001fda0003f05270 */
[----:B-123--:R-:W-:Y:S05]  /*3320*/  @P0 BRA `(.L_x_38) ;  /* 0x0000000000040947 */ /* 0x00efea0003800000 */
[----:B------:R0:W1:Y:S02]  /*3330*/  ATOMS.ADD R28, [R27], R12 ;  /* 0x0000000c1b1c738c */ /* 0x0000640000000000 */
.L_x_38:
[----:B------:R-:W-:Y:S05]  /*3340*/  BSYNC.RECONVERGENT B0 ;  /* 0x0000000000007941 */ /* 0x000fea0003800200 */
.L_x_37:
[----:B------:R-:W-:Y:S01]  /*3350*/  R2P PR, R47, 0x7f ;  /* 0x0000007f2f007804 */ /* 0x000fe20000000000 */
[----:B01----:R0:W1:Y:S01]  /*3360*/  SHFL.IDX PT, R27, R28, R29, 0x1f ;  /* 0x00001f1d1c1b7589 */ /* 0x00306200000e0000 */
[----:B------:R-:W-:Y:S11]  /*3370*/  BSSY.RECONVERGENT B0, `(.L_x_39) ;  /* 0x0000020000007945 */ /* 0x000ff60003800200 */
[----:B------:R-:W-:-:S02]  /*3380*/  VOTE.ANY R13, PT, P0 ;  /* 0x00000000000d7806 */ /* 0x000fc400000e0100 */
[----:B------:R-:W-:Y:S02]  /*3390*/  VOTE.ANY R30, PT, P1 ;  /* 0x00000000001e7806 */ /* 0x000fe400008e0100 */
[----:B------:R-:W-:Y:S02]  /*33a0*/  @!P0 LOP3.LUT R13, RZ, R13, RZ, 0x33, !PT ;  /* 0x0000000dff0d8212 */ /* 0x000fe400078e33ff */
[----:B------:R-:W-:Y:S02]  /*33b0*/  @!P1 LOP3.LUT R30, RZ, R30, RZ, 0x33, !PT ;  /* 0x0000001eff1e9212 */ /* 0x000fe400078e33ff */
[----:B------:R-:W-:Y:S02]  /*33c0*/  VOTE.ANY R48, PT, P2 ;  /* 0x0000000000307806 */ /* 0x000fe400010e0100 */
        /* <DEDUP_REMOVED lines=17> */
[----:B------:R-:W-:-:S04]  /*34e0*/  LOP3.LUT R13, R48, R13, RZ, 0xc0, !PT ;  /* 0x0000000d300d7212 */ /* 0x000fc800078ec0ff */
[----:B------:R-:W-:Y:S01]  /*34f0*/  LOP3.LUT R47, R30, R13, RZ, 0xc0, !PT ;  /* 0x0000000d1e2f7212 */ /* 0x000fe200078ec0ff */
[----:B------:R-:W-:-:S03]  /*3500*/  IMAD.MOV.U32 R30, RZ, RZ, RZ ;  /* 0x000000ffff1e7224 */ /* 0x000fc600078e00ff */
[----:B------:R-:W2:Y:S01]  /*3510*/  FLO.U32 R31, R47 ;  /* 0x0000002f001f7300 */ /* 0x000ea200000e0000 */
[----:B------:R-:W-:-:S07]  /*3520*/  LOP3.LUT R13, R2, R47, RZ, 0xc0, !PT ;  /* 0x0000002f020d7212 */ /* 0x000fce00078ec0ff */
[----:B------:R-:W3:Y:S01]  /*3530*/  POPC R13, R13 ;  /* 0x0000000d000d7309 */ /* 0x000ee20000000000 */
[----:B--2---:R-:W-:-:S13]  /*3540*/  ISETP.NE.AND P0, PT, R4, R31, PT ;  /* 0x0000001f0400720c */ /* 0x004fda0003f05270 */
[----:B01-3--:R-:W-:Y:S05]  /*3550*/  @P0 BRA `(.L_x_40) ;  /* 0x0000000000040947 */ /* 0x00bfea0003800000 */
[----:B------:R0:W1:Y:S02]  /*3560*/  ATOMS.ADD R30, [R26], R13 ;  /* 0x0000000d1a1e738c */ /* 0x0000640000000000 */
.L_x_40:
[----:B------:R-:W-:Y:S05]  /*3570*/  BSYNC.RECONVERGENT B0 ;  /* 0x0000000000007941 */ /* 0x000fea0003800200 */
.L_x_39:
[----:B------:R-:W-:Y:S01]  /*3580*/  R2P PR, R46, 0x7f ;  /* 0x0000007f2e007804 */ /* 0x000fe20000000000 */
[----:B-1----:R1:W2:Y:S01]  /*3590*/  SHFL.IDX PT, R28, R30, R31, 0x1f ;  /* 0x00001f1f1e1c7589 */ /* 0x0022a200000e0000 */
[----:B------:R-:W-:Y:S11]  /*35a0*/  BSSY.RECONVERGENT B0, `(.L_x_41) ;  /* 0x0000020000007945 */ /* 0x000ff60003800200 */
[----:B0-----:R-:W-:-:S02]  /*35b0*/  VOTE.ANY R26, PT, P0 ;  /* 0x00000000001a7806 */ /* 0x001fc400000e0100 */
        /* <DEDUP_REMOVED lines=9> */
[----:B------:R-:W-:Y:S01]  /*3650*/  LOP3.LUT P0, RZ, R46, 0x80, RZ, 0xc0, !PT ;  /* 0x000000802eff7812 */ /* 0x000fe2000780c0ff */
[----:B------:R-:W-:Y:S01]  /*3660*/  IMAD.MOV.U32 R46, RZ, RZ, RZ ;  /* 0x000000ffff2e7224 */ /* 0x000fe200078e00ff */
        /* <DEDUP_REMOVED lines=19> */
.L_x_42:
[----:B------:R-:W-:Y:S05]  /*37a0*/  BSYNC.RECONVERGENT B0 ;  /* 0x0000000000007941 */ /* 0x000fea0003800200 */
.L_x_41:
        /* <DEDUP_REMOVED lines=27> */
[----:B------:R-:W-:-:S04]  /*3960*/  LOP3.LUT R45, R30, R25, RZ, 0xc0, !PT ;  /* 0x000000191e2d7212 */ /* 0x000fc800078ec0ff */
[----:B------:R-:W0:Y:S01]  /*3970*/  FLO.U32 R31, R45 ;  /* 0x0000002d001f7300 */ /* 0x000e2200000e0000 */
[----:B------:R-:W-:-:S07]  /*3980*/  LOP3.LUT R25, R2, R45, RZ, 0xc0, !PT ;  /* 0x0000002d02197212 */ /* 0x000fce00078ec0ff */
[----:B------:R-:W3:Y:S01]  /*3990*/  POPC R25, R25 ;  /* 0x0000001900197309 */ /* 0x000ee20000000000 */
[----:B0-----:R-:W-:-:S13]  /*39a0*/  ISETP.NE.AND P0, PT, R4, R31, PT ;  /* 0x0000001f0400720c */ /* 0x001fda0003f05270 */
[----:B-123--:R-:W-:Y:S05]  /*39b0*/  @P0 BRA `(.L_x_44) ;  /* 0x0000000000080947 */ /* 0x00efea0003800000 */
[----:B------:R-:W2:Y:S04]  /*39c0*/  LDL.LU R47, [R1+0x4] ;  /* 0x00000400012f7983 */ /* 0x000ea80000300800 */
[----:B--2---:R0:W1:Y:S02]  /*39d0*/  ATOMS.ADD R48, [R47], R25 ;  /* 0x000000192f30738c */ /* 0x0040640000000000 */
.L_x_44:
[----:B------:R-:W-:Y:S05]  /*39e0*/  BSYNC.RECONVERGENT B0 ;  /* 0x0000000000007941 */ /* 0x000fea0003800200 */
.L_x_43:
[----:B------:R-:W-:Y:S01]  /*39f0*/  R2P PR, R44, 0x7f ;  /* 0x0000007f2c007804 */ /* 0x000fe20000000000 */
[----:B------:R-:W-:Y:S01]  /*3a00*/  BSSY.RECONVERGENT B0, `(.L_x_45) ;  /* 0x0000022000007945 */ /* 0x000fe20003800200 */
[----:B------:R-:W-:-:S11]  /*3a10*/  IMAD.MOV.U32 R46, RZ, RZ, RZ ;  /* 0x000000ffff2e7224 */ /* 0x000fd600078e00ff */
[----:B------:R-:W-:Y:S02]  /*3a20*/  VOTE.ANY R30, PT, P0 ;  /* 0x00000000001e7806 */ /* 0x000fe400000e0100 */
[----:B------:R-:W-:Y:S02]  /*3a30*/  VOTE.ANY R45, PT, P1 ;  /* 0x00000000002d7806 */ /* 0x000fe400008e0100 */
[----:B------:R-:W-:Y:S02]  /*3a40*/  @!P0 LOP3.LUT R30, RZ, R30, RZ, 0x33, !PT ;  /* 0x0000001eff1e8212 */ /* 0x000fe400078e33ff */
[----:B------:R-:W-:Y:S02]  /*3a50*/  @!P1 LOP3.LUT R45, RZ, R45, RZ, 0x33, !PT ;  /* 0x0000002dff2d9212 */ /* 0x000fe400078e33ff */
[----:B0-----:R-:W-:Y:S02]  /*3a60*/  VOTE.ANY R47, PT, P2 ;  /* 0x00000000002f7806 */ /* 0x001fe400010e0100 */
[----:B------:R-:W-:-:S02]  /*3a70*/  LOP3.LUT R30, R45, R30, RZ, 0xc0, !PT ;  /* 0x0000001e2d1e7212 */ /* 0x000fc400078ec0ff */
[----:B------:R-:W-:Y:S02]  /*3a80*/  @!P2 LOP3.LUT R47, RZ, R47, RZ, 0x33, !PT ;  /* 0x0000002fff2fa212 */ /* 0x000fe400078e33ff */
[----:B------:R-:W-:Y:S02]  /*3a90*/  VOTE.ANY R45, PT, P3 ;  /* 0x00000000002d7806 */ /* 0x000fe400018e0100 */
[----:B------:R-:W-:Y:S02]  /*3aa0*/  LOP3.LUT R30, R47, R30, RZ, 0xc0, !PT ;  /* 0x0000001e2f1e7212 */ /* 0x000fe400078ec0ff */
[----:B------:R-:W-:Y:S02]  /*3ab0*/  @!P3 LOP3.LUT R45, RZ, R45, RZ, 0x33, !PT ;  /* 0x0000002dff2db212 */ /* 0x000fe400078e33ff */
[----:B------:R-:W-:Y:S02]  /*3ac0*/  LOP3.LUT P0, RZ, R44, 0x80, RZ, 0xc0, !PT ;  /* 0x000000802cff7812 */ /* 0x000fe4000780c0ff */
[----:B------:R-:W-:Y:S01]  /*3ad0*/  VOTE.ANY R47, PT, P4 ;  /* 0x00000000002f7806 */ /* 0x000fe200020e0100 */
[----:B-1----:R0:W1:Y:S01]  /*3ae0*/  SHFL.IDX PT, R44, R48, R31, 0x1f ;  /* 0x00001f1f302c7589 */ /* 0x00206200000e0000 */
        /* <DEDUP_REMOVED lines=12> */
[----:B------:R-:W2:Y:S01]  /*3bb0*/  FLO.U32 R45, R47 ;  /* 0x0000002f002d7300 */ /* 0x000ea200000e0000 */
[----:B------:R-:W-:-:S07]  /*3bc0*/  LOP3.LUT R30, R2, R47, RZ, 0xc0, !PT ;  /* 0x0000002f021e7212 */ /* 0x000fce00078ec0ff */
[----:B------:R-:W3:Y:S01]  /*3bd0*/  POPC R30, R30 ;  /* 0x0000001e001e7309 */ /* 0x000ee20000000000 */
[----:B--2---:R-:W-:-:S13]  /*3be0*/  ISETP.NE.AND P0, PT, R4, R45, PT ;  /* 0x0000002d0400720c */ /* 0x004fda0003f05270 */
[----:B01-3--:R-:W-:Y:S05]  /*3bf0*/  @P0 BRA `(.L_x_46) ;  /* 0x0000000000080947 */ /* 0x00bfea0003800000 */
[----:B------:R-:W2:Y:S04]  /*3c00*/  LDL.LU R49, [R1] ;  /* 0x0000000001317983 */ /* 0x000ea80000300800 */
[----:B--2---:R0:W1:Y:S02]  /*3c10*/  ATOMS.ADD R46, [R49], R30 ;  /* 0x0000001e312e738c */ /* 0x0040640000000000 */
.L_x_46:
[----:B------:R-:W-:Y:S05]  /*3c20*/  BSYNC.RECONVERGENT B0 ;  /* 0x0000000000007941 */ /* 0x000fea0003800200 */
.L_x_45:
        /* <DEDUP_REMOVED lines=13> */
[----:B------:R-:W-:Y:S01]  /*3d00*/  VOTE.ANY R50, PT, P4 ;  /* 0x0000000000327806 */ /* 0x000fe200020e0100 */
[----:B-1----:R1:W2:Y:S01]  /*3d10*/  SHFL.IDX PT, R43, R46, R45, 0x1f ;  /* 0x00001f2d2e2b7589 */ /* 0x0022a200000e0000 */
        /* <DEDUP_REMOVED lines=11> */
[----:B0-----:R-:W-:Y:S01]  /*3dd0*/  LOP3.LUT R49, R48, R31, RZ, 0xc0, !PT ;  /* 0x0000001f30317212 */ /* 0x001fe200078ec0ff */
[----:B------:R-:W-:-:S03]  /*3de0*/  IMAD.MOV.U32 R48, RZ, RZ, RZ ;  /* 0x000000ffff307224 */ /* 0x000fc600078e00ff */
[----:B------:R-:W0:Y:S01]  /*3df0*/  FLO.U32 R47, R49 ;  /* 0x00000031002f7300 */ /* 0x000e2200000e0000 */
[----:B------:R-:W-:-:S07]  /*3e00*/  LOP3.LUT R31, R2, R49, RZ, 0xc0, !PT ;  /* 0x00000031021f7212 */ /* 0x000fce00078ec0ff */
[----:B------:R-:W3:Y:S01]  /*3e10*/  POPC R31, R31 ;  /* 0x0000001f001f7309 */ /* 0x000ee20000000000 */
[----:B0-----:R-:W-:-:S13]  /*3e20*/  ISETP.NE.AND P0, PT, R4, R47, PT ;  /* 0x0000002f0400720c */ /* 0x001fda0003f05270 */
[----:B-123--:R-:W-:Y:S05]  /*3e30*/  @P0 BRA `(.L_x_48) ;  /* 0x0000000000040947 */ /* 0x00efea0003800000 */
[----:B------:R0:W1:Y:S02]  /*3e40*/  ATOMS.ADD R48, [R24], R31 ;  /* 0x0000001f1830738c */ /* 0x0000640000000000 */
.L_x_48:
[----:B------:R-:W-:Y:S05]  /*3e50*/  BSYNC.RECONVERGENT B0 ;  /* 0x0000000000007941 */ /* 0x000fea0003800200 */
.L_x_47:
[----:B------:R-:W-:Y:S01]  /*3e60*/  R2P PR, R42, 0x7f ;  /* 0x0000007f2a007804 */ /* 0x000fe20000000000 */
[----:B------:R-:W-:Y:S01]  /*3e70*/  BSSY.RECONVERGENT B0, `(.L_x_49) ;  /* 0x0000021000007945 */ /* 0x000fe20003800200 */
[----:B------:R-:W-:-:S11]  /*3e80*/  IMAD.MOV.U32 R46, RZ, RZ, RZ ;  /* 0x000000ffff2e7224 */ /* 0x000fd600078e00ff */
[----:B0-----:R-:W-:Y:S02]  /*3e90*/  VOTE.ANY R24, PT, P0 ;  /* 0x0000000000187806 */ /* 0x001fe400000e0100 */
        /* <DEDUP_REMOVED lines=29> */
[----:B------:R0:W1:Y:S02]  /*4070*/  ATOMS.ADD R46, [R23], R24 ;  /* 0x00000018172e738c */ /* 0x0000640000000000 */
.L_x_50:
[----:B------:R-:W-:Y:S05]  /*4080*/  BSYNC.RECONVERGENT B0 ;  /* 0x0000000000007941 */ /* 0x000fea0003800200 */
.L_x_49:
[----:B------:R-:W-:Y:S01]  /*4090*/  R2P PR, R41, 0x7f ;  /* 0x0000007f29007804 */ /* 0x000fe20000000000 */
[----:B------:R-:W-:-:S12]  /*40a0*/  BSSY.RECONVERGENT B0, `(.L_x_51) ;  /* 0x0000021000007945 */ /* 0x000fd80003800200 */
        /* <DEDUP_REMOVED lines=23> */
[----:B------:R-:W-:Y:S01]  /*4220*/  LOP3.LUT R49, R48, R23, RZ, 0xc0, !PT ;  /* 0x0000001730317212 */ /* 0x000fe200078ec0ff */
[----:B------:R-:W-:Y:S01]  /*4230*/  IMAD.MOV.U32 R48, RZ, RZ, RZ ;  /* 0x000000ffff307224 */ /* 0x000fe200078e00ff */
[----:B-1----:R0:W1:Y:S02]  /*4240*/  SHFL.IDX PT, R23, R46, R45, 0x1f ;  /* 0x00001f2d2e177589 */ /* 0x00206400000e0000 */
[----:B------:R-:W2:Y:S01]  /*4250*/  FLO.U32 R47, R49 ;  /* 0x00000031002f7300 */ /* 0x000ea200000e0000 */
[----:B------:R-:W-:-:S07]  /*4260*/  LOP3.LUT R41, R2, R49, RZ, 0xc0, !PT ;  /* 0x0000003102297212 */ /* 0x000fce00078ec0ff */
[----:B------:R-:W3:Y:S01]  /*4270*/  POPC R41, R41 ;  /* 0x0000002900297309 */ /* 0x000ee20000000000 */
[----:B--2---:R-:W-:-:S13]  /*4280*/  ISETP.NE.AND P0, PT, R4, R47, PT ;  /* 0x0000002f0400720c */ /* 0x004fda0003f05270 */
[----:B01-3--:R-:W-:Y:S05]  /*4290*/  @P0 BRA `(.L_x_52) ;  /* 0x0000000000040947 */ /* 0x00bfea0003800000 */
[----:B------:R0:W1:Y:S02]  /*42a0*/  ATOMS.ADD R48, [R22], R41 ;  /* 0x000000291630738c */ /* 0x0000640000000000 */
.L_x_52:
[----:B------:R-:W-:Y:S05]  /*42b0*/  BSYNC.RECONVERGENT B0 ;  /* 0x0000000000007941 */ /* 0x000fea0003800200 */
.L_x_51:
        /* <DEDUP_REMOVED lines=34> */
.L_x_54:
[----:B------:R-:W-:Y:S05]  /*44e0*/  BSYNC.RECONVERGENT B0 ;  /* 0x0000000000007941 */ /* 0x000fea0003800200 */
.L_x_53:
        /* <DEDUP_REMOVED lines=34> */
.L_x_56:
[----:B------:R-:W-:Y:S05]  /*4710*/  BSYNC.RECONVERGENT B0 ;  /* 0x0000000000007941 */ /* 0x000fea0003800200 */
.L_x_55:
        /* <DEDUP_REMOVED lines=34> */
.L_x_58:
[----:B------:R-:W-:Y:S05]  /*4940*/  BSYNC.RECONVERGENT B0 ;  /* 0x0000000000007941 */ /* 0x000fea0003800200 */
.L_x_57:
        /* <DEDUP_REMOVED lines=34> */
.L_x_60:
[----:B------:R-:W-:Y:S05]  /*4b70*/  BSYNC.RECONVERGENT B0 ;  /* 0x0000000000007941 */ /* 0x000fea0003800200 */
.L_x_59:
        /* <DEDUP_REMOVED lines=26> */
[----:B------:R-:W-:Y:S02]  /*4d20*/  LOP3.LUT R49, R45, R18, RZ, 0xc0, !PT ;  /* 0x000000122d317212 */ /* 0x000fe400078ec0ff */
[----:B-1----:R0:W1:Y:S02]  /*4d30*/  SHFL.IDX PT, R18, R48, R47, 0x1f ;  /* 0x00001f2f30127589 */ /* 0x00206400000e0000 */
[----:B------:R-:W2:Y:S01]  /*4d40*/  FLO.U32 R45, R49 ;  /* 0x00000031002d7300 */ /* 0x000ea200000e0000 */
[----:B------:R-:W-:-:S07]  /*4d50*/  LOP3.LUT R34, R2, R49, RZ, 0xc0, !PT ;  /* 0x0000003102227212 */ /* 0x000fce00078ec0ff */
[----:B------:R-:W3:Y:S01]  /*4d60*/  POPC R34, R34 ;  /* 0x0000002200227309 */ /* 0x000ee20000000000 */
[----:B--2---:R-:W-:-:S13]  /*4d70*/  ISETP.NE.AND P0, PT, R4, R45, PT ;  /* 0x0000002d0400720c */ /* 0x004fda0003f05270 */
[----:B01-3--:R-:W-:Y:S05]  /*4d80*/  @P0 BRA `(.L_x_62) ;  /* 0x0000000000040947 */ /* 0x00bfea0003800000 */
[----:B------:R0:W1:Y:S02]  /*4d90*/  ATOMS.ADD R46, [R17], R34 ;  /* 0x00000022112e738c */ /* 0x0000640000000000 */
.L_x_62:
[----:B------:R-:W-:Y:S05]  /*4da0*/  BSYNC.RECONVERGENT B0 ;  /* 0x0000000000007941 */ /* 0x000fea0003800200 */
.L_x_61:
        /* <DEDUP_REMOVED lines=28> */
[----:B------:R-:W0:Y:S01]  /*4f70*/  FLO.U32 R33, R47 ;  /* 0x0000002f00217300 */ /* 0x000e2200000e0000 */
[----:B------:R-:W-:-:S07]  /*4f80*/  LOP3.LUT R17, R2, R47, RZ, 0xc0, !PT ;  /* 0x0000002f02117212 */ /* 0x000fce00078ec0ff */
[----:B------:R-:W3:Y:S01]  /*4f90*/  POPC R17, R17 ;  /* 0x0000001100117309 */ /* 0x000ee20000000000 */
[----:B0-----:R-:W-:-:S13]  /*4fa0*/  ISETP.NE.AND P0, PT, R4, R33, PT ;  /* 0x000000210400720c */ /* 0x001fda0003f05270 */
[----:B-123--:R-:W-:Y:S05]  /*4fb0*/  @P0 BRA `(.L_x_64) ;  /* 0x0000000000040947 */ /* 0x00efea0003800000 */
[----:B------:R0:W1:Y:S02]  /*4fc0*/  ATOMS.ADD R48, [R16], R17 ;  /* 0x000000111030738c */ /* 0x0000640000000000 */
.L_x_64:
[----:B------:R-:W-:Y:S05]  /*4fd0*/  BSYNC.RECONVERGENT B0 ;  /* 0x0000000000007941 */ /* 0x000fea0003800200 */
.L_x_63:
[----:B------:R-:W-:Y:S01]  /*4fe0*/  R2P PR, R32, 0x7f ;  /* 0x0000007f20007804 */ /* 0x000fe20000000000 */
[----:B-1----:R1:W2:Y:S01]  /*4ff0*/  SHFL.IDX PT, R48, R48, R33, 0x1f ;  /* 0x00001f2130307589 */ /* 0x0022a200000e0000 */
[----:B------:R-:W-:Y:S01]  /*5000*/  BSSY.RECONVERGENT B0, `(.L_x_65) ;  /* 0x0000021000007945 */ /* 0x000fe20003800200 */
[----:B------:R-:W-:Y:S02]  /*5010*/  IMAD.IADD R8, R5, 0x1, R8 ;  /* 0x0000000105087824 */ /* 0x000fe400078e0208 */
[----:B------:R-:W-:-:S08]  /*5020*/  IMAD.MOV.U32 R5, RZ, RZ, RZ ;  /* 0x000000ffff057224 */ /* 0x000fd000078e00ff */
        /* <DEDUP_REMOVED lines=30> */
.L_x_66:
[----:B------:R-:W-:Y:S05]  /*5210*/  BSYNC.RECONVERGENT B0 ;  /* 0x0000000000007941 */ /* 0x000fea0003800200 */
.L_x_65:
[----:B------:R-:W2:Y:S01]  /*5220*/  LDL.LU R4, [R1+0x8] ;  /* 0x0000080001047983 */ /* 0x000ea20000300800 */
[----:B------:R-:W-:Y:S01]  /*5230*/  IMAD.IADD R6, R6, 0x1, R7 ;  /* 0x0000000106067824 */ /* 0x000fe200078e0207 */
[----:B------:R-:W-:Y:S01]  /*5240*/  BSSY B1, `(.L_x_67) ;  /* 0x000006c000017945 */ /* 0x000fe20003800000 */
[----:B------:R-:W-:Y:S01]  /*5250*/  IMAD.IADD R10, R10, 0x1, R11 ;  /* 0x000000010a0a7824 */ /* 0x000fe200078e020b */
[----:B-1----:R-:W0:Y:S01]  /*5260*/  SHFL.IDX PT, R5, R5, R16, 0x1f ;  /* 0x00001f1005057589 */ /* 0x002e2200000e0000 */
[----:B------:R-:W-:Y:S02]  /*5270*/  IMAD.IADD R14, R9, 0x1, R14 ;  /* 0x00000001090e7824 */ /* 0x000fe400078e020e */
[--C-:B------:R-:W-:Y:S01]  /*5280*/  IMAD R8, R8, 0x4, R73.reuse ;  /* 0x0000000408087824 */ /* 0x100fe200078e0249 */
[----:B------:R-:W-:Y:S01]  /*5290*/  BAR.SYNC.DEFER_BLOCKING 0x0 ;  /* 0x0000000000007b1d */ /* 0x000fe20000010000 */
[----:B------:R-:W-:Y:S02]  /*52a0*/  IMAD.IADD R28, R13, 0x1, R28 ;  /* 0x000000010d1c7824 */ /* 0x000fe400078e021c */
[----:B------:R-:W-:-:S02]  /*52b0*/  IMAD R7, R6, 0x4, R73 ;  /* 0x0000000406077824 */ /* 0x000fc400078e0249 */
[----:B------:R-:W-:Y:S02]  /*52c0*/  IMAD.IADD R26, R26, 0x1, R29 ;  /* 0x000000011a1a7824 */ /* 0x000fe400078e021d */
[--C-:B------:R-:W-:Y:S02]  /*52d0*/  IMAD R10, R10, 0x4, R73.reuse ;  /* 0x000000040a0a7824 */ /* 0x100fe400078e0249 */
[----:B------:R-:W-:Y:S02]  /*52e0*/  IMAD.IADD R44, R25, 0x1, R44 ;  /* 0x00000001192c7824 */ /* 0x000fe400078e022c */
[----:B------:R-:W-:Y:S02]  /*52f0*/  IMAD R9, R14, 0x4, R73 ;  /* 0x000000040e097824 */ /* 0x000fe400078e0249 */
[----:B------:R-:W-:Y:S02]  /*5300*/  IMAD.IADD R42, R31, 0x1, R42 ;  /* 0x000000011f2a7824 */ /* 0x000fe400078e022a */
[----:B------:R-:W-:-:S02]  /*5310*/  IMAD.IADD R24, R24, 0x1, R23 ;  /* 0x0000000118187824 */ /* 0x000fc400078e0217 */
[----:B------:R-:W-:Y:S02]  /*5320*/  IMAD R6, R26, 0x4, R73 ;  /* 0x000000041a067824 */ /* 0x000fe400078e0249 */
[----:B------:R-:W-:Y:S02]  /*5330*/  IMAD.IADD R40, R41, 0x1, R40 ;  /* 0x0000000129287824 */ /* 0x000fe400078e0228 */
[----:B0-----:R-:W-:Y:S02]  /*5340*/  IMAD.IADD R2, R2, 0x1, R5 ;  /* 0x0000000102027824 */ /* 0x001fe400078e0205 */
[--C-:B------:R-:W-:Y:S01]  /*5350*/  IMAD R5, R28, 0x4, R73.reuse ;  /* 0x000000041c057824 */ /* 0x100fe200078e0249 */
[----:B------:R0:W-:Y:S01]  /*5360*/  STS [R8+-0x4], R71 ;  /* 0xfffffc4708007388 */ /* 0x0001e20000000800 */
[----:B------:R-:W-:Y:S02]  /*5370*/  IMAD R11, R44, 0x4, R73 ;  /* 0x000000042c0b7824 */ /* 0x000fe400078e0249 */
[----:B------:R-:W-:Y:S01]  /*5380*/  IMAD.IADD R22, R22, 0x1, R37 ;  /* 0x0000000116167824 */ /* 0x000fe200078e0225 */
[----:B------:R1:W-:Y:S01]  /*5390*/  STS [R7+-0x4], R70 ;  /* 0xfffffc4607007388 */ /* 0x0003e20000000800 */
[----:B------:R-:W-:-:S02]  /*53a0*/  IMAD.IADD R36, R21, 0x1, R36 ;  /* 0x0000000115247824 */ /* 0x000fc400078e0224 */
[----:B------:R-:W-:Y:S01]  /*53b0*/  IMAD.IADD R20, R20, 0x1, R35 ;  /* 0x0000000114147824 */ /* 0x000fe200078e0223 */
[----:B------:R3:W-:Y:S01]  /*53c0*/  STS [R10+-0x4], R69 ;  /* 0xfffffc450a007388 */ /* 0x0007e20000000800 */
[----:B------:R-:W-:Y:S02]  /*53d0*/  IMAD.IADD R18, R19, 0x1, R18 ;  /* 0x0000000113127824 */ /* 0x000fe400078e0212 */
[----:B0-----:R-:W-:Y:S01]  /*53e0*/  IMAD R8, R24, 0x4, R73 ;  /* 0x0000000418087824 */ /* 0x001fe200078e0249 */
[----:B------:R0:W-:Y:S01]  /*53f0*/  STS [R9+-0x4], R68 ;  /* 0xfffffc4409007388 */ /* 0x0001e20000000800 */
[----:B------:R-:W-:Y:S02]  /*5400*/  IMAD.IADD R34, R34, 0x1, R45 ;  /* 0x0000000122227824 */ /* 0x000fe400078e022d */
[----:B-1----:R-:W-:Y:S02]  /*5410*/  IMAD R7, R42, 0x4, R73 ;  /* 0x000000042a077824 */ /* 0x002fe400078e0249 */
[----:B------:R-:W-:-:S02]  /*5420*/  IMAD.IADD R48, R17, 0x1, R48 ;  /* 0x0000000111307824 */ /* 0x000fc400078e0230 */
[--C-:B---3--:R-:W-:Y:S02]  /*5430*/  IMAD R10, R22, 0x4, R73.reuse ;  /* 0x00000004160a7824 */ /* 0x108fe400078e0249 */
[--C-:B------:R-:W-:Y:S02]  /*5440*/  IMAD R13, R36, 0x4, R73.reuse ;  /* 0x00000004240d7824 */ /* 0x100fe400078e0249 */
[--C-:B0-----:R-:W-:Y:S02]  /*5450*/  IMAD R9, R40, 0x4, R73.reuse ;  /* 0x0000000428097824 */ /* 0x101fe400078e0249 */
[----:B------:R-:W-:Y:S01]  /*5460*/  IMAD R2, R2, 0x4, R73 ;  /* 0x0000000402027824 */ /* 0x000fe200078e0249 */
[----:B--2---:R-:W-:Y:S01]  /*5470*/  ISETP.NE.AND P0, PT, R4, RZ, PT ;  /* 0x000000ff0400720c */ /* 0x004fe20003f05270 */
[----:B------:R-:W-:Y:S02]  /*5480*/  IMAD.IADD R4, R12, 0x1, R27 ;  /* 0x000000010c047824 */ /* 0x000fe400078e021b */
[----:B------:R-:W-:-:S02]  /*5490*/  IMAD.IADD R12, R30, 0x1, R43 ;  /* 0x000000011e0c7824 */ /* 0x000fc400078e022b */
[--C-:B------:R-:W-:Y:S02]  /*54a0*/  IMAD R4, R4, 0x4, R73.reuse ;  /* 0x0000000404047824 */ /* 0x100fe400078e0249 */
[----:B------:R-:W-:-:S03]  /*54b0*/  IMAD R12, R12, 0x4, R73 ;  /* 0x000000040c0c7824 */ /* 0x000fc600078e0249 */
[----:B------:R0:W-:Y:S04]  /*54c0*/  STS [R4+-0x4], R67 ;  /* 0xfffffc4304007388 */ /* 0x0001e80000000800 */
[----:B------:R1:W-:Y:S04]  /*54d0*/  STS [R5+-0x4], R66 ;  /* 0xfffffc4205007388 */ /* 0x0003e80000000800 */
[----:B------:R2:W-:Y:S01]  /*54e0*/  STS [R6+-0x4], R65 ;  /* 0xfffffc4106007388 */ /* 0x0005e20000000800 */
[----:B0-----:R-:W-:-:S03]  /*54f0*/  IMAD R4, R20, 0x4, R73 ;  /* 0x0000000414047824 */ /* 0x001fc600078e0249 */
[----:B------:R0:W-:Y:S01]  /*5500*/  STS [R11+-0x4], R64 ;  /* 0xfffffc400b007388 */ /* 0x0001e20000000800 */
[----:B-1----:R-:W-:-:S03]  /*5510*/  IMAD R5, R18, 0x4, R73 ;  /* 0x0000000412057824 */ /* 0x002fc600078e0249 */
[----:B------:R-:W-:Y:S01]  /*5520*/  STS [R12+-0x4], R63 ;  /* 0xfffffc3f0c007388 */ /* 0x000fe20000000800 */
[----:B--2---:R-:W-:-:S03]  /*5530*/  IMAD R6, R34, 0x4, R73 ;  /* 0x0000000422067824 */ /* 0x004fc600078e0249 */
[----:B------:R-:W-:Y:S01]  /*5540*/  STS [R7+-0x4], R62 ;  /* 0xfffffc3e07007388 */ /* 0x000fe20000000800 */
[----:B0-----:R-:W-:-:S03]  /*5550*/  IMAD R11, R48, 0x4, R73 ;  /* 0x00000004300b7824 */ /* 0x001fc600078e0249 */
[----:B------:R-:W-:Y:S04]  /*5560*/  STS [R8+-0x4], R61 ;  /* 0xfffffc3d08007388 */ /* 0x000fe80000000800 */
[----:B------:R-:W-:Y:S04]  /*5570*/  STS [R9+-0x4], R60 ;  /* 0xfffffc3c09007388 */ /* 0x000fe80000000800 */
[----:B------:R-:W-:Y:S04]  /*5580*/  STS [R10+-0x4], R59 ;  /* 0xfffffc3b0a007388 */ /* 0x000fe80000000800 */
[----:B------:R0:W-:Y:S04]  /*5590*/  STS [R13+-0x4], R58 ;  /* 0xfffffc3a0d007388 */ /* 0x0001e80000000800 */
[----:B------:R1:W-:Y:S04]  /*55a0*/  STS [R4+-0x4], R57 ;  /* 0xfffffc3904007388 */ /* 0x0003e80000000800 */
[----:B------:R1:W-:Y:S01]  /*55b0*/  STS [R5+-0x4], R56 ;  /* 0xfffffc3805007388 */ /* 0x0003e20000000800 */
[----:B0-----:R-:W-:-:S03]  /*55c0*/  IMAD R13, R39, 0x8, R73 ;  /* 0x00000008270d7824 */ /* 0x001fc600078e0249 */
[----:B------:R1:W-:Y:S04]  /*55d0*/  STS [R6+-0x4], R55 ;  /* 0xfffffc3706007388 */ /* 0x0003e80000000800 */
[----:B------:R1:W-:Y:S04]  /*55e0*/  STS [R11+-0x4], R54 ;  /* 0xfffffc360b007388 */ /* 0x0003e80000000800 */
[----:B------:R1:W-:Y:S01]  /*55f0*/  STS [R2+-0x4], R53 ;  /* 0xfffffc3502007388 */ /* 0x0003e20000000800 */
[----:B------:R-:W-:Y:S05]  /*5600*/  @P0 BRA `(.L_x_68) ;  /* 0x0000000000bc0947 */ /* 0x000fea0003800000 */
[----:B------:R-:W1:Y:S02]  /*5610*/  LDCU.64 UR8, c[0x0][0x398] ;  /* 0x00007300ff0877ac */ /* 0x000e640008000a00 */
[----:B-1----:R-:W-:-:S04]  /*5620*/  LEA R6, P0, R39, UR8, 0x3 ;  /* 0x0000000827067c11 */ /* 0x002fc8000f8018ff */
[----:B------:R-:W-:-:S05]  /*5630*/  LEA.HI.X R7, R39, UR9, RZ, 0x3, P0 ;  /* 0x0000000927077c11 */ /* 0x000fca00080f1cff */
[----:B------:R-:W2:Y:S01]  /*5640*/  LDG.E.64 R4, desc[UR6][R6.64] ;  /* 0x0000000606047981 */ /* 0x000ea2000c1e1b00 */
[----:B------:R-:W-:Y:S02]  /*5650*/  SHF.R.S32.HI R9, RZ, 0x1f, R3 ;  /* 0x0000001fff097819 */ /* 0x000fe40000011403 */
[----:B--2---:R-:W-:-:S05]  /*5660*/  IADD3 R4, P0, PT, -R3, R4, RZ ;  /* 0x0000000403047210 */ /* 0x004fca0007f1e1ff */
[----:B------:R-:W-:Y:S01]  /*5670*/  IMAD.X R5, R5, 0x1, ~R9, P0 ;  /* 0x0000000105057824 */ /* 0x000fe200000e0e09 */
[----:B------:R-:W-:Y:S01]  /*5680*/  ISETP.GE.AND P0, PT, R72, 0x1, PT ;  /* 0x000000014800780c */ /* 0x000fe20003f06270 */
[----:B------:R-:W-:-:S03]  /*5690*/  IMAD.MOV.U32 R9, RZ, RZ, R52 ;  /* 0x000000ffff097224 */ /* 0x000fc600078e0034 */
[----:B------:R0:W-:Y:S09]  /*56a0*/  STS.64 [R13+0x7200], R4 ;  /* 0x007200040d007388 */ /* 0x0001f20000000a00 */
[----:B------:R-:W-:Y:S05]  /*56b0*/  @!P0 BRA `(.L_x_69) ;  /* 0x00000000006c8947 */ /* 0x000fea0003800000 */
[----:B------:R-:W-:Y:S01]  /*56c0*/  BSSY B0, `(.L_x_70) ;  /* 0x0000019000007945 */ /* 0x000fe20003800000 */
[----:B------:R-:W-:Y:S02]  /*56d0*/  IMAD.MOV.U32 R2, RZ, RZ, -0x1 ;  /* 0xffffffffff027424 */ /* 0x000fe400078e00ff */
[----:B------:R-:W-:Y:S02]  /*56e0*/  IMAD.MOV.U32 R6, RZ, RZ, R72 ;  /* 0x000000ffff067224 */ /* 0x000fe400078e0048 */
[----:B------:R-:W-:-:S07]  /*56f0*/  IMAD.MOV.U32 R9, RZ, RZ, R52 ;  /* 0x000000ffff097224 */ /* 0x000fce00078e0034 */
.L_x_74:
[----:B0-----:R-:W0:Y:S01]  /*5700*/  LDC.64 R4, c[0x0][0x380] ;  /* 0x0000e000ff047b82 */ /* 0x001e220000000a00 */
[----:B------:R-:W-:Y:S01]  /*5710*/  VIADD R11, R6, 0xffffffff ;  /* 0xffffffff060b7836 */ /* 0x000fe20000000000 */
[----:B------:R-:W-:Y:S03]  /*5720*/  BSSY B2, `(.L_x_71) ;  /* 0x0000008000027945 */ /* 0x000fe60003800000 */
[----:B------:R-:W-:-:S04]  /*5730*/  IMAD R7, R11, 0x100, R39 ;  /* 0x000001000b077824 */ /* 0x000fc800078e0227 */
[----:B0-----:R-:W-:-:S07]  /*5740*/  IMAD.WIDE R4, R7, 0x4, R4 ;  /* 0x0000000407047825 */ /* 0x001fce00078e0204 */
.L_x_72:
[----:B------:R-:W-:Y:S05]  /*5750*/  YIELD ;  /* 0x0000000000007946 */ /* 0x000fea0003800000 */
[----:B------:R0:W-:Y:S06]  /*5760*/  MEMBAR.SC.CTA ;  /* 0x0000000000007992 */ /* 0x0001ec0000000000 */
[----:B0-----:R-:W2:Y:S02]  /*5770*/  LDG.E.STRONG.SYS R7, desc[UR6][R4.64] ;  /* 0x0000000604077981 */ /* 0x001ea4000c1f5900 */
[----:B--2---:R-:W-:-:S13]  /*5780*/  ISETP.NE.AND P0, PT, R7, RZ, PT ;  /* 0x000000ff0700720c */ /* 0x004fda0003f05270 */
[----:B------:R-:W-:Y:S05]  /*5790*/  @!P0 BRA `(.L_x_72) ;  /* 0xfffffffc00ec8947 */ /* 0x000fea000383ffff */
[----:B------:R-:W-:Y:S05]  /*57a0*/  BSYNC B2 ;  /* 0x0000000000027941 */ /* 0x000fea0003800000 */
.L_x_71:
[----:B------:R-:W-:Y:S01]  /*57b0*/  BSSY.RECONVERGENT B2, `(.L_x_73) ;  /* 0x0000006000027945 */ /* 0x000fe20003800200 */
[C---:B------:R-:W-:Y:S02]  /*57c0*/  ISETP.GT.AND P0, PT, R7.reuse, -0x1, PT ;  /* 0xffffffff0700780c */ /* 0x040fe40003f04270 */
[----:B------:R-:W-:Y:S01]  /*57d0*/  LOP3.LUT R4, R7, 0x3fffffff, RZ, 0xc0, !PT ;  /* 0x3fffffff07047812 */ /* 0x000fe200078ec0ff */
[----:B------:R-:W-:Y:S05]  /*57e0*/  WARPSYNC.EXCLUSIVE R2 ;  /* 0x0000000002007348 */ /* 0x000fea0003a00000 */
[----:B------:R-:W-:-:S05]  /*57f0*/  IMAD.IADD R9, R4, 0x1, R9 ;  /* 0x0000000104097824 */ /* 0x000fca00078e0209 */
[----:B------:R-:W-:-:S07]  /*5800*/  VOTE.ANY R2, PT, P0 ;  /* 0x0000000000027806 */ /* 0x000fce00000e0100 */
[----:B------:R-:W-:Y:S05]  /*5810*/  BSYNC.RECONVERGENT B2 ;  /* 0x0000000000027941 */ /* 0x000fea0003800200 */
.L_x_73:
[----:B------:R-:W-:Y:S01]  /*5820*/  ISETP.GT.U32.AND P1, PT, R6, 0x1, PT ;  /* 0x000000010600780c */ /* 0x000fe20003f24070 */
[----:B------:R-:W-:-:S12]  /*5830*/  IMAD.MOV.U32 R6, RZ, RZ, R11 ;  /* 0x000000ffff067224 */ /* 0x000fd800078e000b */
[----:B------:R-:W-:Y:S05]  /*5840*/  @P0 BRA P1, `(.L_x_74) ;  /* 0xfffffffc00ac0947 */ /* 0x000fea000083ffff */
[----:B------:R-:W-:Y:S05]  /*5850*/  BSYNC B0 ;  /* 0x0000000000007941 */ /* 0x000fea0003800000 */
.L_x_70:
[----:B------:R1:W2:Y:S02]  /*5860*/  LDS.64 R4, [R13+0x7200] ;  /* 0x007200000d047984 */ /* 0x0002a40000000a00 */
.L_x_69:
        /* <DEDUP_REMOVED lines=9> */
.L_x_68:
[----:B------:R-:W-:Y:S05]  /*5900*/  BSYNC B1 ;  /* 0x0000000000017941 */ /* 0x000fea0003800000 */
.L_x_67:
[----:B0-----:R-:W0:Y:S01]  /*5910*/  LDC.64 R8, c[0x0][0x390] ;  /* 0x0000e400ff087b82 */ /* 0x001e220000000a00 */
[----:B-1----:R-:W-:-:S04]  /*5920*/  IMAD.MOV.U32 R5, RZ, RZ, 0x1c80 ;  /* 0x00001c80ff057424 */ /* 0x002fc800078e00ff */
[----:B------:R-:W-:-:S03]  /*5930*/  IMAD R5, R72, R5, 0x1c80 ;  /* 0x00001c8048057424 */ /* 0x000fc600078e0205 */
[----:B------:R-:W1:Y:S01]  /*5940*/  LDC R6, c[0x0][0x3c0] ;  /* 0x0000f000ff067b82 */ /* 0x000e620000000800 */
[----:B0-----:R-:W-:Y:S02]  /*5950*/  ISETP.EQ.U32.AND P1, PT, R8, RZ, PT ;  /* 0x000000ff0800720c */ /* 0x001fe40003f22070 */
[CC--:B-1----:R-:W-:Y:S02]  /*5960*/  ISETP.GE.AND P0, PT, R5.reuse, R6.reuse, PT ;  /* 0x000000060500720c */ /* 0x0c2fe40003f06270 */
[----:B------:R-:W-:Y:S02]  /*5970*/  ISETP.GT.AND P3, PT, R5, R6, PT ;  /* 0x000000060500720c */ /* 0x000fe40003f64270 */
[----:B------:R-:W-:-:S04]  /*5980*/  ISETP.EQ.OR.EX P0, PT, R9, RZ, !P0, P1 ;  /* 0x000000ff0900720c */ /* 0x000fc80004702710 */
[----:B------:R-:W-:-:S13]  /*5990*/  ISETP.GT.U32.OR P0, PT, R39, 0xff, P0 ;  /* 0x000000ff2700780c */ /* 0x000fda0000704470 */
[----:B------:R-:W-:Y:S05]  /*59a0*/  @P0 BRA `(.L_x_75) ;  /* 0x0000000000200947 */ /* 0x000fea0003800000 */
[----:B------:R-:W0:Y:S01]  /*59b0*/  LDS.64 R4, [R13+0x7200] ;  /* 0x007200000d047984 */ /* 0x000e220000000a00 */
[--C-:B------:R-:W-:Y:S02]  /*59c0*/  SHF.R.S32.HI R7, RZ, 0x1f, R52.reuse ;  /* 0x0000001fff077819 */ /* 0x100fe40000011434 */
[C---:B------:R-:W-:Y:S02]  /*59d0*/  LEA R2, P2, R39.reuse, R8, 0x3 ;  /* 0x0000000827027211 */ /* 0x040fe400078418ff */
[----:B0-----:R-:W-:Y:S02]  /*59e0*/  IADD3 R52, P0, P1, R4, R3, R52 ;  /* 0x0000000304347210 */ /* 0x001fe4000791e034 */
[----:B------:R-:W-:Y:S02]  /*59f0*/  SHF.R.S32.HI R4, RZ, 0x1f, R3 ;  /* 0x0000001fff047819 */ /* 0x000fe40000011403 */
[----:B------:R-:W-:Y:S02]  /*5a00*/  LEA.HI.X R3, R39, R9, RZ, 0x3, P2 ;  /* 0x0000000927037211 */ /* 0x000fe400010f1cff */
[----:B------:R-:W-:-:S05]  /*5a10*/  IADD3.X R53, PT, PT, R5, R4, R7, P0, P1 ;  /* 0x0000000405357210 */ /* 0x000fca00007e2407 */
[----:B------:R0:W-:Y:S02]  /*5a20*/  STG.E.64 desc[UR6][R2.64], R52 ;  /* 0x0000003402007986 */ /* 0x0001e4000c101b06 */
.L_x_75:
[----:B------:R-:W-:Y:S05]  /*5a30*/  WARPSYNC.ALL ;  /* 0x0000000000007948 */ /* 0x000fea0003800000 */
[----:B------:R-:W-:Y:S06]  /*5a40*/  BAR.SYNC.DEFER_BLOCKING 0x0 ;  /* 0x0000000000007b1d */ /* 0x000fec0000010000 */
[----:B------:R-:W-:Y:S05]  /*5a50*/  @P3 BRA `(.L_x_76) ;  /* 0x0000000c00503947 */ /* 0x000fea0003800000 */
[----:B------:R-:W0:Y:S01]  /*5a60*/  LDS R9, [R0] ;  /* 0x0000000000097984 */ /* 0x000e220000000800 */
[----:B------:R-:W0:Y:S01]  /*5a70*/  LDCU UR5, c[0x0][0x3c4] ;  /* 0x00007880ff0577ac */ /* 0x000e220008000800 */
[----:B------:R-:W1:Y:S01]  /*5a80*/  LDCU.64 UR8, c[0x0][0x3a0] ;  /* 0x00007400ff0877ac */ /* 0x000e620008000a00 */
[----:B0-----:R-:W-:-:S04]  /*5a90*/  SHF.R.U32.HI R2, RZ, UR5, R9 ;  /* 0x00000005ff027c19 */ /* 0x001fc80008011609 */
[----:B------:R-:W-:-:S05]  /*5aa0*/  LOP3.LUT R2, R2, UR4, RZ, 0x30, !PT ;  /* 0x0000000402027c12 */ /* 0x000fca000f8e30ff */
[----:B------:R-:W-:-:S06]  /*5ab0*/  IMAD R3, R2, 0x8, R73 ;  /* 0x0000000802037824 */ /* 0x000fcc00078e0249 */
[----:B------:R-:W0:Y:S02]  /*5ac0*/  LDS.64 R2, [R3+0x7200] ;  /* 0x0072000003027984 */ /* 0x000e240000000a00 */
[----:B0-----:R-:W-:-:S05]  /*5ad0*/  IADD3 R2, P0, PT, R2, R39, RZ ;  /* 0x0000002702027210 */ /* 0x001fca0007f1e0ff */
[----:B------:R-:W-:Y:S01]  /*5ae0*/  IMAD.X R5, RZ, RZ, R3, P0 ;  /* 0x000000ffff057224 */ /* 0x000fe200000e0603 */
[----:B-1----:R-:W-:-:S04]  /*5af0*/  LEA R4, P0, R2, UR8, 0x2 ;  /* 0x0000000802047c11 */ /* 0x002fc8000f8010ff */
[----:B------:R-:W-:-:S05]  /*5b00*/  LEA.HI.X R5, R2, UR9, R5, 0x2, P0 ;  /* 0x0000000902057c11 */ /* 0x000fca00080f1405 */
[----:B------:R-:W-:Y:S01]  /*5b10*/  STG.E desc[UR6][R4.64], R9 ;  /* 0x0000000904007986 */ /* 0x000fe2000c101906 */
[----:B------:R-:W-:-:S03]  /*5b20*/  NOP ;  /* 0x0000000000007918 */ /* 0x000fc60000000000 */
[----:B------:R-:W0:Y:S02]  /*5b30*/  LDS R11, [R0+0x600] ;  /* 0x00060000000b7984 */ /* 0x000e240000000800 */
[----:B0-----:R-:W-:-:S04]  /*5b40*/  SHF.R.U32.HI R2, RZ, UR5, R11 ;  /* 0x00000005ff027c19 */ /* 0x001fc8000801160b */
[----:B------:R-:W-:-:S05]  /*5b50*/  LOP3.LUT R2, R2, UR4, RZ, 0x30, !PT ;  /* 0x0000000402027c12 */ /* 0x000fca000f8e30ff */
[----:B------:R-:W-:-:S06]  /*5b60*/  IMAD R3, R2, 0x8, R73 ;  /* 0x0000000802037824 */ /* 0x000fcc00078e0249 */
[----:B------:R-:W0:Y:S02]  /*5b70*/  LDS.64 R2, [R3+0x7200] ;  /* 0x0072000003027984 */ /* 0x000e240000000a00 */
[----:B0-----:R-:W-:-:S05]  /*5b80*/  IADD3 R2, P0, PT, R2, R39, RZ ;  /* 0x0000002702027210 */ /* 0x001fca0007f1e0ff */
[----:B------:R-:W-:Y:S01]  /*5b90*/  IMAD.X R7, RZ, RZ, R3, P0 ;  /* 0x000000ffff077224 */ /* 0x000fe200000e0603 */
[----:B------:R-:W-:-:S04]  /*5ba0*/  LEA R6, P0, R2, UR8, 0x2 ;  /* 0x0000000802067c11 */ /* 0x000fc8000f8010ff */
[----:B------:R-:W-:-:S05]  /*5bb0*/  LEA.HI.X R7, R2, UR9, R7, 0x2, P0 ;  /* 0x0000000902077c11 */ /* 0x000fca00080f1407 */
[----:B------:R-:W-:Y:S01]  /*5bc0*/  STG.E desc[UR6][R6.64+0x600], R11 ;  /* 0x0006000b06007986 */ /* 0x000fe2000c101906 */
[----:B------:R-:W-:-:S03]  /*5bd0*/  NOP ;  /* 0x0000000000007918 */ /* 0x000fc60000000000 */
[----:B------:R-:W0:Y:S02]  /*5be0*/  LDS R9, [R0+0xc00] ;  /* 0x000c000000097984 */ /* 0x000e240000000800 */
[----:B0-----:R-:W-:-:S04]  /*5bf0*/  SHF.R.U32.HI R2, RZ, UR5, R9 ;  /* 0x00000005ff027c19 */ /* 0x001fc80008011609 */
[----:B------:R-:W-:-:S05]  /*5c00*/  LOP3.LUT R2, R2, UR4, RZ, 0x30, !PT ;  /* 0x0000000402027c12 */ /* 0x000fca000f8e30ff */
[----:B------:R-:W-:-:S05]  /*5c10*/  IMAD R8, R2, 0x8, R73 ;  /* 0x0000000802087824 */ /* 0x000fca00078e0249 */
        /* <DEDUP_REMOVED lines=182> */
[----:B------:R-:W-:Y:S01]  /*6780*/  NOP ;  /* 0x0000000000007918 */ /* 0x000fe20000000000 */
[----:B------:R-:W-:Y:S05]  /*6790*/  EXIT ;  /* 0x000000000000794d */ /* 0x000fea0003800000 */
.L_x_76:
[----:B0-----:R-:W-:Y:S01]  /*67a0*/  IMAD R3, R72, -0x1c80, R6 ;  /* 0xffffe38048037824 */ /* 0x001fe200078e0206 */
[----:B------:R-:W-:Y:S01]  /*67b0*/  BSSY.RECONVERGENT B0, `(.L_x_77) ;  /* 0x000001c000007945 */ /* 0x000fe20003800200 */
[C---:B------:R-:W-:Y:S02]  /*67c0*/  VIADD R6, R39.reuse, 0x480 ;  /* 0x0000048027067836 */ /* 0x040fe40000000000 */
[C---:B------:R-:W-:Y:S01]  /*67d0*/  VIADD R2, R39.reuse, 0x180 ;  /* 0x0000018027027836 */ /* 0x040fe20000000000 */
[CC--:B------:R-:W-:Y:S01]  /*67e0*/  ISETP.GE.AND P1, PT, R39.reuse, R3.reuse, PT ;  /* 0x000000032700720c */ /* 0x0c0fe20003f26270 */
[C---:B------:R-:W-:Y:S01]  /*67f0*/  VIADD R4, R39.reuse, 0x300 ;  /* 0x0000030027047836 */ /* 0x040fe20000000000 */
[-C--:B------:R-:W-:Y:S01]  /*6800*/  ISETP.GE.AND P4, PT, R6, R3.reuse, PT ;  /* 0x000000030600720c */ /* 0x080fe20003f86270 */
[C---:B------:R-:W-:Y:S01]  /*6810*/  VIADD R6, R39.reuse, 0x900 ;  /* 0x0000090027067836 */ /* 0x040fe20000000000 */
[-C--:B------:R-:W-:Y:S01]  /*6820*/  ISETP.GE.AND P2, PT, R2, R3.reuse, PT ;  /* 0x000000030200720c */ /* 0x080fe20003f46270 */
[C---:B------:R-:W-:Y:S01]  /*6830*/  VIADD R2, R39.reuse, 0x600 ;  /* 0x0000060027027836 */ /* 0x040fe20000000000 */
[-C--:B------:R-:W-:Y:S01]  /*6840*/  ISETP.GE.AND P3, PT, R4, R3.reuse, PT ;  /* 0x000000030400720c */ /* 0x080fe20003f66270 */
[C---:B------:R-:W-:Y:S01]  /*6850*/  VIADD R4, R39.reuse, 0x780 ;  /* 0x0000078027047836 */ /* 0x040fe20000000000 */
[-C--:B------:R-:W-:Y:S01]  /*6860*/  ISETP.GE.AND P0, PT, R6, R3.reuse, PT ;  /* 0x000000030600720c */ /* 0x080fe20003f06270 */
[----:B------:R-:W-:Y:S01]  /*6870*/  VIADD R6, R39, 0xa80 ;  /* 0x00000a8027067836 */ /* 0x000fe20000000000 */
[----:B------:R-:W-:-:S02]  /*6880*/  ISETP.GE.AND P5, PT, R2, R3, PT ;  /* 0x000000030200720c */ /* 0x000fc40003fa6270 */
[----:B------:R-:W-:Y:S01]  /*6890*/  ISETP.GE.AND P6, PT, R4, R3, PT ;  /* 0x000000030400720c */ /* 0x000fe20003fc6270 */
[----:B------:R-:W-:-:S12]  /*68a0*/  @P1 BRA `(.L_x_78) ;  /* 0x0000000000301947 */ /* 0x000fd80003800000 */
[----:B------:R-:W0:Y:S01]  /*68b0*/  LDS R7, [R0] ;  /* 0x0000000000077984 */ /* 0x000e220000000800 */
[----:B------:R-:W0:Y:S01]  /*68c0*/  LDCU UR5, c[0x0][0x3c4] ;  /* 0x00007880ff0577ac */ /* 0x000e220008000800 */
[----:B------:R-:W1:Y:S01]  /*68d0*/  LDCU.64 UR8, c[0x0][0x3a0] ;  /* 0x00007400ff0877ac */ /* 0x000e620008000a00 */
[----:B0-----:R-:W-:-:S04]  /*68e0*/  SHF.R.U32.HI R2, RZ, UR5, R7 ;  /* 0x00000005ff027c19 */ /* 0x001fc80008011607 */
[----:B------:R-:W-:-:S05]  /*68f0*/  LOP3.LUT R2, R2, UR4, RZ, 0x30, !PT ;  /* 0x0000000402027c12 */ /* 0x000fca000f8e30ff */
[----:B------:R-:W-:-:S05]  /*6900*/  IMAD R2, R2, 0x8, R73 ;  /* 0x0000000802027824 */ /* 0x000fca00078e0249 */
[----:B------:R-:W0:Y:S02]  /*6910*/  LDS.64 R4, [R2+0x7200] ;  /* 0x0072000002047984 */ /* 0x000e240000000a00 */
[----:B0-----:R-:W-:-:S05]  /*6920*/  IADD3 R8, P1, PT, R4, R39, RZ ;  /* 0x0000002704087210 */ /* 0x001fca0007f3e0ff */
[----:B------:R-:W-:Y:S01]  /*6930*/  IMAD.X R5, RZ, RZ, R5, P1 ;  /* 0x000000ffff057224 */ /* 0x000fe200008e0605 */
[----:B-1----:R-:W-:-:S04]  /*6940*/  LEA R4, P1, R8, UR8, 0x2 ;  /* 0x0000000808047c11 */ /* 0x002fc8000f8210ff */
[----:B------:R-:W-:-:S05]  /*6950*/  LEA.HI.X R5, R8, UR9, R5, 0x2, P1 ;  /* 0x0000000908057c11 */ /* 0x000fca00088f1405 */
[----:B------:R0:W-:Y:S04]  /*6960*/  STG.E desc[UR6][R4.64], R7 ;  /* 0x0000000704007986 */ /* 0x0001e8000c101906 */
.L_x_78:
[----:B------:R-:W-:Y:S05]  /*6970*/  BSYNC.RECONVERGENT B0 ;  /* 0x0000000000007941 */ /* 0x000fea0003800200 */
.L_x_77:
[----:B------:R-:W-:Y:S01]  /*6980*/  NOP ;  /* 0x0000000000007918 */ /* 0x000fe20000000000 */
[----:B------:R-:W-:Y:S01]  /*6990*/  BSSY.RECONVERGENT B0, `(.L_x_79) ;  /* 0x0000010000007945 */ /* 0x000fe20003800200 */
[----:B------:R-:W-:Y:S02]  /*69a0*/  ISETP.GE.AND P1, PT, R6, R3, PT ;  /* 0x000000030600720c */ /* 0x000fe40003f26270 */
[----:B------:R-:W-:Y:S01]  /*69b0*/  LOP3.LUT R6, R39, 0xc00, RZ, 0xfc, !PT ;  /* 0x00000c0027067812 */ /* 0x000fe200078efcff */
[----:B------:R-:W-:Y:S10]  /*69c0*/  @P2 BRA `(.L_x_80) ;  /* 0x0000000000302947 */ /* 0x000ff40003800000 */
[----:B0-----:R-:W0:Y:S01]  /*69d0*/  LDS R7, [R0+0x600] ;  /* 0x0006000000077984 */ /* 0x001e220000000800 */
        /* <DEDUP_REMOVED lines=11> */
.L_x_80:
[----:B------:R-:W-:Y:S05]  /*6a90*/  BSYNC.RECONVERGENT B0 ;  /* 0x0000000000007941 */ /* 0x000fea0003800200 */
.L_x_79:
[----:B------:R-:W-:Y:S01]  /*6aa0*/  NOP ;  /* 0x0000000000007918 */ /* 0x000fe20000000000 */
[----:B------:R-:W-:Y:S01]  /*6ab0*/  BSSY.RECONVERGENT B0, `(.L_x_81) ;  /* 0x0000010000007945 */ /* 0x000fe20003800200 */
[----:B------:R-:W-:Y:S01]  /*6ac0*/  ISETP.GE.AND P2, PT, R6, R3, PT ;  /* 0x000000030600720c */ /* 0x000fe20003f46270 */
[----:B------:R-:W-:Y:S02]  /*6ad0*/  VIADD R6, R39, 0xd80 ;  /* 0x00000d8027067836 */ /* 0x000fe40000000000 */
[----:B------:R-:W-:Y:S10]  /*6ae0*/  @P3 BRA `(.L_x_82) ;  /* 0x0000000000303947 */ /* 0x000ff40003800000 */
[----:B01----:R-:W0:Y:S01]  /*6af0*/  LDS R7, [R0+0xc00] ;  /* 0x000c000000077984 */ /* 0x003e220000000800 */
        /* <DEDUP_REMOVED lines=11> */
.L_x_82:
[----:B------:R-:W-:Y:S05]  /*6bb0*/  BSYNC.RECONVERGENT B0 ;  /* 0x0000000000007941 */ /* 0x000fea0003800200 */
.L_x_81:
[----:B------:R-:W-:Y:S01]  /*6bc0*/  NOP ;  /* 0x0000000000007918 */ /* 0x000fe20000000000 */
[----:B------:R-:W-:Y:S01]  /*6bd0*/  BSSY.RECONVERGENT B0, `(.L_x_83) ;  /* 0x0000010000007945 */ /* 0x000fe20003800200 */
[----:B------:R-:W-:Y:S01]  /*6be0*/  ISETP.GE.AND P3, PT, R6, R3, PT ;  /* 0x000000030600720c */ /* 0x000fe20003f66270 */
[----:B------:R-:W-:Y:S02]  /*6bf0*/  VIADD R6, R39, 0xf00 ;  /* 0x00000f0027067836 */ /* 0x000fe40000000000 */
[----:B------:R-:W-:Y:S10]  /*6c00*/  @P4 BRA `(.L_x_84) ;  /* 0x0000000000304947 */ /* 0x000ff40003800000 */
[----:B012---:R-:W0:Y:S01]  /*6c10*/  LDS R7, [R0+0x1200] ;  /* 0x0012000000077984 */ /* 0x007e220000000800 */
        /* <DEDUP_REMOVED lines=11> */
.L_x_84:
[----:B------:R-:W-:Y:S05]  /*6cd0*/  BSYNC.RECONVERGENT B0 ;  /* 0x0000000000007941 */ /* 0x000fea0003800200 */
.L_x_83:
[----:B------:R-:W-:Y:S01]  /*6ce0*/  NOP ;  /* 0x0000000000007918 */ /* 0x000fe20000000000 */
[----:B------:R-:W-:Y:S01]  /*6cf0*/  BSSY.RECONVERGENT B0, `(.L_x_85) ;  /* 0x0000010000007945 */ /* 0x000fe20003800200 */
[----:B------:R-:W-:Y:S01]  /*6d00*/  ISETP.GE.AND P4, PT, R6, R3, PT ;  /* 0x000000030600720c */ /* 0x000fe20003f86270 */
[----:B------:R-:W-:Y:S02]  /*6d10*/  VIADD R6, R39, 0x1080 ;  /* 0x0000108027067836 */ /* 0x000fe40000000000 */
[----:B------:R-:W-:Y:S10]  /*6d20*/  @P5 BRA `(.L_x_86) ;  /* 0x0000000000305947 */ /* 0x000ff40003800000 */
[----:B0123--:R-:W0:Y:S01]  /*6d30*/  LDS R7, [R0+0x1800] ;  /* 0x0018000000077984 */ /* 0x00fe220000000800 */
        /* <DEDUP_REMOVED lines=11> */
.L_x_86:
[----:B------:R-:W-:Y:S05]  /*6df0*/  BSYNC.RECONVERGENT B0 ;  /* 0x0000000000007941 */ /* 0x000fea0003800200 */
.L_x_85:
[----:B------:R-:W-:Y:S01]  /*6e00*/  NOP ;  /* 0x0000000000007918 */ /* 0x000fe20000000000 */
[----:B------:R-:W-:Y:S01]  /*6e10*/  BSSY.RECONVERGENT B0, `(.L_x_87) ;  /* 0x0000010000007945 */ /* 0x000fe20003800200 */
[----:B------:R-:W-:Y:S01]  /*6e20*/  ISETP.GE.AND P5, PT, R6, R3, PT ;  /* 0x000000030600720c */ /* 0x000fe20003fa6270 */
[----:B------:R-:W-:Y:S02]  /*6e30*/  VIADD R6, R39, 0x1200 ;  /* 0x0000120027067836 */ /* 0x000fe40000000000 */
[----:B------:R-:W-:Y:S10]  /*6e40*/  @P6 BRA `(.L_x_88) ;  /* 0x0000000000306947 */ /* 0x000ff40003800000 */
[----:B01234-:R-:W0:Y:S01]  /*6e50*/  LDS R7, [R0+0x1e00] ;  /* 0x001e000000077984 */ /* 0x01fe220000000800 */
        /* <DEDUP_REMOVED lines=11> */
.L_x_88:
[----:B------:R-:W-:Y:S05]  /*6f10*/  BSYNC.RECONVERGENT B0 ;  /* 0x0000000000007941 */ /* 0x000fea0003800200 */
.L_x_87:
        /* <DEDUP_REMOVED lines=17> */
.L_x_90:
[----:B------:R-:W-:Y:S05]  /*7030*/  BSYNC.RECONVERGENT B0 ;  /* 0x0000000000007941 */ /* 0x000fea0003800200 */
.L_x_89:
        /* <DEDUP_REMOVED lines=17> */
.L_x_92:
[----:B------:R-:W-:Y:S05]  /*7150*/  BSYNC.RECONVERGENT B0 ;  /* 0x0000000000007941 */ /* 0x000fea0003800200 */
.L_x_91:
        /* <DEDUP_REMOVED lines=17> */
.L_x_94:
[----:B------:R-:W-:Y:S05]  /*7270*/  BSYNC.RECONVERGENT B0 ;  /* 0x0000000000007941 */ /* 0x000fea0003800200 */
.L_x_93:
[----:B------:R-:W-:Y:S01]  /*7280*/  NOP ;  /* 0x0000000000007918 */ /* 0x000fe20000000000 */
[----:B------:R-:W-:Y:S01]  /*7290*/  BSSY.RECONVERGENT B0, `(.L_x_95) ;  /* 0x0000010000007945 */ /* 0x000fe20003800200 */
[----:B------:R-:W-:Y:S02]  /*72a0*/  ISETP.GE.AND P2, PT, R6, R3, PT ;  /* 0x000000030600720c */ /* 0x000fe40003f46270 */
[----:B------:R-:W-:Y:S01]  /*72b0*/  LOP3.LUT R6, R39, 0x1800, RZ, 0xfc, !PT ;  /* 0x0000180027067812 */ /* 0x000fe200078efcff */
        /* <DEDUP_REMOVED lines=13> */
.L_x_96:
[----:B------:R-:W-:Y:S05]  /*7390*/  BSYNC.RECONVERGENT B0 ;  /* 0x0000000000007941 */ /* 0x000fea0003800200 */
.L_x_95:
        /* <DEDUP_REMOVED lines=17> */
.L_x_98:
[----:B------:R-:W-:Y:S05]  /*74b0*/  BSYNC.RECONVERGENT B0 ;  /* 0x0000000000007941 */ /* 0x000fea0003800200 */
.L_x_97:
[----:B------:R-:W-:Y:S01]  /*74c0*/  NOP ;  /* 0x0000000000007918 */ /* 0x000fe20000000000 */
[----:B------:R-:W-:Y:S01]  /*74d0*/  BSSY.RECONVERGENT B0, `(.L_x_99) ;  /* 0x000000f000007945 */ /* 0x000fe20003800200 */
[----:B------:R-:W-:-:S03]  /*74e0*/  ISETP.GE.AND P4, PT, R6, R3, PT ;  /* 0x000000030600720c */ /* 0x000fc60003f86270 */
        /* <DEDUP_REMOVED lines=13> */
.L_x_100:
[----:B------:R-:W-:Y:S05]  /*75c0*/  BSYNC.RECONVERGENT B0 ;  /* 0x0000000000007941 */ /* 0x000fea0003800200 */
.L_x_99:
[----:B------:R-:W-:Y:S01]  /*75d0*/  NOP ;  /* 0x0000000000007918 */ /* 0x000fe20000000000 */
[----:B------:R-:W-:Y:S04]  /*75e0*/  BSSY.RECONVERGENT B0, `(.L_x_101) ;  /* 0x000000e000007945 */ /* 0x000fe80003800200 */
[----:B------:R-:W-:Y:S05]  /*75f0*/  @P6 BRA `(.L_x_102) ;  /* 0x0000000000306947 */ /* 0x000fea0003800000 */
        /* <DEDUP_REMOVED lines=12> */
.L_x_102:
[----:B------:R-:W-:Y:S05]  /*76c0*/  BSYNC.RECONVERGENT B0 ;  /* 0x0000000000007941 */ /* 0x000fea0003800200 */
.L_x_101:
        /* <DEDUP_REMOVED lines=15> */
.L_x_104:
[----:B------:R-:W-:Y:S05]  /*77c0*/  BSYNC.RECONVERGENT B0 ;  /* 0x0000000000007941 */ /* 0x000fea0003800200 */
.L_x_103:
        /* <DEDUP_REMOVED lines=15> */
.L_x_106:
[----:B------:R-:W-:Y:S05]  /*78c0*/  BSYNC.RECONVERGENT B0 ;  /* 0x0000000000007941 */ /* 0x000fea0003800200 */
.L_x_105:
        /* <DEDUP_REMOVED lines=15> */
.L_x_108:
[----:B------:R-:W-:Y:S05]  /*79c0*/  BSYNC.RECONVERGENT B0 ;  /* 0x0000000000007941 */ /* 0x000fea0003800200 */
.L_x_107:
        /* <DEDUP_REMOVED lines=15> */
.L_x_110:
[----:B------:R-:W-:Y:S05]  /*7ac0*/  BSYNC.RECONVERGENT B0 ;  /* 0x0000000000007941 */ /* 0x000fea0003800200 */
.L_x_109:
        /* <DEDUP_REMOVED lines=15> */
.L_x_112:
[----:B------:R-:W-:Y:S05]  /*7bc0*/  BSYNC.RECONVERGENT B0 ;  /* 0x0000000000007941 */ /* 0x000fea0003800200 */
.L_x_111:
[----:B------:R-:W-:Y:S01]  /*7bd0*/  NOP ;  /* 0x0000000000007918 */ /* 0x000fe20000000000 */
[----:B01234-:R-:W0:Y:S01]  /*7be0*/  LDS R7, [R0+0x6c00] ;  /* 0x006c000000077984 */ /* 0x01fe220000000800 */
[----:B------:R-:W0:Y:S02]  /*7bf0*/  LDCU UR5, c[0x0][0x3c4] ;  /* 0x00007880ff0577ac */ /* 0x000e240008000800 */
[----:B0-----:R-:W-:-:S04]  /*7c00*/  SHF.R.U32.HI R2, RZ, UR5, R7 ;  /* 0x00000005ff027c19 */ /* 0x001fc80008011607 */
[----:B------:R-:W-:-:S05]  /*7c10*/  LOP3.LUT R2, R2, UR4, RZ, 0x30, !PT ;  /* 0x0000000402027c12 */ /* 0x000fca000f8e30ff */
[----:B------:R-:W-:Y:S02]  /*7c20*/  IMAD R4, R2, 0x8, R73 ;  /* 0x0000000802047824 */ /* 0x000fe400078e0249 */
[----:B------:R-:W-:-:S04]  /*7c30*/  VIADD R2, R39, 0x1b00 ;  /* 0x00001b0027027836 */ /* 0x000fc80000000000 */
[----:B------:R-:W0:Y:S01]  /*7c40*/  LDS.64 R4, [R4+0x7200] ;  /* 0x0072000004047984 */ /* 0x000e220000000a00 */
[----:B------:R-:W-:-:S13]  /*7c50*/  ISETP.GE.AND P0, PT, R2, R3, PT ;  /* 0x000000030200720c */ /* 0x000fda0003f06270 */
[----:B------:R-:W1:Y:S01]  /*7c60*/  @!P0 LDC.64 R2, c[0x0][0x3a0] ;  /* 0x0000e800ff028b82 */ /* 0x000e620000000a00 */
[----:B0-----:R-:W-:-:S05]  /*7c70*/  IADD3 R38, P1, PT, R4, R39, RZ ;  /* 0x0000002704267210 */ /* 0x001fca0007f3e0ff */
[----:B------:R-:W-:Y:S01]  /*7c80*/  IMAD.X R5, RZ, RZ, R5, P1 ;  /* 0x000000ffff057224 */ /* 0x000fe200008e0605 */
[----:B-1----:R-:W-:-:S04]  /*7c90*/  @!P0 LEA R2, P1, R38, R2, 0x2 ;  /* 0x0000000226028211 */ /* 0x002fc800078210ff */
[----:B------:R-:W-:-:S05]  /*7ca0*/  @!P0 LEA.HI.X R3, R38, R3, R5, 0x2, P1 ;  /* 0x0000000326038211 */ /* 0x000fca00008f1405 */
[----:B------:R-:W-:Y:S01]  /*7cb0*/  @!P0 STG.E desc[UR6][R2.64+0x6c00], R7 ;  /* 0x006c000702008986 */ /* 0x000fe2000c101906 */
[----:B------:R-:W-:Y:S01]  /*7cc0*/  NOP ;  /* 0x0000000000007918 */ /* 0x000fe20000000000 */
[----:B------:R-:W-:Y:S05]  /*7cd0*/  EXIT ;  /* 0x000000000000794d */ /* 0x000fea0003800000 */
.L_x_26:
[----:B------:R-:W-:Y:S02]  /*7ce0*/  IMAD.MOV.U32 R0, RZ, RZ, 0x1 ;  /* 0x00000001ff007424 */ /* 0x000fe400078e00ff */
[----:B------:R-:W-:Y:S02]  /*7cf0*/  IMAD.MOV.U32 R77, RZ, RZ, R2 ;  /* 0x000000ffff4d7224 */ /* 0x000fe400078e0002 */
[----:B------:R-:W-:Y:S02]  /*7d00*/  IMAD.MOV.U32 R75, RZ, RZ, RZ ;  /* 0x000000ffff4b7224 */ /* 0x000fe400078e00ff */
[----:B------:R-:W-:-:S07]  /*7d10*/  IMAD.MOV.U32 R76, RZ, RZ, -0x1 ;  /* 0xffffffffff4c7424 */ /* 0x000fce00078e00ff */
[----:B------:R-:W-:Y:S05]  /*7d20*/  WARPSYNC.COLLECTIVE R76, `(.L_x_113) ;  /* 0x000000004c087348 */ /* 0x000fea0003c00000 */
[----:B------:R0:W1:Y:S02]  /*7d30*/  SHFL.UP P0, R0, R77, R0, R75 ;  /* 0x040000004d007389 */ /* 0x000064000000004b */
[----:B01----:R-:W-:Y:S05]  /*7d40*/  ENDCOLLECTIVE ;  /* 0x000000000000791b */ /* 0x003fea0003800000 */
.L_x_113:
[----:B------:R-:W-:Y:S02]  /*7d50*/  IMAD.MOV.U32 R77, RZ, RZ, R0 ;  /* 0x000000ffff4d7224 */ /* 0x000fe400078e0000 */
[----:B------:R-:W-:Y:S02]  /*7d60*/  IMAD.MOV.U32 R0, RZ, RZ, 0x2 ;  /* 0x00000002ff007424 */ /* 0x000fe400078e00ff */
[----:B------:R-:W-:-:S07]  /*7d70*/  @P0 IMAD.IADD R77, R2, 0x1, R77 ;  /* 0x00000001024d0824 */ /* 0x000fce00078e024d */
[----:B------:R-:W-:Y:S05]  /*7d80*/  WARPSYNC.COLLECTIVE R76, `(.L_x_114) ;  /* 0x000000004c087348 */ /* 0x000fea0003c00000 */
[----:B------:R0:W1:Y:S02]  /*7d90*/  SHFL.UP P0, R0, R77, R0, R75 ;  /* 0x040000004d007389 */ /* 0x000064000000004b */
[----:B01----:R-:W-:Y:S05]  /*7da0*/  ENDCOLLECTIVE ;  /* 0x000000000000791b */ /* 0x003fea0003800000 */
.L_x_114:
[----:B------:R-:W-:Y:S02]  /*7db0*/  IMAD.MOV.U32 R74, RZ, RZ, R0 ;  /* 0x000000ffff4a7224 */ /* 0x000fe400078e0000 */
[----:B------:R-:W-:Y:S02]  /*7dc0*/  IMAD.MOV.U32 R0, RZ, RZ, 0x4 ;  /* 0x00000004ff007424 */ /* 0x000fe400078e00ff */
[----:B------:R-:W-:-:S04]  /*7dd0*/  @P0 IMAD.IADD R74, R77, 0x1, R74 ;  /* 0x000000014d4a0824 */ /* 0x000fc800078e024a */
[----:B------:R-:W-:-:S07]  /*7de0*/  IMAD.MOV.U32 R77, RZ, RZ, R74 ;  /* 0x000000ffff4d7224 */ /* 0x000fce00078e004a */
[----:B------:R-:W-:Y:S05]  /*7df0*/  WARPSYNC.COLLECTIVE R76, `(.L_x_115) ;  /* 0x000000004c087348 */ /* 0x000fea0003c00000 */
[----:B------:R0:W1:Y:S02]  /*7e00*/  SHFL.UP P0, R0, R77, R0, R75 ;  /* 0x040000004d007389 */ /* 0x000064000000004b */
[----:B01----:R-:W-:Y:S05]  /*7e10*/  ENDCOLLECTIVE ;  /* 0x000000000000791b */ /* 0x003fea0003800000 */
.L_x_115:
[----:B------:R-:W-:Y:S02]  /*7e20*/  IMAD.MOV.U32 R77, RZ, RZ, R0 ;  /* 0x000000ffff4d7224 */ /* 0x000fe400078e0000 */
[----:B------:R-:W-:Y:S02]  /*7e30*/  IMAD.MOV.U32 R0, RZ, RZ, 0x8 ;  /* 0x00000008ff007424 */ /* 0x000fe400078e00ff */
[----:B------:R-:W-:-:S07]  /*7e40*/  @P0 IMAD.IADD R77, R74, 0x1, R77 ;  /* 0x000000014a4d0824 */ /* 0x000fce00078e024d */
[----:B------:R-:W-:Y:S05]  /*7e50*/  WARPSYNC.COLLECTIVE R76, `(.L_x_116) ;  /* 0x000000004c087348 */ /* 0x000fea0003c00000 */
[----:B------:R0:W1:Y:S02]  /*7e60*/  SHFL.UP P0, R0, R77, R0, R75 ;  /* 0x040000004d007389 */ /* 0x000064000000004b */
[----:B01----:R-:W-:Y:S05]  /*7e70*/  ENDCOLLECTIVE ;  /* 0x000000000000791b */ /* 0x003fea0003800000 */
.L_x_116:
[----:B------:R-:W-:Y:S02]  /*7e80*/  IMAD.MOV.U32 R74, RZ, RZ, R0 ;  /* 0x000000ffff4a7224 */ /* 0x000fe400078e0000 */
[----:B------:R-:W-:Y:S02]  /*7e90*/  IMAD.MOV.U32 R0, RZ, RZ, 0x10 ;  /* 0x00000010ff007424 */ /* 0x000fe400078e00ff */
[----:B------:R-:W-:-:S04]  /*7ea0*/  @P0 IMAD.IADD R74, R77, 0x1, R74 ;  /* 0x000000014d4a0824 */ /* 0x000fc800078e024a */
[----:B------:R-:W-:-:S07]  /*7eb0*/  IMAD.MOV.U32 R77, RZ, RZ, R74 ;  /* 0x000000ffff4d7224 */ /* 0x000fce00078e004a */
[----:B------:R-:W-:Y:S05]  /*7ec0*/  WARPSYNC.COLLECTIVE R76, `(.L_x_117) ;  /* 0x000000004c087348 */ /* 0x000fea0003c00000 */
[----:B------:R0:W1:Y:S02]  /*7ed0*/  SHFL.UP P0, R0, R77, R0, R75 ;  /* 0x040000004d007389 */ /* 0x000064000000004b */
[----:B01----:R-:W-:Y:S05]  /*7ee0*/  ENDCOLLECTIVE ;  /* 0x000000000000791b */ /* 0x003fea0003800000 */
.L_x_117:
[----:B------:R-:W-:Y:S05]  /*7ef0*/  BRA `(.L_x_118) ;  /* 0xffffffa4001c7947 */ /* 0x000fea000383ffff */
.L_x_119:
[----:B------:R-:W-:-:S00]  /*7f00*/  BRA `(.L_x_119) ;  /* 0xfffffffc00fc7947 */ /* 0x000fc0000383ffff */
[----:B------:R-:W-:-:S00]  /*7f10*/  NOP ;  /* 0x0000000000007918 */ /* 0x000fc00000000000 */
        /* <DEDUP_REMOVED lines=14> */
.L_x_257:


//--------------------- .text._ZN3cub18CUB_300001_SM_10006detail10radix_sort33DeviceRadixSortExclusiveSumKernelINS1_5radix10policy_hubIjNS0_8NullTypeEyE10Policy1000EyEEvPT0_ --------------------------
	.section	.text._ZN3cub18CUB_300001_SM_10006detail10radix_sort33DeviceRadixSortExclusiveSumKernelINS1_5radix10policy_hubIjNS0_8NullTypeEyE10Policy1000EyEEvPT0_,"ax",@progbits
	.align	128
        .global         _ZN3cub18CUB_300001_SM_10006detail10radix_sort33DeviceRadixSortExclusiveSumKernelINS1_5radix10policy_hubIjNS0_8NullTypeEyE10Policy1000EyEEvPT0_
        .type           _ZN3cub18CUB_300001_SM_10006detail10radix_sort33DeviceRadixSortExclusiveSumKernelINS1_5radix10policy_hubIjNS0_8NullTypeEyE10Policy1000EyEEvPT0_,@function
        .size           _ZN3cub18CUB_300001_SM_10006detail10radix_sort33DeviceRadixSortExclusiveSumKernelINS1_5radix10policy_hubIjNS0_8NullTypeEyE10Policy1000EyEEvPT0_,(.L_x_258 - _ZN3cub18CUB_300001_SM_10006detail10radix_sort33DeviceRadixSortExclusiveSumKernelINS1_5radix10policy_hubIjNS0_8NullTypeEyE10Policy1000EyEEvPT0_)
        .other          _ZN3cub18CUB_300001_SM_10006detail10radix_sort33DeviceRadixSortExclusiveSumKernelINS1_5radix10policy_hubIjNS0_8NullTypeEyE10Policy1000EyEEvPT0_,@"STO_CUDA_ENTRY STV_DEFAULT"
_ZN3cub18CUB_300001_SM_10006detail10radix_sort33DeviceRadixSortExclusiveSumKernelINS1_5radix10policy_hubIjNS0_8NullTypeEyE10Policy1000EyEEvPT0_:
.text._ZN3cub18CUB_300001_SM_10006detail10radix_sort33DeviceRadixSortExclusiveSumKernelINS1_5radix10policy_hubIjNS0_8NullTypeEyE10Policy1000EyEEvPT0_:
[----:B------:R-:W-:Y:S01]  /*0000*/  LDC R1, c[0x0][0x37c] ;  /* 0x0000df00ff017b82 */ /* 0x000fe20000000800 */
[----:B------:R-:W0:Y:S07]  /*0010*/  S2R R18, SR_TID.X ;  /* 0x0000000000127919 */ /* 0x000e2e0000002100 */
[----:B------:R-:W1:Y:S01]  /*0020*/  LDC.64 R16, c[0x0][0x380] ;  /* 0x0000e000ff107b82 */ /* 0x000e620000000a00 */
[----:B------:R-:W2:Y:S01]  /*0030*/  LDCU.64 UR4, c[0x0][0x358] ;  /* 0x00006b00ff0477ac */ /* 0x000ea20008000a00 */
[----:B------:R-:W3:Y:S01]  /*0040*/  S2R R5, SR_CTAID.X ;  /* 0x0000000000057919 */ /* 0x000ee20000002500 */
[----:B0-----:R-:W-:Y:S01]  /*0050*/  ISETP.GT.U32.AND P1, PT, R18, 0xff, PT ;  /* 0x000000ff1200780c */ /* 0x001fe20003f24070 */
[----:B---3--:R-:W-:-:S04]  /*0060*/  IMAD R5, R5, 0x100, R18 ;  /* 0x0000010005057824 */ /* 0x008fc800078e0212 */
[----:B-1----:R-:W-:-:S08]  /*0070*/  IMAD.WIDE R16, R5, 0x8, R16 ;  /* 0x0000000805107825 */ /* 0x002fd000078e0210 */
[----:B--2---:R-:W2:Y:S01]  /*0080*/  @!P1 LDG.E.64 R2, desc[UR4][R16.64] ;  /* 0x0000000410029981 */ /* 0x004ea2000c1e1b00 */
[----:B------:R-:W-:Y:S02]  /*0090*/  MOV R0, 0x400 ;  /* 0x0000040000007802 */ /* 0x000fe40000000f00 */
[C---:B------:R-:W-:Y:S01]  /*00a0*/  ISETP.GT.U32.AND P0, PT, R18.reuse, 0x1f, PT ;  /* 0x0000001f1200780c */ /* 0x040fe20003f04070 */
[----:B------:R-:W0:Y:S02]  /*00b0*/  S2R R5, SR_CgaCtaId ;  /* 0x0000000000057919 */ /* 0x000e240000008800 */
[----:B0-----:R-:W-:Y:S02]  /*00c0*/  LEA R5, R5, R0, 0x18 ;  /* 0x0000000005057211 */ /* 0x001fe400078ec0ff */
[----:B------:R-:W-:-:S05]  /*00d0*/  LEA.HI R0, R18, R18, RZ, 0x1d ;  /* 0x0000001212007211 */ /* 0x000fca00078fe8ff */
[----:B------:R-:W-:-:S05]  /*00e0*/  IMAD R0, R0, 0x8, R5 ;  /* 0x0000000800007824 */ /* 0x000fca00078e0205 */
[----:B--2---:R0:W-:Y:S01]  /*00f0*/  STS.64 [R0+0x10], R2 ;  /* 0x0000100200007388 */ /* 0x0041e20000000a00 */
[----:B------:R-:W-:Y:S06]  /*0100*/  BAR.SYNC.DEFER_BLOCKING 0x0 ;  /* 0x0000000000007b1d */ /* 0x000fec0000010000 */
[----:B------:R-:W-:Y:S05]  /*0110*/  @P0 BRA `(.L_x_120) ;  /* 0x0000000400240947 */ /* 0x000fea0003800000 */
[----:B------:R-:W-:Y:S01]  /*0120*/  IMAD R18, R18, 0x48, R5 ;  /* 0x0000004812127824 */ /* 0x000fe200078e0205 */
[----:B------:R-:W-:-:S04]  /*0130*/  UMOV UR6, 0xffffffff ;  /* 0xffffffff00067882 */ /* 0x000fc80000000000 */
[----:B------:R-:W-:Y:S04]  /*0140*/  LDS.64 R14, [R18+0x10] ;  /* 0x00001000120e7984 */ /* 0x000fe80000000a00 */
[----:B------:R-:W-:Y:S04]  /*0150*/  LDS.64 R12, [R18+0x18] ;  /* 0x00001800120c7984 */ /* 0x000fe80000000a00 */
[----:B------:R-:W1:Y:S04]  /*0160*/  LDS.64 R10, [R18+0x20] ;  /* 0x00002000120a7984 */ /* 0x000e680000000a00 */
[----:B------:R-:W-:Y:S04]  /*0170*/  LDS.64 R8, [R18+0x28] ;  /* 0x0000280012087984 */ /* 0x000fe80000000a00 */
[----:B------:R-:W2:Y:S04]  /*0180*/  LDS.64 R6, [R18+0x30] ;  /* 0x0000300012067984 */ /* 0x000ea80000000a00 */
[----:B------:R-:W-:Y:S04]  /*0190*/  LDS.64 R4, [R18+0x38] ;  /* 0x0000380012047984 */ /* 0x000fe80000000a00 */
[----:B0-----:R-:W0:Y:S04]  /*01a0*/  LDS.64 R2, [R18+0x40] ;  /* 0x0000400012027984 */ /* 0x001e280000000a00 */
[----:B------:R-:W3:Y:S01]  /*01b0*/  LDS.64 R20, [R18+0x48] ;  /* 0x0000480012147984 */ /* 0x000ee20000000a00 */
[----:B-1----:R-:W-:-:S04]  /*01c0*/  IADD3 R19, P3, P4, R10, R12, R14 ;  /* 0x0000000c0a137210 */ /* 0x002fc80007c7e00e */
[----:B------:R-:W-:Y:S02]  /*01d0*/  IADD3.X R23, PT, PT, R11, R13, R15, P3, P4 ;  /* 0x0000000d0b177210 */ /* 0x000fe40001fe840f */
[----:B--2---:R-:W-:-:S04]  /*01e0*/  IADD3 R19, P0, P2, R6, R19, R8 ;  /* 0x0000001306137210 */ /* 0x004fc80007a1e008 */
[----:B------:R-:W-:Y:S02]  /*01f0*/  IADD3.X R23, PT, PT, R7, R23, R9, P0, P2 ;  /* 0x0000001707177210 */ /* 0x000fe400007e4409 */
[----:B0-----:R-:W-:-:S04]  /*0200*/  IADD3 R19, P3, P4, R2, R19, R4 ;  /* 0x0000001302137210 */ /* 0x001fc80007c7e004 */
[----:B---3--:R-:W-:Y:S02]  /*0210*/  IADD3 R20, P0, PT, R20, R19, RZ ;  /* 0x0000001314147210 */ /* 0x008fe40007f1e0ff */
[----:B------:R-:W-:-:S05]  /*0220*/  IADD3.X R19, PT, PT, R3, R23, R5, P3, P4 ;  /* 0x0000001703137210 */ /* 0x000fca0001fe8405 */
[----:B------:R-:W-:Y:S01]  /*0230*/  IMAD.X R19, R21, 0x1, R19, P0 ;  /* 0x0000000115137824 */ /* 0x000fe200000e0613 */
[----:B------:R-:W-:Y:S06]  /*0240*/  BRA.DIV UR6, `(.L_x_121) ;  /* 0x0000000206f07947 */ /* 0x000fec000b800000 */
[----:B------:R-:W0:Y:S04]  /*0250*/  SHFL.UP PT, R27, R20, 0x1, RZ ;  /* 0x04200000141b7989 */ /* 0x000e2800000e00ff */
[----:B------:R-:W1:Y:S01]  /*0260*/  SHFL.UP P0, R25, R19, 0x1, RZ ;  /* 0x0420000013197989 */ /* 0x000e6200000000ff */
[----:B0-----:R-:W-:-:S04]  /*0270*/  IADD3 R22, P2, PT, R27, R20, RZ ;  /* 0x000000141b167210 */ /* 0x001fc80007f5e0ff */
[----:B-1----:R-:W-:Y:S01]  /*0280*/  SEL R27, R22, R27, P0 ;  /* 0x0000001b161b7207 */ /* 0x002fe20000000000 */
[----:B------:R-:W-:-:S04]  /*0290*/  IMAD.X R26, R25, 0x1, R19, P2 ;  /* 0x00000001191a7824 */ /* 0x000fc800010e0613 */
[----:B------:R-:W0:Y:S01]  /*02a0*/  SHFL.UP PT, R28, R27, 0x2, RZ ;  /* 0x044000001b1c7989 */ /* 0x000e2200000e00ff */
[----:B------:R-:W-:-:S05]  /*02b0*/  SEL R26, R26, R25, P0 ;  /* 0x000000191a1a7207 */ /* 0x000fca0000000000 */
[----:B------:R-:W1:Y:S01]  /*02c0*/  SHFL.UP P0, R25, R26, 0x2, RZ ;  /* 0x044000001a197989 */ /* 0x000e6200000000ff */
[----:B0-----:R-:W-:-:S05]  /*02d0*/  IADD3 R21, P2, PT, R28, R27, RZ ;  /* 0x0000001b1c157210 */ /* 0x001fca0007f5e0ff */
[----:B-1----:R-:W-:Y:S01]  /*02e0*/  IMAD.X R22, R25, 0x1, R26, P2 ;  /* 0x0000000119167824 */ /* 0x002fe200010e061a */
[----:B------:R-:W-:-:S04]  /*02f0*/  SEL R28, R21, R28, P0 ;  /* 0x0000001c151c7207 */ /* 0x000fc80000000000 */
[----:B------:R-:W-:Y:S01]  /*0300*/  SEL R29, R22, R25, P0 ;  /* 0x00000019161d7207 */ /* 0x000fe20000000000 */
        /* <DEDUP_REMOVED lines=12> */
[----:B------:R0:W1:Y:S04]  /*03d0*/  SHFL.UP PT, R28, R27, 0x10, RZ ;  /* 0x060000001b1c7989 */ /* 0x00006800000e00ff */
[----:B------:R0:W2:Y:S02]  /*03e0*/  SHFL.UP P0, R25, R26, 0x10, RZ ;  /* 0x060000001a197989 */ /* 0x0000a400000000ff */
.L_x_132:
[----:B-1----:R-:W-:-:S04]  /*03f0*/  IADD3 R21, P2, PT, R28, R27, RZ ;  /* 0x0000001b1c157210 */ /* 0x002fc80007f5e0ff */
[----:B--2---:R-:W-:Y:S01]  /*0400*/  SEL R21, R21, R28, P0 ;  /* 0x0000001c15157207 */ /* 0x004fe20000000000 */
[----:B------:R-:W-:-:S05]  /*0410*/  IMAD.X R22, R25, 0x1, R26, P2 ;  /* 0x0000000119167824 */ /* 0x000fca00010e061a */
[----:B------:R-:W-:Y:S02]  /*0420*/  SEL R22, R22, R25, P0 ;  /* 0x0000001916167207 */ /* 0x000fe40000000000 */
[----:B------:R-:W-:-:S05]  /*0430*/  IADD3 R20, P0, PT, R21, -R20, RZ ;  /* 0x8000001415147210 */ /* 0x000fca0007f1e0ff */
[----:B------:R-:W-:Y:S01]  /*0440*/  IMAD.X R21, R22, 0x1, ~R19, P0 ;  /* 0x0000000116157824 */ /* 0x000fe200000e0e13 */
[----:B------:R-:W-:-:S04]  /*0450*/  IADD3 R14, P0, PT, R14, R20, RZ ;  /* 0x000000140e0e7210 */ /* 0x000fc80007f1e0ff */
[----:B------:R1:W-:Y:S01]  /*0460*/  STS.64 [R18+0x10], R20 ;  /* 0x0000101412007388 */ /* 0x0003e20000000a00 */
[----:B------:R-:W-:Y:S01]  /*0470*/  IMAD.X R15, R15, 0x1, R21, P0 ;  /* 0x000000010f0f7824 */ /* 0x000fe200000e0615 */
        /* <DEDUP_REMOVED lines=17> */
[----:B------:R-:W-:-:S05]  /*0590*/  IMAD.X R3, R3, 0x1, R5, P0 ;  /* 0x0000000103037824 */ /* 0x000fca00000e0605 */
[----:B------:R1:W-:Y:S03]  /*05a0*/  STS.64 [R18+0x48], R2 ;  /* 0x0000480212007388 */ /* 0x0003e60000000a00 */
.L_x_120:
[----:B------:R-:W-:Y:S05]  /*05b0*/  WARPSYNC.ALL ;  /* 0x0000000000007948 */ /* 0x000fea0003800000 */
[----:B------:R-:W-:Y:S06]  /*05c0*/  BAR.SYNC.DEFER_BLOCKING 0x0 ;  /* 0x0000000000007b1d */ /* 0x000fec0000010000 */
[----:B------:R-:W-:Y:S05]  /*05d0*/  @P1 EXIT ;  /* 0x000000000000194d */ /* 0x000fea0003800000 */
[----:B01----:R-:W0:Y:S04]  /*05e0*/  LDS.64 R2, [R0+0x10] ;  /* 0x0000100000027984 */ /* 0x003e280000000a00 */
[----:B0-----:R-:W-:Y:S01]  /*05f0*/  STG.E.64 desc[UR4][R16.64], R2 ;  /* 0x0000000210007986 */ /* 0x001fe2000c101b04 */
[----:B------:R-:W-:Y:S05]  /*0600*/  EXIT ;  /* 0x000000000000794d */ /* 0x000fea0003800000 */
.L_x_121:
[----:B------:R-:W-:Y:S02]  /*0610*/  IMAD.MOV.U32 R24, RZ, RZ, R20 ;  /* 0x000000ffff187224 */ /* 0x000fe400078e0014 */
[----:B------:R-:W-:Y:S02]  /*0620*/  IMAD.MOV.U32 R23, RZ, RZ, 0x1 ;  /* 0x00000001ff177424 */ /* 0x000fe400078e00ff */
[----:B------:R-:W-:Y:S02]  /*0630*/  IMAD.MOV.U32 R22, RZ, RZ, RZ ;  /* 0x000000ffff167224 */ /* 0x000fe400078e00ff */
[----:B------:R-:W-:-:S07]  /*0640*/  IMAD.MOV.U32 R21, RZ, RZ, -0x1 ;  /* 0xffffffffff157424 */ /* 0x000fce00078e00ff */
[----:B------:R-:W-:Y:S05]  /*0650*/  WARPSYNC.COLLECTIVE R21, `(.L_x_122) ;  /* 0x0000000015087348 */ /* 0x000fea0003c00000 */
[----:B------:R0:W1:Y:S02]  /*0660*/  SHFL.UP P0, R25, R24, R23, R22 ;  /* 0x0400001718197389 */ /* 0x0000640000000016 */
[----:B01----:R-:W-:Y:S05]  /*0670*/  ENDCOLLECTIVE ;  /* 0x000000000000791b */ /* 0x003fea0003800000 */
.L_x_122:
[----:B------:R-:W-:Y:S02]  /*0680*/  IMAD.MOV.U32 R24, RZ, RZ, R19 ;  /* 0x000000ffff187224 */ /* 0x000fe400078e0013 */
[----:B------:R-:W-:-:S07]  /*0690*/  IMAD.MOV.U32 R27, RZ, RZ, R25 ;  /* 0x000000ffff1b7224 */ /* 0x000fce00078e0019 */
[----:B------:R-:W-:Y:S05]  /*06a0*/  WARPSYNC.COLLECTIVE R21, `(.L_x_123) ;  /* 0x0000000015087348 */ /* 0x000fea0003c00000 */
[----:B------:R0:W1:Y:S02]  /*06b0*/  SHFL.UP P0, R25, R24, R23, R22 ;  /* 0x0400001718197389 */ /* 0x0000640000000016 */
[----:B01----:R-:W-:Y:S05]  /*06c0*/  ENDCOLLECTIVE ;  /* 0x000000000000791b */ /* 0x003fea0003800000 */
.L_x_123:
[----:B------:R-:W-:Y:S01]  /*06d0*/  IADD3 R26, P2, PT, R27, R20, RZ ;  /* 0x000000141b1a7210 */ /* 0x000fe20007f5e0ff */
[----:B------:R-:W-:-:S03]  /*06e0*/  IMAD.MOV.U32 R23, RZ, RZ, 0x2 ;  /* 0x00000002ff177424 */ /* 0x000fc600078e00ff */
[----:B------:R-:W-:Y:S01]  /*06f0*/  SEL R27, R26, R27, P0 ;  /* 0x0000001b1a1b7207 */ /* 0x000fe20000000000 */
[----:B------:R-:W-:-:S04]  /*0700*/  IMAD.X R26, R25, 0x1, R19, P2 ;  /* 0x00000001191a7824 */ /* 0x000fc800010e0613 */
[----:B------:R-:W-:Y:S01]  /*0710*/  IMAD.MOV.U32 R24, RZ, RZ, R27 ;  /* 0x000000ffff187224 */ /* 0x000fe200078e001b */
[----:B------:R-:W-:-:S07]  /*0720*/  SEL R26, R26, R25, P0 ;  /* 0x000000191a1a7207 */ /* 0x000fce0000000000 */
[----:B------:R-:W-:Y:S05]  /*0730*/  WARPSYNC.COLLECTIVE R21, `(.L_x_124) ;  /* 0x0000000015087348 */ /* 0x000fea0003c00000 */
[----:B------:R0:W1:Y:S02]  /*0740*/  SHFL.UP P0, R25, R24, R23, R22 ;  /* 0x0400001718197389 */ /* 0x0000640000000016 */
[----:B01----:R-:W-:Y:S05]  /*0750*/  ENDCOLLECTIVE ;  /* 0x000000000000791b */ /* 0x003fea0003800000 */
.L_x_124:
[----:B------:R-:W-:Y:S02]  /*0760*/  IMAD.MOV.U32 R24, RZ, RZ, R26 ;  /* 0x000000ffff187224 */ /* 0x000fe400078e001a */
[----:B------:R-:W-:-:S07]  /*0770*/  IMAD.MOV.U32 R28, RZ, RZ, R25 ;  /* 0x000000ffff1c7224 */ /* 0x000fce00078e0019 */
[----:B------:R-:W-:Y:S05]  /*0780*/  WARPSYNC.COLLECTIVE R21, `(.L_x_125) ;  /* 0x0000000015087348 */ /* 0x000fea0003c00000 */
[----:B------:R0:W1:Y:S02]  /*0790*/  SHFL.UP P0, R25, R24, R23, R22 ;  /* 0x0400001718197389 */ /* 0x0000640000000016 */
[----:B01----:R-:W-:Y:S05]  /*07a0*/  ENDCOLLECTIVE ;  /* 0x000000000000791b */ /* 0x003fea0003800000 */
.L_x_125:
        /* <DEDUP_REMOVED lines=9> */
.L_x_126:
[----:B------:R-:W-:Y:S02]  /*0840*/  IMAD.MOV.U32 R24, RZ, RZ, R29 ;  /* 0x000000ffff187224 */ /* 0x000fe400078e001d */
[----:B------:R-:W-:-:S07]  /*0850*/  IMAD.MOV.U32 R27, RZ, RZ, R25 ;  /* 0x000000ffff1b7224 */ /* 0x000fce00078e0019 */
[----:B------:R-:W-:Y:S05]  /*0860*/  WARPSYNC.COLLECTIVE R21, `(.L_x_127) ;  /* 0x0000000015087348 */ /* 0x000fea0003c00000 */
[----:B------:R0:W1:Y:S02]  /*0870*/  SHFL.UP P0, R25, R24, R23, R22 ;  /* 0x0400001718197389 */ /* 0x0000640000000016 */
[----:B01----:R-:W-:Y:S05]  /*0880*/  ENDCOLLECTIVE ;  /* 0x000000000000791b */ /* 0x003fea0003800000 */
.L_x_127:
        /* <DEDUP_REMOVED lines=9> */
.L_x_128:
[----:B------:R-:W-:Y:S02]  /*0920*/  IMAD.MOV.U32 R24, RZ, RZ, R29 ;  /* 0x000000ffff187224 */ /* 0x000fe400078e001d */
[----:B------:R-:W-:-:S07]  /*0930*/  IMAD.MOV.U32 R27, RZ, RZ, R25 ;  /* 0x000000ffff1b7224 */ /* 0x000fce00078e0019 */
[----:B------:R-:W-:Y:S05]  /*0940*/  WARPSYNC.COLLECTIVE R21, `(.L_x_129) ;  /* 0x0000000015087348 */ /* 0x000fea0003c00000 */
[----:B------:R0:W1:Y:S02]  /*0950*/  SHFL.UP P0, R25, R24, R23, R22 ;  /* 0x0400001718197389 */ /* 0x0000640000000016 */
[----:B01----:R-:W-:Y:S05]  /*0960*/  ENDCOLLECTIVE ;  /* 0x000000000000791b */ /* 0x003fea0003800000 */
.L_x_129:
        /* <DEDUP_REMOVED lines=9> */
.L_x_130:
[----:B------:R-:W-:Y:S02]  /*0a00*/  IMAD.MOV.U32 R24, RZ, RZ, R26 ;  /* 0x000000ffff187224 */ /* 0x000fe400078e001a */
[----:B------:R-:W-:-:S07]  /*0a10*/  IMAD.MOV.U32 R28, RZ, RZ, R25 ;  /* 0x000000ffff1c7224 */ /* 0x000fce00078e0019 */
[----:B------:R-:W-:Y:S05]  /*0a20*/  WARPSYNC.COLLECTIVE R21, `(.L_x_131) ;  /* 0x0000000015087348 */ /* 0x000fea0003c00000 */
[----:B------:R0:W1:Y:S02]  /*0a30*/  SHFL.UP P0, R25, R24, R23, R22 ;  /* 0x0400001718197389 */ /* 0x0000640000000016 */
[----:B01----:R-:W-:Y:S05]  /*0a40*/  ENDCOLLECTIVE ;  /* 0x000000000000791b */ /* 0x003fea0003800000 */
.L_x_131:
[----:B------:R-:W-:Y:S05]  /*0a50*/  BRA `(.L_x_132) ;  /* 0xfffffff800647947 */ /* 0x000fea000383ffff */
.L_x_133:
        /* <DEDUP_REMOVED lines=10> */
.L_x_258:


//--------------------- .text._ZN3cub18CUB_300001_SM_10006detail10radix_sort30DeviceRadixSortHistogramKernelINS1_5radix10policy_hubIjNS0_8NullTypeEyE10Policy1000ELNS0_9SortOrderE0EjyNS1_21identity_decomposer_tEEEvPT2_PKT1_SB_iiT3_ --------------------------
	.section	.text._ZN3cub18CUB_300001_SM_10006detail10radix_sort30DeviceRadixSortHistogramKernelINS1_5radix10policy_hubIjNS0_8NullTypeEyE10Policy1000ELNS0_9SortOrderE0EjyNS1_21identity_decomposer_tEEEvPT2_PKT1_SB_iiT3_,"ax",@progbits
	.align	128
        .global         _ZN3cub18CUB_300001_SM_10006detail10radix_sort30DeviceRadixSortHistogramKernelINS1_5radix10policy_hubIjNS0_8NullTypeEyE10Policy1000ELNS0_9SortOrderE0EjyNS1_21identity_decomposer_tEEEvPT2_PKT1_SB_iiT3_
        .type           _ZN3cub18CUB_300001_SM_10006detail10radix_sort30DeviceRadixSortHistogramKernelINS1_5radix10policy_hubIjNS0_8NullTypeEyE10Policy1000ELNS0_9SortOrderE0EjyNS1_21identity_decomposer_tEEEvPT2_PKT1_SB_iiT3_,@function
        .size           _ZN3cub18CUB_300001_SM_10006detail10radix_sort30DeviceRadixSortHistogramKernelINS1_5radix10policy_hubIjNS0_8NullTypeEyE10Policy1000ELNS0_9SortOrderE0EjyNS1_21identity_decomposer_tEEEvPT2_PKT1_SB_iiT3_,(.L_x_259 - _ZN3cub18CUB_300001_SM_10006detail10radix_sort30DeviceRadixSortHistogramKernelINS1_5radix10policy_hubIjNS0_8NullTypeEyE10Policy1000ELNS0_9SortOrderE0EjyNS1_21identity_decomposer_tEEEvPT2_PKT1_SB_iiT3_)
        .other          _ZN3cub18CUB_300001_SM_10006detail10radix_sort30DeviceRadixSortHistogramKernelINS1_5radix10policy_hubIjNS0_8NullTypeEyE10Policy1000ELNS0_9SortOrderE0EjyNS1_21identity_decomposer_tEEEvPT2_PKT1_SB_iiT3_,@"STO_CUDA_ENTRY STV_DEFAULT"
_ZN3cub18CUB_300001_SM_10006detail10radix_sort30DeviceRadixSortHistogramKernelINS1_5radix10policy_hubIjNS0_8NullTypeEyE10Policy1000ELNS0_9SortOrderE0EjyNS1_21identity_decomposer_tEEEvPT2_PKT1_SB_iiT3_:
.text._ZN3cub18CUB_300001_SM_10006detail10radix_sort30DeviceRadixSortHistogramKernelINS1_5radix10policy_hubIjNS0_8NullTypeEyE10Policy1000ELNS0_9SortOrderE0EjyNS1_21identity_decomposer_tEEEvPT2_PKT1_SB_iiT3_:
[----:B------:R-:W-:Y:S01]  /*0000*/  LDC R1, c[0x0][0x37c] ;  /* 0x0000df00ff017b82 */ /* 0x000fe20000000800 */
[----:B------:R-:W0:Y:S02]  /*0010*/  LDCU.64 UR4, c[0x0][0x390] ;  /* 0x00007200ff0477ac */ /* 0x000e240008000a00 */
[----:B0-----:R-:W-:-:S04]  /*0020*/  ISETP.NE.U32.AND P0, PT, RZ, UR4, PT ;  /* 0x00000004ff007c0c */ /* 0x001fc8000bf05070 */
[----:B------:R-:W-:-:S13]  /*0030*/  ISETP.NE.AND.EX P0, PT, RZ, UR5, PT, P0 ;  /* 0x00000005ff007c0c */ /* 0x000fda000bf05300 */
[----:B------:R-:W-:Y:S05]  /*0040*/  @!P0 EXIT ;  /* 0x000000000000894d */ /* 0x000fea0003800000 */
[----:B------:R-:W0:Y:S01]  /*0050*/  S2R R18, SR_TID.X ;  /* 0x0000000000127919 */ /* 0x000e220000002100 */
[----:B------:R-:W1:Y:S01]  /*0060*/  LDCU.64 UR4, c[0x0][0x398] ;  /* 0x00007300ff0477ac */ /* 0x000e620008000a00 */
[----:B------:R-:W2:Y:S01]  /*0070*/  S2UR UR7, SR_CgaCtaId ;  /* 0x00000000000779c3 */ /* 0x000ea20000008800 */
[----:B------:R-:W-:Y:S01]  /*0080*/  UMOV UR6, 0x400 ;  /* 0x0000040000067882 */ /* 0x000fe20000000000 */
[----:B------:R-:W3:Y:S06]  /*0090*/  LDCU.64 UR18, c[0x0][0x358] ;  /* 0x00006b00ff1277ac */ /* 0x000eec0008000a00 */
[----:B------:R-:W4:Y:S01]  /*00a0*/  S2UR UR8, SR_CTAID.X ;  /* 0x00000000000879c3 */ /* 0x000f220000002500 */
[----:B------:R-:W0:Y:S01]  /*00b0*/  LDCU UR21, c[0x0][0x370] ;  /* 0x00006e00ff1577ac */ /* 0x000e220008000800 */
[----:B-1----:R-:W-:-:S04]  /*00c0*/  UIADD3 UR4, UPT, UPT, UR5, 0x7, -UR4 ;  /* 0x0000000705047890 */ /* 0x002fc8000fffe804 */
[----:B------:R-:W-:Y:S02]  /*00d0*/  UISETP.GE.AND UP0, UPT, UR4, 0x8, UPT ;  /* 0x000000080400788c */ /* 0x000fe4000bf06270 */
[----:B------:R-:W-:Y:S02]  /*00e0*/  USHF.R.S32.HI UR5, URZ, 0x1f, UR4 ;  /* 0x0000001fff057899 */ /* 0x000fe40008011404 */
[----:B--2---:R-:W-:Y:S02]  /*00f0*/  ULEA UR6, UR7, UR6, 0x18 ;  /* 0x0000000607067291 */ /* 0x004fe4000f8ec0ff */
[----:B------:R-:W-:Y:S01]  /*0100*/  PLOP3.LUT P0, PT, PT, PT, UP0, 0x80, 0x8 ;  /* 0x000000000008781c */ /* 0x000fe20003f0f008 */
[----:B------:R-:W-:Y:S01]  /*0110*/  ULEA.HI UR5, UR5, UR4, URZ, 0x3 ;  /* 0x0000000405057291 */ /* 0x000fe2000f8f18ff */
[C---:B0-----:R-:W-:Y:S02]  /*0120*/  VIADD R19, R18.reuse, 0x80 ;  /* 0x0000008012137836 */ /* 0x041fe40000000000 */
[C---:B------:R-:W-:Y:S01]  /*0130*/  ISETP.GT.U32.OR P0, PT, R18.reuse, 0xff, !P0 ;  /* 0x000000ff1200780c */ /* 0x040fe20004704470 */
[----:B------:R-:W-:Y:S01]  /*0140*/  USHF.R.S32.HI UR5, URZ, 0x3, UR5 ;  /* 0x00000003ff057899 */ /* 0x000fe20008011405 */
[C---:B------:R-:W-:Y:S01]  /*0150*/  VIADD R20, R18.reuse, 0x100 ;  /* 0x0000010012147836 */ /* 0x040fe20000000000 */
[C---:B------:R-:W-:Y:S01]  /*0160*/  IADD3 R25, PT, PT, R18.reuse, 0x500, RZ ;  /* 0x0000050012197810 */ /* 0x040fe20007ffe0ff */
[C---:B------:R-:W-:Y:S01]  /*0170*/  VIADD R21, R18.reuse, 0x180 ;  /* 0x0000018012157836 */ /* 0x040fe20000000000 */
[----:B------:R-:W-:Y:S01]  /*0180*/  P2R R28, PR, RZ, 0x1 ;  /* 0x00000001ff1c7803 */ /* 0x000fe20000000000 */
[C---:B------:R-:W-:Y:S01]  /*0190*/  VIADD R22, R18.reuse, 0x200 ;  /* 0x0000020012167836 */ /* 0x040fe20000000000 */
[C---:B------:R-:W-:Y:S01]  /*01a0*/  LEA R27, R18.reuse, UR6, 0x2 ;  /* 0x00000006121b7c11 */ /* 0x040fe2000f8e10ff */
[C---:B------:R-:W-:Y:S01]  /*01b0*/  VIADD R23, R18.reuse, 0x280 ;  /* 0x0000028012177836 */ /* 0x040fe20000000000 */
[----:B----4-:R-:W-:Y:S01]  /*01c0*/  USHF.L.U32 UR8, UR8, 0xb, URZ ;  /* 0x0000000b08087899 */ /* 0x010fe200080006ff */
[C---:B------:R-:W-:Y:S01]  /*01d0*/  VIADD R24, R18.reuse, 0x300 ;  /* 0x0000030012187836 */ /* 0x040fe20000000000 */
[----:B------:R-:W-:Y:S01]  /*01e0*/  ULOP3.LUT UR20, UR5, 0x7, URZ, 0xc0, !UPT ;  /* 0x0000000705147892 */ /* 0x000fe2000f8ec0ff */
[----:B------:R-:W-:Y:S01]  /*01f0*/  VIADD R26, R18, 0x780 ;  /* 0x00000780121a7836 */ /* 0x000fe20000000000 */
[----:B------:R-:W-:Y:S01]  /*0200*/  ULOP3.LUT UR9, UR5, 0x3, URZ, 0xc0, !UPT ;  /* 0x0000000305097892 */ /* 0x000fe2000f8ec0ff */
[----:B------:R-:W-:Y:S01]  /*0210*/  UMOV UR6, URZ ;  /* 0x000000ff00067c82 */ /* 0x000fe20008000000 */
[----:B---3--:R-:W-:-:S10]  /*0220*/  UMOV UR7, URZ ;  /* 0x000000ff00077c82 */ /* 0x008fd40008000000 */
.L_x_217:
[----:B------:R-:W-:Y:S01]  /*0230*/  ISETP.NE.AND P0, PT, R28, RZ, PT ;  /* 0x000000ff1c00720c */ /* 0x000fe20003f05270 */
[----:B------:R-:W-:-:S12]  /*0240*/  BSSY.RECONVERGENT B0, `(.L_x_134) ;  /* 0x0000082000007945 */ /* 0x000fd80003800200 */
[----:B0-2345:R-:W-:Y:S05]  /*0250*/  @P0 BRA `(.L_x_135) ;  /* 0x0000000800000947 */ /* 0x03dfea0003800000 */
[----:B------:R-:W0:Y:S02]  /*0260*/  LDC.64 R2, c[0x0][0x398] ;  /* 0x0000e600ff027b82 */ /* 0x000e240000000a00 */
[----:B0-----:R-:W-:-:S04]  /*0270*/  IADD3 R2, PT, PT, R3, 0x7, -R2 ;  /* 0x0000000703027810 */ /* 0x001fc80007ffe802 */
[----:B------:R-:W-:-:S04]  /*0280*/  SHF.R.S32.HI R3, RZ, 0x1f, R2 ;  /* 0x0000001fff037819 */ /* 0x000fc80000011402 */
[----:B------:R-:W-:-:S04]  /*0290*/  LEA.HI R3, R3, R2, RZ, 0x3 ;  /* 0x0000000203037211 */ /* 0x000fc800078f18ff */
[----:B------:R-:W-:-:S04]  /*02a0*/  SHF.R.S32.HI R3, RZ, 0x3, R3 ;  /* 0x00000003ff037819 */ /* 0x000fc80000011403 */
[C---:B------:R-:W-:Y:S01]  /*02b0*/  LOP3.LUT R5, R3.reuse, 0xffffff0, RZ, 0xc0, !PT ;  /* 0x0ffffff003057812 */ /* 0x040fe200078ec0ff */
[----:B------:R-:W-:-:S05]  /*02c0*/  VIADD R0, R3, 0xffffffff ;  /* 0xffffffff03007836 */ /* 0x000fca0000000000 */
[----:B------:R-:W-:Y:S01]  /*02d0*/  ISETP.GE.U32.AND P0, PT, R0, 0xf, PT ;  /* 0x0000000f0000780c */ /* 0x000fe20003f06070 */
[----:B------:R-:W-:-:S12]  /*02e0*/  IMAD.MOV.U32 R0, RZ, RZ, RZ ;  /* 0x000000ffff007224 */ /* 0x000fd800078e00ff */
[----:B------:R-:W-:Y:S05]  /*02f0*/  @!P0 BRA `(.L_x_136) ;  /* 0x00000000005c8947 */ /* 0x000fea0003800000 */
[----:B------:R-:W-:Y:S02]  /*0300*/  IMAD.MOV R2, RZ, RZ, -R5 ;  /* 0x000000ffff027224 */ /* 0x000fe400078e0a05 */
[----:B------:R-:W-:-:S07]  /*0310*/  VIADD R0, R27, 0x2000 ;  /* 0x000020001b007836 */ /* 0x000fce0000000000 */
.L_x_137:
[----:B------:R-:W-:Y:S01]  /*0320*/  VIADD R2, R2, 0x10 ;  /* 0x0000001002027836 */ /* 0x000fe20000000000 */
[----:B------:R-:W-:Y:S04]  /*0330*/  STS [R0+-0x2000], RZ ;  /* 0xffe000ff00007388 */ /* 0x000fe80000000800 */
        /* <DEDUP_REMOVED lines=16> */
[----:B0-----:R-:W-:Y:S01]  /*0440*/  IADD3 R0, PT, PT, R0, 0x4000, RZ ;  /* 0x0000400000007810 */ /* 0x001fe20007ffe0ff */
[----:B------:R-:W-:Y:S06]  /*0450*/  @P1 BRA `(.L_x_137) ;  /* 0xfffffffc00b01947 */ /* 0x000fec000383ffff */
[----:B------:R-:W-:-:S07]  /*0460*/  IMAD.MOV.U32 R0, RZ, RZ, R5 ;  /* 0x000000ffff007224 */ /* 0x000fce00078e0005 */
.L_x_136:
[----:B------:R-:W-:Y:S01]  /*0470*/  LOP3.LUT R2, R3, 0xf, RZ, 0xc0, !PT ;  /* 0x0000000f03027812 */ /* 0x000fe200078ec0ff */
[----:B------:R-:W-:-:S03]  /*0480*/  IMAD.U32 R4, RZ, RZ, UR20 ;  /* 0x00000014ff047e24 */ /* 0x000fc6000f8e00ff */
[C---:B------:R-:W-:Y:S01]  /*0490*/  ISETP.NE.AND P1, PT, R2.reuse, RZ, PT ;  /* 0x000000ff0200720c */ /* 0x040fe20003f25270 */
[----:B------:R-:W-:Y:S02]  /*04a0*/  VIADD R2, R2, 0xffffffff ;  /* 0xffffffff02027836 */ /* 0x000fe40000000000 */
[----:B------:R-:W-:-:S10]  /*04b0*/  VIADD R4, R4, 0xffffffff ;  /* 0xffffffff04047836 */ /* 0x000fd40000000000 */
[----:B------:R-:W-:Y:S05]  /*04c0*/  @!P1 BRA `(.L_x_138) ;  /* 0x00000000007c9947 */ /* 0x000fea0003800000 */
[----:B------:R-:W-:Y:S01]  /*04d0*/  ISETP.GE.U32.AND P2, PT, R2, 0x7, PT ;  /* 0x000000070200780c */ /* 0x000fe20003f46070 */
[----:B------:R-:W-:-:S12]  /*04e0*/  UISETP.NE.AND UP0, UPT, UR20, URZ, UPT ;  /* 0x000000ff1400728c */ /* 0x000fd8000bf05270 */
[----:B------:R-:W-:Y:S05]  /*04f0*/  @!P2 BRA `(.L_x_139) ;  /* 0x000000000028a947 */ /* 0x000fea0003800000 */
        /* <DEDUP_REMOVED lines=10> */
.L_x_139:
[----:B------:R-:W-:Y:S05]  /*05a0*/  BRA.U !UP0, `(.L_x_138) ;  /* 0x0000000108447547 */ /* 0x000fea000b800000 */
[----:B------:R-:W-:Y:S01]  /*05b0*/  ISETP.GE.U32.AND P2, PT, R4, 0x3, PT ;  /* 0x000000030400780c */ /* 0x000fe20003f46070 */
[----:B------:R-:W-:-:S12]  /*05c0*/  UISETP.NE.AND UP0, UPT, UR9, URZ, UPT ;  /* 0x000000ff0900728c */ /* 0x000fd8000bf05270 */
[C---:B0-----:R-:W-:Y:S01]  /*05d0*/  @P2 LEA R3, R0.reuse, R27, 0xa ;  /* 0x0000001b00032211 */ /* 0x041fe200078e50ff */
[----:B------:R-:W-:-:S04]  /*05e0*/  @P2 VIADD R0, R0, 0x4 ;  /* 0x0000000400002836 */ /* 0x000fc80000000000 */
[----:B------:R1:W-:Y:S04]  /*05f0*/  @P2 STS [R3], RZ ;  /* 0x000000ff03002388 */ /* 0x0003e80000000800 */
[----:B------:R1:W-:Y:S04]  /*0600*/  @P2 STS [R3+0x400], RZ ;  /* 0x000400ff03002388 */ /* 0x0003e80000000800 */
[----:B------:R1:W-:Y:S04]  /*0610*/  @P2 STS [R3+0x800], RZ ;  /* 0x000800ff03002388 */ /* 0x0003e80000000800 */
[----:B------:R1:W-:Y:S01]  /*0620*/  @P2 STS [R3+0xc00], RZ ;  /* 0x000c00ff03002388 */ /* 0x0003e20000000800 */
[----:B------:R-:W-:Y:S05]  /*0630*/  BRA.U !UP0, `(.L_x_138) ;  /* 0x0000000108207547 */ /* 0x000fea000b800000 */
[----:B------:R-:W-:Y:S01]  /*0640*/  IMAD R0, R0, 0x400, R27 ;  /* 0x0000040000007824 */ /* 0x000fe200078e021b */
[----:B------:R-:W-:-:S04]  /*0650*/  UISETP.NE.AND UP0, UPT, UR9, 0x1, UPT ;  /* 0x000000010900788c */ /* 0x000fc8000bf05270 */
[----:B------:R2:W-:Y:S05]  /*0660*/  STS [R0], RZ ;  /* 0x000000ff00007388 */ /* 0x0005ea0000000800 */
[----:B------:R-:W-:Y:S05]  /*0670*/  BRA.U !UP0, `(.L_x_138) ;  /* 0x0000000108107547 */ /* 0x000fea000b800000 */
[----:B------:R-:W-:Y:S01]  /*0680*/  UISETP.NE.AND UP0, UPT, UR9, 0x2, UPT ;  /* 0x000000020900788c */ /* 0x000fe2000bf05270 */
[----:B------:R3:W-:Y:S05]  /*0690*/  STS [R0+0x400], RZ ;  /* 0x000400ff00007388 */ /* 0x0007ea0000000800 */
[----:B------:R-:W-:-:S13]  /*06a0*/  PLOP3.LUT P2, PT, PT, PT, UP0, 0x80, 0x8 ;  /* 0x000000000008781c */ /* 0x000fda0003f4f008 */
[----:B------:R3:W-:Y:S02]  /*06b0*/  @P2 STS [R0+0x800], RZ ;  /* 0x000800ff00002388 */ /* 0x0007e40000000800 */
.L_x_138:
[----:B------:R-:W-:-:S13]  /*06c0*/  ISETP.GT.U32.AND P2, PT, R18, 0x7f, PT ;  /* 0x0000007f1200780c */ /* 0x000fda0003f44070 */
[----:B------:R-:W-:Y:S05]  /*06d0*/  @P2 BRA `(.L_x_135) ;  /* 0x0000000000e02947 */ /* 0x000fea0003800000 */
[----:B--23--:R-:W-:Y:S01]  /*06e0*/  IMAD.MOV.U32 R0, RZ, RZ, RZ ;  /* 0x000000ffff007224 */ /* 0x00cfe200078e00ff */
[----:B------:R-:W-:Y:S06]  /*06f0*/  @!P0 BRA `(.L_x_140) ;  /* 0x0000000000588947 */ /* 0x000fec0003800000 */
[----:B------:R-:W-:-:S07]  /*0700*/  IMAD.MOV.U32 R0, RZ, RZ, RZ ;  /* 0x000000ffff007224 */ /* 0x000fce00078e00ff */
.L_x_141:
[C---:B012---:R-:W-:Y:S02]  /*0710*/  IMAD R3, R0.reuse, 0x400, R27 ;  /* 0x0000040000037824 */ /* 0x047fe400078e021b */
[----:B------:R-:W-:-:S03]  /*0720*/  VIADD R0, R0, 0x10 ;  /* 0x0000001000007836 */ /* 0x000fc60000000000 */
[----:B------:R2:W-:Y:S02]  /*0730*/  STS [R3+0x200], RZ ;  /* 0x000200ff03007388 */ /* 0x0005e40000000800 */
[----:B------:R-:W-:Y:S02]  /*0740*/  ISETP.NE.AND P0, PT, R0, R5, PT ;  /* 0x000000050000720c */ /* 0x000fe40003f05270 */
[----:B------:R2:W-:Y:S04]  /*0750*/  STS [R3+0x600], RZ ;  /* 0x000600ff03007388 */ /* 0x0005e80000000800 */
        /* <DEDUP_REMOVED lines=13> */
[----:B------:R2:W-:Y:S01]  /*0830*/  STS [R3+0x3e00], RZ ;  /* 0x003e00ff03007388 */ /* 0x0005e20000000800 */
[----:B------:R-:W-:Y:S05]  /*0840*/  @P0 BRA `(.L_x_141) ;  /* 0xfffffffc00b00947 */ /* 0x000fea000383ffff */
[----:B------:R-:W-:-:S07]  /*0850*/  MOV R0, R5 ;  /* 0x0000000500007202 */ /* 0x000fce0000000f00 */
.L_x_140:
[----:B------:R-:W-:Y:S05]  /*0860*/  @!P1 BRA `(.L_x_135) ;  /* 0x00000000007c9947 */ /* 0x000fea0003800000 */
[----:B------:R-:W-:Y:S01]  /*0870*/  ISETP.GE.U32.AND P0, PT, R2, 0x7, PT ;  /* 0x000000070200780c */ /* 0x000fe20003f06070 */
[----:B------:R-:W-:-:S12]  /*0880*/  UISETP.NE.AND UP0, UPT, UR20, URZ, UPT ;  /* 0x000000ff1400728c */ /* 0x000fd8000bf05270 */
[----:B------:R-:W-:Y:S05]  /*0890*/  @!P0 BRA `(.L_x_142) ;  /* 0x0000000000288947 */ /* 0x000fea0003800000 */
[C---:B------:R-:W-:Y:S02]  /*08a0*/  IMAD R2, R0.reuse, 0x400, R27 ;  /* 0x0000040000027824 */ /* 0x040fe400078e021b */
[----:B------:R-:W-:-:S03]  /*08b0*/  VIADD R0, R0, 0x8 ;  /* 0x0000000800007836 */ /* 0x000fc60000000000 */
[----:B------:R3:W-:Y:S04]  /*08c0*/  STS [R2+0x200], RZ ;  /* 0x000200ff02007388 */ /* 0x0007e80000000800 */
[----:B------:R3:W-:Y:S04]  /*08d0*/  STS [R2+0x600], RZ ;  /* 0x000600ff02007388 */ /* 0x0007e80000000800 */
[----:B------:R3:W-:Y:S04]  /*08e0*/  STS [R2+0xa00], RZ ;  /* 0x000a00ff02007388 */ /* 0x0007e80000000800 */
[----:B------:R3:W-:Y:S04]  /*08f0*/  STS [R2+0xe00], RZ ;  /* 0x000e00ff02007388 */ /* 0x0007e80000000800 */
[----:B------:R3:W-:Y:S04]  /*0900*/  STS [R2+0x1200], RZ ;  /* 0x001200ff02007388 */ /* 0x0007e80000000800 */
[----:B------:R3:W-:Y:S04]  /*0910*/  STS [R2+0x1600], RZ ;  /* 0x001600ff02007388 */ /* 0x0007e80000000800 */
[----:B------:R3:W-:Y:S04]  /*0920*/  STS [R2+0x1a00], RZ ;  /* 0x001a00ff02007388 */ /* 0x0007e80000000800 */
[----:B------:R3:W-:Y:S02]  /*0930*/  STS [R2+0x1e00], RZ ;  /* 0x001e00ff02007388 */ /* 0x0007e40000000800 */
.L_x_142:
[----:B------:R-:W-:Y:S05]  /*0940*/  BRA.U !UP0, `(.L_x_135) ;  /* 0x0000000108447547 */ /* 0x000fea000b800000 */
[----:B------:R-:W-:Y:S01]  /*0950*/  ISETP.GE.U32.AND P0, PT, R4, 0x3, PT ;  /* 0x000000030400780c */ /* 0x000fe20003f06070 */
[----:B------:R-:W-:-:S12]  /*0960*/  UISETP.NE.AND UP0, UPT, UR9, URZ, UPT ;  /* 0x000000ff0900728c */ /* 0x000fd8000bf05270 */
[C---:B---3--:R-:W-:Y:S02]  /*0970*/  @P0 IMAD R2, R0.reuse, 0x400, R27 ;  /* 0x0000040000020824 */ /* 0x048fe400078e021b */
[----:B------:R-:W-:-:S03]  /*0980*/  @P0 VIADD R0, R0, 0x4 ;  /* 0x0000000400000836 */ /* 0x000fc60000000000 */
[----:B------:R4:W-:Y:S04]  /*0990*/  @P0 STS [R2+0x200], RZ ;  /* 0x000200ff02000388 */ /* 0x0009e80000000800 */
[----:B------:R4:W-:Y:S04]  /*09a0*/  @P0 STS [R2+0x600], RZ ;  /* 0x000600ff02000388 */ /* 0x0009e80000000800 */
[----:B------:R4:W-:Y:S04]  /*09b0*/  @P0 STS [R2+0xa00], RZ ;  /* 0x000a00ff02000388 */ /* 0x0009e80000000800 */
[----:B------:R4:W-:Y:S01]  /*09c0*/  @P0 STS [R2+0xe00], RZ ;  /* 0x000e00ff02000388 */ /* 0x0009e20000000800 */
[----:B------:R-:W-:Y:S05]  /*09d0*/  BRA.U !UP0, `(.L_x_135) ;  /* 0x0000000108207547 */ /* 0x000fea000b800000 */
[----:B------:R-:W-:Y:S01]  /*09e0*/  IMAD R0, R0, 0x400, R27 ;  /* 0x0000040000007824 */ /* 0x000fe200078e021b */
[----:B------:R-:W-:-:S04]  /*09f0*/  UISETP.NE.AND UP0, UPT, UR9, 0x1, UPT ;  /* 0x000000010900788c */ /* 0x000fc8000bf05270 */
[----:B------:R3:W-:Y:S05]  /*0a00*/  STS [R0+0x200], RZ ;  /* 0x000200ff00007388 */ /* 0x0007ea0000000800 */
[----:B------:R-:W-:Y:S05]  /*0a10*/  BRA.U !UP0, `(.L_x_135) ;  /* 0x0000000108107547 */ /* 0x000fea000b800000 */
[----:B------:R-:W-:Y:S01]  /*0a20*/  UISETP.NE.AND UP0, UPT, UR9, 0x2, UPT ;  /* 0x000000020900788c */ /* 0x000fe2000bf05270 */
[----:B------:R0:W-:Y:S05]  /*0a30*/  STS [R0+0x600], RZ ;  /* 0x000600ff00007388 */ /* 0x0001ea0000000800 */
[----:B------:R-:W-:-:S13]  /*0a40*/  PLOP3.LUT P0, PT, PT, PT, UP0, 0x80, 0x8 ;  /* 0x000000000008781c */ /* 0x000fda0003f0f008 */
[----:B------:R0:W-:Y:S02]  /*0a50*/  @P0 STS [R0+0xa00], RZ ;  /* 0x000a00ff00000388 */ /* 0x0001e40000000800 */
.L_x_135:
[----:B------:R-:W-:Y:S05]  /*0a60*/  BSYNC.RECONVERGENT B0 ;  /* 0x0000000000007941 */ /* 0x000fea0003800200 */
.L_x_134:
[----:B------:R-:W5:Y:S01]  /*0a70*/  LDCU.64 UR10, c[0x0][0x390] ;  /* 0x00007200ff0a77ac */ /* 0x000f620008000a00 */
[----:B------:R-:W-:Y:S02]  /*0a80*/  USHF.L.U32 UR4, UR6, 0x1e, URZ ;  /* 0x0000001e06047899 */ /* 0x000fe400080006ff */
[----:B------:R-:W-:Y:S02]  /*0a90*/  USHF.L.U64.HI UR5, UR6, 0x1e, UR7 ;  /* 0x0000001e06057899 */ /* 0x000fe40008010207 */
[----:B-----5:R-:W-:-:S04]  /*0aa0*/  UIADD3 UR4, UP0, UPT, -UR4, UR10, URZ ;  /* 0x0000000a04047290 */ /* 0x020fc8000ff1e1ff */
[----:B------:R-:W-:Y:S02]  /*0ab0*/  UIADD3.X UR5, UPT, UPT, ~UR5, UR11, URZ, UP0, !UPT ;  /* 0x0000000b05057290 */ /* 0x000fe400087fe5ff */
[----:B------:R-:W-:-:S04]  /*0ac0*/  UISETP.LT.U32.AND UP0, UPT, UR4, 0x40000000, UPT ;  /* 0x400000000400788c */ /* 0x000fc8000bf01070 */
[----:B------:R-:W-:-:S04]  /*0ad0*/  UISETP.LT.U32.AND.EX UP0, UPT, UR5, URZ, UPT, UP0 ;  /* 0x000000ff0500728c */ /* 0x000fc8000bf01100 */
[----:B------:R-:W-:Y:S02]  /*0ae0*/  USEL UR11, UR4, 0x40000000, UP0 ;  /* 0x40000000040b7887 */ /* 0x000fe40008000000 */
[----:B------:R-:W-:Y:S02]  /*0af0*/  USEL UR12, UR5, URZ, UP0 ;  /* 0x000000ff050c7287 */ /* 0x000fe40008000000 */
[----:B------:R-:W-:-:S04]  /*0b00*/  UISETP.GT.U32.AND UP0, UPT, UR11, UR8, UPT ;  /* 0x000000080b00728c */ /* 0x000fc8000bf04070 */
[----:B------:R-:W-:Y:S01]  /*0b10*/  UISETP.GT.U32.AND.EX UP0, UPT, UR12, URZ, UPT, UP0 ;  /* 0x000000ff0c00728c */ /* 0x000fe2000bf04100 */
[----:B------:R-:W-:Y:S08]  /*0b20*/  BAR.SYNC.DEFER_BLOCKING 0x0 ;  /* 0x0000000000007b1d */ /* 0x000ff00000010000 */
[----:B------:R-:W-:Y:S06]  /*0b30*/  BAR.SYNC.DEFER_BLOCKING 0x0 ;  /* 0x0000000000007b1d */ /* 0x000fec0000010000 */
[----:B------:R-:W-:Y:S05]  /*0b40*/  BRA.U !UP0, `(.L_x_143) ;  /* 0x0000000908d87547 */ /* 0x000fea000b800000 */
[----:B------:R-:W-:Y:S01]  /*0b50*/  UMOV UR10, UR8 ;  /* 0x00000008000a7c82 */ /* 0x000fe20008000000 */
[----:B------:R-:W-:-:S05]  /*0b60*/  UMOV UR5, URZ ;  /* 0x000000ff00057c82 */ /* 0x000fca0008000000 */
.L_x_148:
[----:B-----5:R-:W5:Y:S01]  /*0b70*/  LDCU.64 UR16, c[0x0][0x390] ;  /* 0x00007200ff1077ac */ /* 0x020f620008000a00 */
[----:B------:R-:W-:Y:S02]  /*0b80*/  USHF.L.U32 UR13, UR6, 0x1e, URZ ;  /* 0x0000001e060d7899 */ /* 0x000fe400080006ff */
[----:B------:R-:W-:Y:S02]  /*0b90*/  USHF.L.U64.HI UR14, UR6, 0x1e, UR7 ;  /* 0x0000001e060e7899 */ /* 0x000fe40008010207 */
[----:B------:R-:W-:-:S04]  /*0ba0*/  UIADD3 UR13, UP0, UPT, UR10, UR13, URZ ;  /* 0x0000000d0a0d7290 */ /* 0x000fc8000ff1e0ff */
[----:B------:R-:W-:Y:S02]  /*0bb0*/  UIADD3.X UR14, UPT, UPT, UR5, UR14, URZ, UP0, !UPT ;  /* 0x0000000e050e7290 */ /* 0x000fe400087fe4ff */
[----:B------:R-:W-:Y:S02]  /*0bc0*/  ULEA UR10, UP0, UR21, UR10, 0xb ;  /* 0x0000000a150a7291 */ /* 0x000fe4000f8058ff */
[----:B-----5:R-:W-:Y:S02]  /*0bd0*/  UIADD3 UR15, UP1, UPT, -UR13, UR16, URZ ;  /* 0x000000100d0f7290 */ /* 0x020fe4000ff3e1ff */
[----:B------:R-:W-:Y:S02]  /*0be0*/  UIADD3.X UR5, UPT, UPT, URZ, UR5, URZ, UP0, !UPT ;  /* 0x00000005ff057290 */ /* 0x000fe400087fe4ff */
[----:B------:R-:W-:Y:S02]  /*0bf0*/  UIADD3.X UR4, UPT, UPT, ~UR14, UR17, URZ, UP1, !UPT ;  /* 0x000000110e047290 */ /* 0x000fe40008ffe5ff */
[----:B------:R-:W-:-:S02]  /*0c00*/  UISETP.GE.U32.AND UP1, UPT, UR15, 0x800, UPT ;  /* 0x000008000f00788c */ /* 0x000fc4000bf26070 */
[----:B------:R-:W-:Y:S02]  /*0c10*/  UISETP.GE.U32.AND UP0, UPT, UR10, UR11, UPT ;  /* 0x0000000b0a00728c */ /* 0x000fe4000bf06070 */
[----:B------:R-:W-:Y:S02]  /*0c20*/  UISETP.GE.U32.AND.EX UP1, UPT, UR4, URZ, UPT, UP1 ;  /* 0x000000ff0400728c */ /* 0x000fe4000bf26110 */
[----:B------:R-:W-:-:S07]  /*0c30*/  UISETP.GE.U32.AND.EX UP0, UPT, UR5, UR12, UPT, UP0 ;  /* 0x0000000c0500728c */ /* 0x000fce000bf06100 */
[----:B012---:R-:W-:Y:S05]  /*0c40*/  BRA.U !UP1, `(.L_x_144) ;  /* 0x0000000109587547 */ /* 0x007fea000b800000 */
[----:B------:R-:W4:Y:S01]  /*0c50*/  LDCU.64 UR16, c[0x0][0x388] ;  /* 0x00007100ff1077ac */ /* 0x000f220008000a00 */
[----:B0-23--:R-:W-:-:S05]  /*0c60*/  IADD3 R0, P0, PT, R18, UR13, RZ ;  /* 0x0000000d12007c10 */ /* 0x00dfca000ff1e0ff */
[----:B-1----:R-:W-:Y:S01]  /*0c70*/  IMAD.X R3, RZ, RZ, UR14, P0 ;  /* 0x0000000eff037e24 */ /* 0x002fe200080e06ff */
[----:B----4-:R-:W-:-:S04]  /*0c80*/  LEA R14, P0, R0, UR16, 0x2 ;  /* 0x00000010000e7c11 */ /* 0x010fc8000f8010ff */
        /* <DEDUP_REMOVED lines=18> */
.L_x_144:
[C---:B------:R-:W-:Y:S01]  /*0db0*/  ISETP.GE.AND P5, PT, R18.reuse, UR15, PT ;  /* 0x0000000f12007c0c */ /* 0x040fe2000bfa6270 */
[----:B------:R-:W4:Y:S01]  /*0dc0*/  LDCU.64 UR16, c[0x0][0x388] ;  /* 0x00007100ff1077ac */ /* 0x000f220008000a00 */
[----:B0-23--:R-:W-:Y:S01]  /*0dd0*/  IADD3 R0, P0, PT, R18, UR13, RZ ;  /* 0x0000000d12007c10 */ /* 0x00dfe2000ff1e0ff */
[----:B------:R-:W-:Y:S01]  /*0de0*/  IMAD.MOV.U32 R17, RZ, RZ, -0x1 ;  /* 0xffffffffff117424 */ /* 0x000fe200078e00ff */
[----:B------:R-:W0:Y:S01]  /*0df0*/  S2R R18, SR_TID.X ;  /* 0x0000000000127919 */ /* 0x000e220000002100 */
[----:B------:R-:W-:Y:S01]  /*0e00*/  ISETP.GE.AND P2, PT, R19, UR15, PT ;  /* 0x0000000f13007c0c */ /* 0x000fe2000bf46270 */
[----:B------:R-:W-:Y:S01]  /*0e10*/  IMAD.MOV.U32 R16, RZ, RZ, -0x1 ;  /* 0xffffffffff107424 */ /* 0x000fe200078e00ff */
[----:B-1----:R-:W-:Y:S02]  /*0e20*/  IADD3.X R3, PT, PT, RZ, UR14, RZ, P0, !PT ;  /* 0x0000000eff037c10 */ /* 0x002fe400087fe4ff */
[----:B------:R-:W-:Y:S02]  /*0e30*/  ISETP.GE.AND P3, PT, R20, UR15, PT ;  /* 0x0000000f14007c0c */ /* 0x000fe4000bf66270 */
[----:B------:R-:W-:-:S02]  /*0e40*/  ISETP.GE.AND P4, PT, R21, UR15, PT ;  /* 0x0000000f15007c0c */ /* 0x000fc4000bf86270 */
[----:B----4-:R-:W-:-:S04]  /*0e50*/  LEA R14, P0, R0, UR16, 0x2 ;  /* 0x00000010000e7c11 */ /* 0x010fc8000f8010ff */
[----:B------:R-:W-:Y:S01]  /*0e60*/  LEA.HI.X R15, R0, UR17, R3, 0x2, P0 ;  /* 0x00000011000f7c11 */ /* 0x000fe200080f1403 */
[----:B------:R-:W-:Y:S02]  /*0e70*/  IMAD.MOV.U32 R13, RZ, RZ, -0x1 ;  /* 0xffffffffff0d7424 */ /* 0x000fe400078e00ff */
[----:B------:R-:W-:Y:S02]  /*0e80*/  IMAD.MOV.U32 R12, RZ, RZ, -0x1 ;  /* 0xffffffffff0c7424 */ /* 0x000fe400078e00ff */
[----:B------:R1:W5:Y:S01]  /*0e90*/  @!P5 LDG.E R17, desc[UR18][R14.64] ;  /* 0x000000120e11d981 */ /* 0x000362000c1e1900 */
[----:B------:R-:W-:-:S03]  /*0ea0*/  ISETP.GE.AND P5, PT, R22, UR15, PT ;  /* 0x0000000f16007c0c */ /* 0x000fc6000bfa6270 */
[----:B------:R1:W5:Y:S01]  /*0eb0*/  @!P2 LDG.E R16, desc[UR18][R14.64+0x200] ;  /* 0x000200120e10a981 */ /* 0x000362000c1e1900 */
[C---:B0-----:R-:W-:Y:S01]  /*0ec0*/  LOP3.LUT R0, R18.reuse, 0x400, RZ, 0xfc, !PT ;  /* 0x0000040012007812 */ /* 0x041fe200078efcff */
[----:B------:R-:W-:Y:S01]  /*0ed0*/  VIADD R2, R18, 0x380 ;  /* 0x0000038012027836 */ /* 0x000fe20000000000 */
[----:B------:R-:W-:Y:S01]  /*0ee0*/  ISETP.GE.AND P2, PT, R23, UR15, PT ;  /* 0x0000000f17007c0c */ /* 0x000fe2000bf46270 */
[----:B------:R1:W5:Y:S01]  /*0ef0*/  @!P3 LDG.E R13, desc[UR18][R14.64+0x400] ;  /* 0x000400120e0db981 */ /* 0x000362000c1e1900 */
[----:B------:R-:W-:Y:S01]  /*0f00*/  ISETP.GE.AND P1, PT, R0, UR15, PT ;  /* 0x0000000f00007c0c */ /* 0x000fe2000bf26270 */
[----:B------:R-:W-:Y:S01]  /*0f10*/  VIADD R0, R18, 0x480 ;  /* 0x0000048012007836 */ /* 0x000fe20000000000 */
[----:B------:R-:W-:Y:S01]  /*0f20*/  ISETP.GE.AND P0, PT, R2, UR15, PT ;  /* 0x0000000f02007c0c */ /* 0x000fe2000bf06270 */
[----:B------:R1:W5:Y:S01]  /*0f30*/  @!P4 LDG.E R12, desc[UR18][R14.64+0x600] ;  /* 0x000600120e0cc981 */ /* 0x000362000c1e1900 */
[----:B------:R-:W-:Y:S01]  /*0f40*/  ISETP.GE.AND P3, PT, R24, UR15, PT ;  /* 0x0000000f18007c0c */ /* 0x000fe2000bf66270 */
[----:B------:R-:W-:Y:S01]  /*0f50*/  IMAD.MOV.U32 R10, RZ, RZ, -0x1 ;  /* 0xffffffffff0a7424 */ /* 0x000fe200078e00ff */
[----:B------:R-:W-:-:S02]  /*0f60*/  ISETP.GE.AND P4, PT, R0, UR15, PT ;  /* 0x0000000f00007c0c */ /* 0x000fc4000bf86270 */
[----:B------:R-:W-:Y:S01]  /*0f70*/  MOV R11, 0xffffffff ;  /* 0xffffffff000b7802 */ /* 0x000fe20000000f00 */
[C---:B------:R-:W-:Y:S02]  /*0f80*/  VIADD R0, R18.reuse, 0x580 ;  /* 0x0000058012007836 */ /* 0x040fe40000000000 */
[----:B------:R-:W-:Y:S01]  /*0f90*/  VIADD R2, R18, 0x600 ;  /* 0x0000060012027836 */ /* 0x000fe20000000000 */
[----:B------:R1:W5:Y:S01]  /*0fa0*/  @!P2 LDG.E R10, desc[UR18][R14.64+0xa00] ;  /* 0x000a00120e0aa981 */ /* 0x000362000c1e1900 */
[----:B------:R-:W-:Y:S01]  /*0fb0*/  IMAD.MOV.U32 R9, RZ, RZ, -0x1 ;  /* 0xffffffffff097424 */ /* 0x000fe200078e00ff */
[----:B------:R-:W-:Y:S01]  /*0fc0*/  MOV R7, 0xffffffff ;  /* 0xffffffff00077802 */ /* 0x000fe20000000f00 */
[----:B------:R-:W-:Y:S01]  /*0fd0*/  IMAD.MOV.U32 R8, RZ, RZ, -0x1 ;  /* 0xffffffffff087424 */ /* 0x000fe200078e00ff */
[----:B------:R1:W5:Y:S01]  /*0fe0*/  @!P5 LDG.E R11, desc[UR18][R14.64+0x800] ;  /* 0x000800120e0bd981 */ /* 0x000362000c1e1900 */
[----:B------:R-:W-:Y:S01]  /*0ff0*/  IMAD.MOV.U32 R6, RZ, RZ, -0x1 ;  /* 0xffffffffff067424 */ /* 0x000fe200078e00ff */
[----:B------:R-:W-:Y:S01]  /*1000*/  ISETP.GE.AND P5, PT, R0, UR15, PT ;  /* 0x0000000f00007c0c */ /* 0x000fe2000bfa6270 */
[----:B------:R-:W-:Y:S01]  /*1010*/  VIADD R0, R18, 0x680 ;  /* 0x0000068012007836 */ /* 0x000fe20000000000 */
[----:B------:R-:W-:Y:S01]  /*1020*/  ISETP.GE.AND P2, PT, R2, UR15, PT ;  /* 0x0000000f02007c0c */ /* 0x000fe2000bf46270 */
[----:B------:R-:W-:Y:S01]  /*1030*/  VIADD R2, R18, 0x700 ;  /* 0x0000070012027836 */ /* 0x000fe20000000000 */
[----:B------:R1:W5:Y:S01]  /*1040*/  @!P3 LDG.E R9, desc[UR18][R14.64+0xc00] ;  /* 0x000c00120e09b981 */ /* 0x000362000c1e1900 */
[----:B------:R-:W-:-:S03]  /*1050*/  ISETP.GE.AND P3, PT, R25, UR15, PT ;  /* 0x0000000f19007c0c */ /* 0x000fc6000bf66270 */
[----:B------:R1:W5:Y:S01]  /*1060*/  @!P0 LDG.E R8, desc[UR18][R14.64+0xe00] ;  /* 0x000e00120e088981 */ /* 0x000362000c1e1900 */
[----:B------:R-:W-:-:S03]  /*1070*/  ISETP.GE.AND P0, PT, R0, UR15, PT ;  /* 0x0000000f00007c0c */ /* 0x000fc6000bf06270 */
[----:B------:R1:W5:Y:S01]  /*1080*/  @!P1 LDG.E R7, desc[UR18][R14.64+0x1000] ;  /* 0x001000120e079981 */ /* 0x000362000c1e1900 */
[----:B------:R-:W-:-:S03]  /*1090*/  ISETP.GE.AND P1, PT, R2, UR15, PT ;  /* 0x0000000f02007c0c */ /* 0x000fc6000bf26270 */
[----:B------:R1:W5:Y:S01]  /*10a0*/  @!P4 LDG.E R6, desc[UR18][R14.64+0x1200] ;  /* 0x001200120e06c981 */ /* 0x000362000c1e1900 */
[----:B------:R-:W-:Y:S01]  /*10b0*/  ISETP.GE.AND P4, PT, R26, UR15, PT ;  /* 0x0000000f1a007c0c */ /* 0x000fe2000bf86270 */
[----:B------:R-:W-:Y:S01]  /*10c0*/  IMAD.MOV.U32 R5, RZ, RZ, -0x1 ;  /* 0xffffffffff057424 */ /* 0x000fe200078e00ff */
[----:B------:R-:W-:Y:S01]  /*10d0*/  MOV R0, 0xffffffff ;  /* 0xffffffff00007802 */ /* 0x000fe20000000f00 */
[----:B------:R-:W-:Y:S02]  /*10e0*/  IMAD.MOV.U32 R4, RZ, RZ, -0x1 ;  /* 0xffffffffff047424 */ /* 0x000fe400078e00ff */
        /* <DEDUP_REMOVED lines=9> */
.L_x_145:
[----:B------:R-:W2:Y:S02]  /*1180*/  LDCU.64 UR16, c[0x0][0x398] ;  /* 0x00007300ff1077ac */ /* 0x000ea40008000a00 */
[----:B--2---:R-:W-:-:S09]  /*1190*/  UISETP.GT.AND UP1, UPT, UR17, UR16, UPT ;  /* 0x000000101100728c */ /* 0x004fd2000bf24270 */
[----:B------:R-:W-:Y:S05]  /*11a0*/  BRA.U !UP1, `(.L_x_146) ;  /* 0x00000005093c7547 */ /* 0x000fea000b800000 */
[----:B------:R-:W2:Y:S01]  /*11b0*/  S2UR UR13, SR_CgaCtaId ;  /* 0x00000000000d79c3 */ /* 0x000ea20000008800 */
[----:B------:R-:W-:Y:S01]  /*11c0*/  UMOV UR4, 0x400 ;  /* 0x0000040000047882 */ /* 0x000fe20000000000 */
[----:B------:R-:W3:Y:S01]  /*11d0*/  LDCU UR14, c[0x0][0x398] ;  /* 0x00007300ff0e77ac */ /* 0x000ee20008000800 */
[----:B--2---:R-:W-:-:S03]  /*11e0*/  ULEA UR13, UR13, UR4, 0x18 ;  /* 0x000000040d0d7291 */ /* 0x004fc6000f8ec0ff */
[----:B---3--:R-:W-:-:S09]  /*11f0*/  UMOV UR4, URZ ;  /* 0x000000ff00047c82 */ /* 0x008fd20008000000 */
.L_x_147:
[----:B012---:R-:W-:Y:S01]  /*1200*/  IMAD R14, RZ, RZ, -UR14 ;  /* 0x8000000eff0e7e24 */ /* 0x007fe2000f8e02ff */
[----:B------:R-:W-:Y:S01]  /*1210*/  ULEA UR15, UR4, UR13, 0xa ;  /* 0x0000000d040f7291 */ /* 0x000fe2000f8e50ff */
[----:B------:R-:W-:Y:S01]  /*1220*/  IMAD.U32 R15, RZ, RZ, UR17 ;  /* 0x00000011ff0f7e24 */ /* 0x000fe2000f8e00ff */
[----:B------:R-:W-:-:S04]  /*1230*/  UIADD3 UR4, UPT, UPT, UR4, 0x1, URZ ;  /* 0x0000000104047890 */ /* 0x000fc8000fffe0ff */
[----:B------:R-:W-:Y:S01]  /*1240*/  VIADDMNMX R14, R14, R15, 0x8, PT ;  /* 0x000000080e0e7446 */ /* 0x000fe2000380010f */
[----:B------:R-:W-:-:S05]  /*1250*/  IMAD.MOV.U32 R15, RZ, RZ, -0x1 ;  /* 0xffffffffff0f7424 */ /* 0x000fca00078e00ff */
[----:B------:R-:W-:Y:S02]  /*1260*/  SHF.L.U32 R14, R15, R14, RZ ;  /* 0x0000000e0f0e7219 */ /* 0x000fe400000006ff */
[----:B-----5:R-:W-:-:S04]  /*1270*/  SHF.R.U32.HI R15, RZ, UR14, R17 ;  /* 0x0000000eff0f7c19 */ /* 0x020fc80008011611 */
[----:B------:R-:W-:-:S04]  /*1280*/  LOP3.LUT R15, R15, R14, RZ, 0x30, !PT ;  /* 0x0000000e0f0f7212 */ /* 0x000fc800078e30ff */
[----:B------:R-:W-:-:S05]  /*1290*/  LEA R15, R15, UR15, 0x2 ;  /* 0x0000000f0f0f7c11 */ /* 0x000fca000f8e10ff */
[----:B------:R0:W-:Y:S02]  /*12a0*/  ATOMS.POPC.INC.32 RZ, [R15+URZ] ;  /* 0x000000000fff7f8c */ /* 0x0001e4000d8000ff */
[----:B0-----:R-:W-:-:S04]  /*12b0*/  SHF.R.U32.HI R15, RZ, UR14, R16 ;  /* 0x0000000eff0f7c19 */ /* 0x001fc80008011610 */
        /* <DEDUP_REMOVED lines=55> */
[----:B0-----:R-:W-:Y:S01]  /*1630*/  SHF.R.U32.HI R15, RZ, UR14, R29 ;  /* 0x0000000eff0f7c19 */ /* 0x001fe2000801161d */
[----:B------:R-:W-:-:S03]  /*1640*/  UIADD3 UR14, UPT, UPT, UR14, 0x8, URZ ;  /* 0x000000080e0e7890 */ /* 0x000fc6000fffe0ff */
[----:B------:R-:W-:Y:S01]  /*1650*/  LOP3.LUT R14, R15, R14, RZ, 0x30, !PT ;  /* 0x0000000e0f0e7212 */ /* 0x000fe200078e30ff */
[----:B------:R-:W-:-:S03]  /*1660*/  UISETP.GE.AND UP1, UPT, UR14, UR17, UPT ;  /* 0x000000110e00728c */ /* 0x000fc6000bf26270 */
[----:B------:R-:W-:-:S05]  /*1670*/  LEA R14, R14, UR15, 0x2 ;  /* 0x0000000f0e0e7c11 */ /* 0x000fca000f8e10ff */
[----:B------:R2:W-:Y:S01]  /*1680*/  ATOMS.POPC.INC.32 RZ, [R14+URZ] ;  /* 0x000000000eff7f8c */ /* 0x0005e2000d8000ff */
[----:B------:R-:W-:Y:S05]  /*1690*/  BRA.U !UP1, `(.L_x_147) ;  /* 0xfffffff909d87547 */ /* 0x000fea000b83ffff */
.L_x_146:
[----:B------:R-:W-:Y:S05]  /*16a0*/  BRA.U !UP0, `(.L_x_148) ;  /* 0xfffffff508307547 */ /* 0x000fea000b83ffff */
.L_x_143:
[----:B------:R-:W-:Y:S01]  /*16b0*/  BAR.SYNC.DEFER_BLOCKING 0x0 ;  /* 0x0000000000007b1d */ /* 0x000fe20000010000 */
[----:B------:R-:W-:-:S05]  /*16c0*/  ISETP.NE.AND P0, PT, R28, RZ, PT ;  /* 0x000000ff1c00720c */ /* 0x000fca0003f05270 */
[----:B------:R-:W-:Y:S08]  /*16d0*/  BSSY.RECONVERGENT B0, `(.L_x_149) ;  /* 0x000016e000007945 */ /* 0x000ff00003800200 */
[----:B------:R-:W-:Y:S05]  /*16e0*/  @P0 BRA `(.L_x_150) ;  /* 0x0000001400b00947 */ /* 0x000fea0003800000 */
[----:B012345:R-:W0:Y:S01]  /*16f0*/  LDC.64 R2, c[0x0][0x398] ;  /* 0x0000e600ff027b82 */ /* 0x03fe220000000a00 */
[----:B------:R-:W-:Y:S01]  /*1700*/  IMAD.MOV.U32 R7, RZ, RZ, RZ ;  /* 0x000000ffff077224 */ /* 0x000fe200078e00ff */
[----:B0-----:R-:W-:-:S04]  /*1710*/  IADD3 R2, PT, PT, R3, 0x7, -R2 ;  /* 0x0000000703027810 */ /* 0x001fc80007ffe802 */
[----:B------:R-:W-:-:S04]  /*1720*/  SHF.R.S32.HI R3, RZ, 0x1f, R2 ;  /* 0x0000001fff037819 */ /* 0x000fc80000011402 */
[----:B------:R-:W-:-:S04]  /*1730*/  LEA.HI R0, R3, R2, RZ, 0x3 ;  /* 0x0000000203007211 */ /* 0x000fc800078f18ff */
[----:B------:R-:W-:-:S04]  /*1740*/  SHF.R.S32.HI R0, RZ, 0x3, R0 ;  /* 0x00000003ff007819 */ /* 0x000fc80000011400 */
[C---:B------:R-:W-:Y:S01]  /*1750*/  LOP3.LUT R9, R0.reuse, 0xffffff8, RZ, 0xc0, !PT ;  /* 0x0ffffff800097812 */ /* 0x040fe200078ec0ff */
[----:B------:R-:W-:-:S05]  /*1760*/  VIADD R8, R0, 0xffffffff ;  /* 0xffffffff00087836 */ /* 0x000fca0000000000 */
[----:B------:R-:W-:-:S13]  /*1770*/  ISETP.GE.U32.AND P0, PT, R8, 0x7, PT ;  /* 0x000000070800780c */ /* 0x000fda0003f06070 */
[----:B------:R-:W-:Y:S05]  /*1780*/  @!P0 BRA `(.L_x_151) ;  /* 0x00000004006c8947 */ /* 0x000fea0003800000 */
[----:B------:R-:W0:Y:S01]  /*1790*/  LDC.64 R2, c[0x0][0x380] ;  /* 0x0000e000ff027b82 */ /* 0x000e220000000a00 */
[----:B------:R-:W-:-:S07]  /*17a0*/  HFMA2 R11, -RZ, RZ, 0, 0 ;  /* 0x00000000ff0b7431 */ /* 0x000fce00000001ff */
.L_x_168:
[----:B------:R-:W-:Y:S01]  /*17b0*/  IMAD R29, R11, 0x400, R27 ;  /* 0x000004000b1d7824 */ /* 0x000fe200078e021b */
[----:B------:R-:W-:Y:S04]  /*17c0*/  BSSY.RECONVERGENT B1, `(.L_x_152) ;  /* 0x000000a000017945 */ /* 0x000fe80003800200 */
[----:B01234-:R-:W1:Y:S04]  /*17d0*/  LDS R4, [R29] ;  /* 0x000000001d047984 */ /* 0x01fe680000000800 */
[----:B------:R2:W3:Y:S04]  /*17e0*/  LDS R17, [R29+0x400] ;  /* 0x000400001d117984 */ /* 0x0004e80000000800 */
[----:B------:R2:W4:Y:S01]  /*17f0*/  LDS R15, [R29+0x800] ;  /* 0x000800001d0f7984 */ /* 0x0005220000000800 */
[----:B-1----:R-:W-:-:S13]  /*1800*/  ISETP.NE.AND P0, PT, R4, RZ, PT ;  /* 0x000000ff0400720c */ /* 0x002fda0003f05270 */
[----:B--234-:R-:W-:Y:S05]  /*1810*/  @!P0 BRA `(.L_x_153) ;  /* 0x0000000000108947 */ /* 0x01cfea0003800000 */
[----:B------:R-:W-:Y:S02]  /*1820*/  IMAD R7, R11, 0x100, R18 ;  /* 0x000001000b077824 */ /* 0x000fe400078e0212 */
[----:B------:R-:W-:Y:S02]  /*1830*/  IMAD.MOV.U32 R5, RZ, RZ, RZ ;  /* 0x000000ffff057224 */ /* 0x000fe400078e00ff */
[----:B0-----:R-:W-:-:S05]  /*1840*/  IMAD.WIDE.U32 R6, R7, 0x8, R2 ;  /* 0x0000000807067825 */ /* 0x001fca00078e0002 */
[----:B------:R1:W-:Y:S02]  /*1850*/  REDG.E.ADD.64.STRONG.GPU desc[UR18][R6.64], R4 ;  /* 0x000000040600798e */ /* 0x0003e4000c12e512 */
.L_x_153:
[----:B------:R-:W-:Y:S05]  /*1860*/  BSYNC.RECONVERGENT B1 ;  /* 0x0000000000017941 */ /* 0x000fea0003800200 */
.L_x_152:
[----:B------:R-:W2:Y:S01]  /*1870*/  LDS R10, [R29+0xc00] ;  /* 0x000c00001d0a7984 */ /* 0x000ea20000000800 */
[----:B------:R-:W-:Y:S01]  /*1880*/  ISETP.NE.AND P6, PT, R17, RZ, PT ;  /* 0x000000ff1100720c */ /* 0x000fe20003fc5270 */
[----:B------:R-:W-:Y:S01]  /*1890*/  BSSY.RECONVERGENT B1, `(.L_x_154) ;  /* 0x0000012000017945 */ /* 0x000fe20003800200 */
[----:B------:R-:W-:Y:S01]  /*18a0*/  ISETP.NE.AND P0, PT, R15, RZ, PT ;  /* 0x000000ff0f00720c */ /* 0x000fe20003f05270 */
[----:B------:R-:W3:Y:S04]  /*18b0*/  LDS R12, [R29+0x1000] ;  /* 0x001000001d0c7984 */ /* 0x000ee80000000800 */
[----:B------:R-:W4:Y:S04]  /*18c0*/  LDS R14, [R29+0x1400] ;  /* 0x001400001d0e7984 */ /* 0x000f280000000800 */
[----:B------:R-:W5:Y:S04]  /*18d0*/  LDS R16, [R29+0x1800] ;  /* 0x001800001d107984 */ /* 0x000f680000000800 */
[----:B------:R-:W0:Y:S01]  /*18e0*/  LDS R13, [R29+0x1c00] ;  /* 0x001c00001d0d7984 */ /* 0x000e220000000800 */
[----:B--2---:R-:W-:-:S02]  /*18f0*/  ISETP.NE.AND P1, PT, R10, RZ, PT ;  /* 0x000000ff0a00720c */ /* 0x004fc40003f25270 */
[----:B---3--:R-:W-:Y:S02]  /*1900*/  ISETP.NE.AND P2, PT, R12, RZ, PT ;  /* 0x000000ff0c00720c */ /* 0x008fe40003f45270 */
[----:B----4-:R-:W-:Y:S02]  /*1910*/  ISETP.NE.AND P3, PT, R14, RZ, PT ;  /* 0x000000ff0e00720c */ /* 0x010fe40003f65270 */
[----:B-----5:R-:W-:Y:S02]  /*1920*/  ISETP.NE.AND P4, PT, R16, RZ, PT ;  /* 0x000000ff1000720c */ /* 0x020fe40003f85270 */
[----:B0-----:R-:W-:Y:S01]  /*1930*/  ISETP.NE.AND P5, PT, R13, RZ, PT ;  /* 0x000000ff0d00720c */ /* 0x001fe20003fa5270 */
[----:B------:R-:W-:-:S12]  /*1940*/  @!P6 BRA `(.L_x_155) ;  /* 0x000000000018e947 */ /* 0x000fd80003800000 */
[----:B-1----:R-:W-:Y:S01]  /*1950*/  IMAD R7, R11, 0x100, R18 ;  /* 0x000001000b077824 */ /* 0x002fe200078e0212 */
[----:B------:R-:W-:Y:S01]  /*1960*/  MOV R5, RZ ;  /* 0x000000ff00057202 */ /* 0x000fe20000000f00 */
[----:B------:R-:W-:Y:S02]  /*1970*/  IMAD.MOV.U32 R4, RZ, RZ, R17 ;  /* 0x000000ffff047224 */ /* 0x000fe400078e0011 */
[----:B------:R-:W-:-:S04]  /*1980*/  VIADD R7, R7, 0x100 ;  /* 0x0000010007077836 */ /* 0x000fc80000000000 */
[----:B------:R-:W-:-:S05]  /*1990*/  IMAD.WIDE.U32 R6, R7, 0x8, R2 ;  /* 0x0000000807067825 */ /* 0x000fca00078e0002 */
[----:B------:R0:W-:Y:S02]  /*19a0*/  REDG.E.ADD.64.STRONG.GPU desc[UR18][R6.64], R4 ;  /* 0x000000040600798e */ /* 0x0001e4000c12e512 */
.L_x_155:
[----:B------:R-:W-:Y:S05]  /*19b0*/  BSYNC.RECONVERGENT B1 ;  /* 0x0000000000017941 */ /* 0x000fea0003800200 */
.L_x_154:
[----:B------:R-:W-:Y:S04]  /*19c0*/  BSSY.RECONVERGENT B1, `(.L_x_156) ;  /* 0x0000008000017945 */ /* 0x000fe80003800200 */
[----:B------:R-:W-:Y:S05]  /*19d0*/  @!P0 BRA `(.L_x_157) ;  /* 0x0000000000188947 */ /* 0x000fea0003800000 */
[----:B01----:R-:W-:Y:S02]  /*19e0*/  IMAD R5, R11, 0x100, R18 ;  /* 0x000001000b057824 */ /* 0x003fe400078e0212 */
[----:B------:R-:W-:Y:S02]  /*19f0*/  IMAD.MOV.U32 R6, RZ, RZ, R15 ;  /* 0x000000ffff067224 */ /* 0x000fe400078e000f */
[----:B------:R-:W-:Y:S02]  /*1a00*/  VIADD R5, R5, 0x200 ;  /* 0x0000020005057836 */ /* 0x000fe40000000000 */
[----:B------:R-:W-:Y:S02]  /*1a10*/  IMAD.MOV.U32 R7, RZ, RZ, RZ ;  /* 0x000000ffff077224 */ /* 0x000fe400078e00ff */
[----:B------:R-:W-:-:S05]  /*1a20*/  IMAD.WIDE.U32 R4, R5, 0x8, R2 ;  /* 0x0000000805047825 */ /* 0x000fca00078e0002 */
[----:B------:R2:W-:Y:S02]  /*1a30*/  REDG.E.ADD.64.STRONG.GPU desc[UR18][R4.64], R6 ;  /* 0x000000060400798e */ /* 0x0005e4000c12e512 */
.L_x_157:
[----:B------:R-:W-:Y:S05]  /*1a40*/  BSYNC.RECONVERGENT B1 ;  /* 0x0000000000017941 */ /* 0x000fea0003800200 */
.L_x_156:
[----:B------:R-:W-:Y:S04]  /*1a50*/  BSSY.RECONVERGENT B1, `(.L_x_158) ;  /* 0x0000008000017945 */ /* 0x000fe80003800200 */
[----:B------:R-:W-:Y:S05]  /*1a60*/  @!P1 BRA `(.L_x_159) ;  /* 0x0000000000189947 */ /* 0x000fea0003800000 */
[----:B012---:R-:W-:Y:S01]  /*1a70*/  IMAD R5, R11, 0x100, R18 ;  /* 0x000001000b057824 */ /* 0x007fe200078e0212 */
[----:B------:R-:W-:Y:S01]  /*1a80*/  MOV R6, R10 ;  /* 0x0000000a00067202 */ /* 0x000fe20000000f00 */
[----:B------:R-:W-:Y:S02]  /*1a90*/  IMAD.MOV.U32 R7, RZ, RZ, RZ ;  /* 0x000000ffff077224 */ /* 0x000fe400078e00ff */
[----:B------:R-:W-:-:S04]  /*1aa0*/  VIADD R5, R5, 0x300 ;  /* 0x0000030005057836 */ /* 0x000fc80000000000 */
[----:B------:R-:W-:-:S05]  /*1ab0*/  IMAD.WIDE.U32 R4, R5, 0x8, R2 ;  /* 0x0000000805047825 */ /* 0x000fca00078e0002 */
[----:B------:R3:W-:Y:S02]  /*1ac0*/  REDG.E.ADD.64.STRONG.GPU desc[UR18][R4.64], R6 ;  /* 0x000000060400798e */ /* 0x0007e4000c12e512 */
.L_x_159:
[----:B------:R-:W-:Y:S05]  /*1ad0*/  BSYNC.RECONVERGENT B1 ;  /* 0x0000000000017941 */ /* 0x000fea0003800200 */
.L_x_158:
[----:B------:R-:W-:Y:S04]  /*1ae0*/  BSSY.RECONVERGENT B1, `(.L_x_160) ;  /* 0x0000008000017945 */ /* 0x000fe80003800200 */
[----:B------:R-:W-:Y:S05]  /*1af0*/  @!P2 BRA `(.L_x_161) ;  /* 0x000000000018a947 */ /* 0x000fea0003800000 */
[----:B0123--:R-:W-:Y:S02]  /*1b00*/  IMAD R5, R11, 0x100, R18 ;  /* 0x000001000b057824 */ /* 0x00ffe400078e0212 */
[----:B------:R-:W-:Y:S02]  /*1b10*/  IMAD.MOV.U32 R6, RZ, RZ, R12 ;  /* 0x000000ffff067224 */ /* 0x000fe400078e000c */
[----:B------:R-:W-:Y:S02]  /*1b20*/  VIADD R5, R5, 0x400 ;  /* 0x0000040005057836 */ /* 0x000fe40000000000 */
[----:B------:R-:W-:Y:S02]  /*1b30*/  IMAD.MOV.U32 R7, RZ, RZ, RZ ;  /* 0x000000ffff077224 */ /* 0x000fe400078e00ff */
[----:B------:R-:W-:-:S05]  /*1b40*/  IMAD.WIDE.U32 R4, R5, 0x8, R2 ;  /* 0x0000000805047825 */ /* 0x000fca00078e0002 */
[----:B------:R4:W-:Y:S02]  /*1b50*/  REDG.E.ADD.64.STRONG.GPU desc[UR18][R4.64], R6 ;  /* 0x000000060400798e */ /* 0x0009e4000c12e512 */
.L_x_161:
[----:B------:R-:W-:Y:S05]  /*1b60*/  BSYNC.RECONVERGENT B1 ;  /* 0x0000000000017941 */ /* 0x000fea0003800200 */
.L_x_160:
[----:B------:R-:W-:Y:S04]  /*1b70*/  BSSY.RECONVERGENT B1, `(.L_x_162) ;  /* 0x0000007000017945 */ /* 0x000fe80003800200 */
[----:B------:R-:W-:Y:S05]  /*1b80*/  @!P3 BRA `(.L_x_163) ;  /* 0x000000000014b947 */ /* 0x000fea0003800000 */
[----:B01234-:R-:W-:Y:S02]  /*1b90*/  IMAD R5, R11, 0x100, R18 ;  /* 0x000001000b057824 */ /* 0x01ffe400078e0212 */
[----:B------:R-:W-:-:S03]  /*1ba0*/  IMAD.MOV.U32 R15, RZ, RZ, RZ ;  /* 0x000000ffff0f7224 */ /* 0x000fc600078e00ff */
[----:B------:R-:W-:-:S05]  /*1bb0*/  IADD3 R5, PT, PT, R5, 0x500, RZ ;  /* 0x0000050005057810 */ /* 0x000fca0007ffe0ff */
[----:B------:R-:W-:-:S05]  /*1bc0*/  IMAD.WIDE.U32 R4, R5, 0x8, R2 ;  /* 0x0000000805047825 */ /* 0x000fca00078e0002 */
[----:B------:R0:W-:Y:S02]  /*1bd0*/  REDG.E.ADD.64.STRONG.GPU desc[UR18][R4.64], R14 ;  /* 0x0000000e0400798e */ /* 0x0001e4000c12e512 */
.L_x_163:
[----:B------:R-:W-:Y:S05]  /*1be0*/  BSYNC.RECONVERGENT B1 ;  /* 0x0000000000017941 */ /* 0x000fea0003800200 */
.L_x_162:
[----:B------:R-:W-:Y:S04]  /*1bf0*/  BSSY.RECONVERGENT B1, `(.L_x_164) ;  /* 0x0000007000017945 */ /* 0x000fe80003800200 */
[----:B------:R-:W-:Y:S05]  /*1c00*/  @!P4 BRA `(.L_x_165) ;  /* 0x000000000014c947 */ /* 0x000fea0003800000 */
[----:B01234-:R-:W-:Y:S02]  /*1c10*/  IMAD R5, R11, 0x100, R18 ;  /* 0x000001000b057824 */ /* 0x01ffe400078e0212 */
[----:B------:R-:W-:Y:S02]  /*1c20*/  IMAD.MOV.U32 R17, RZ, RZ, RZ ;  /* 0x000000ffff117224 */ /* 0x000fe400078e00ff */
[----:B------:R-:W-:-:S04]  /*1c30*/  VIADD R5, R5, 0x600 ;  /* 0x0000060005057836 */ /* 0x000fc80000000000 */
[----:B------:R-:W-:-:S05]  /*1c40*/  IMAD.WIDE.U32 R4, R5, 0x8, R2 ;  /* 0x0000000805047825 */ /* 0x000fca00078e0002 */
[----:B------:R0:W-:Y:S02]  /*1c50*/  REDG.E.ADD.64.STRONG.GPU desc[UR18][R4.64], R16 ;  /* 0x000000100400798e */ /* 0x0001e4000c12e512 */
.L_x_165:
[----:B------:R-:W-:Y:S05]  /*1c60*/  BSYNC.RECONVERGENT B1 ;  /* 0x0000000000017941 */ /* 0x000fea0003800200 */
.L_x_164:
[----:B------:R-:W-:Y:S04]  /*1c70*/  BSSY.RECONVERGENT B1, `(.L_x_166) ;  /* 0x0000008000017945 */ /* 0x000fe80003800200 */
[----:B------:R-:W-:Y:S05]  /*1c80*/  @!P5 BRA `(.L_x_167) ;  /* 0x000000000018d947 */ /* 0x000fea0003800000 */
[----:B01234-:R-:W-:Y:S01]  /*1c90*/  IMAD R5, R11, 0x100, R18 ;  /* 0x000001000b057824 */ /* 0x01ffe200078e0212 */
[----:B------:R-:W-:Y:S01]  /*1ca0*/  MOV R6, R13 ;  /* 0x0000000d00067202 */ /* 0x000fe20000000f00 */
[----:B------:R-:W-:Y:S02]  /*1cb0*/  IMAD.MOV.U32 R7, RZ, RZ, RZ ;  /* 0x000000ffff077224 */ /* 0x000fe400078e00ff */
[----:B------:R-:W-:-:S04]  /*1cc0*/  VIADD R5, R5, 0x700 ;  /* 0x0000070005057836 */ /* 0x000fc80000000000 */
[----:B------:R-:W-:-:S05]  /*1cd0*/  IMAD.WIDE.U32 R4, R5, 0x8, R2 ;  /* 0x0000000805047825 */ /* 0x000fca00078e0002 */
[----:B------:R0:W-:Y:S02]  /*1ce0*/  REDG.E.ADD.64.STRONG.GPU desc[UR18][R4.64], R6 ;  /* 0x000000060400798e */ /* 0x0001e4000c12e512 */
.L_x_167:
[----:B------:R-:W-:Y:S05]  /*1cf0*/  BSYNC.RECONVERGENT B1 ;  /* 0x0000000000017941 */ /* 0x000fea0003800200 */
.L_x_166:
[----:B------:R-:W-:-:S05]  /*1d00*/  VIADD R11, R11, 0x8 ;  /* 0x000000080b0b7836 */ /* 0x000fca0000000000 */
[----:B------:R-:W-:-:S13]  /*1d10*/  ISETP.NE.AND P0, PT, R11, R9, PT ;  /* 0x000000090b00720c */ /* 0x000fda0003f05270 */
[----:B------:R-:W-:Y:S05]  /*1d20*/  @P0 BRA `(.L_x_168) ;  /* 0xfffffff800a00947 */ /* 0x000fea000383ffff */
[----:B01234-:R-:W-:-:S07]  /*1d30*/  IMAD.MOV.U32 R7, RZ, RZ, R9 ;  /* 0x000000ffff077224 */ /* 0x01ffce00078e0009 */
.L_x_151:
[----:B------:R-:W-:Y:S01]  /*1d40*/  UISETP.NE.AND UP0, UPT, UR20, URZ, UPT ;  /* 0x000000ff1400728c */ /* 0x000fe2000bf05270 */
[----:B------:R-:W-:Y:S01]  /*1d50*/  IMAD.U32 R2, RZ, RZ, UR9 ;  /* 0x00000009ff027e24 */ /* 0x000fe2000f8e00ff */
[----:B------:R-:W-:Y:S01]  /*1d60*/  LOP3.LUT R11, R0, 0x1, RZ, 0xc0, !PT ;  /* 0x00000001000b7812 */ /* 0x000fe200078ec0ff */
[----:B------:R-:W-:-:S03]  /*1d70*/  IMAD.U32 R10, RZ, RZ, UR20 ;  /* 0x00000014ff0a7e24 */ /* 0x000fc6000f8e00ff */
[----:B------:R-:W-:Y:S01]  /*1d80*/  IADD3 R0, PT, PT, R2, -0x1, RZ ;  /* 0xffffffff02007810 */ /* 0x000fe20007ffe0ff */
[----:B------:R-:W-:Y:S02]  /*1d90*/  VIADD R10, R10, 0xffffffff ;  /* 0xffffffff0a0a7836 */ /* 0x000fe40000000000 */
[----:B------:R-:W-:Y:S05]  /*1da0*/  BRA.U !UP0, `(.L_x_169) ;  /* 0x00000005086c7547 */ /* 0x000fea000b800000 */
[----:B------:R-:W-:-:S13]  /*1db0*/  ISETP.GE.U32.AND P0, PT, R10, 0x3, PT ;  /* 0x000000030a00780c */ /* 0x000fda0003f06070 */
[----:B------:R-:W-:Y:S05]  /*1dc0*/  @!P0 BRA `(.L_x_170) ;  /* 0x0000000000bc8947 */ /* 0x000fea0003800000 */
[----:B------:R-:W-:Y:S01]  /*1dd0*/  IMAD R2, R7, 0x400, R27 ;  /* 0x0000040007027824 */ /* 0x000fe200078e021b */
[----:B------:R-:W-:Y:S04]  /*1de0*/  BSSY.RECONVERGENT B1, `(.L_x_171) ;  /* 0x0000010000017945 */ /* 0x000fe80003800200 */
[----:B------:R-:W0:Y:S04]  /*1df0*/  LDS R13, [R2] ;  /* 0x00000000020d7984 */ /* 0x000e280000000800 */
[----:B------:R-:W1:Y:S04]  /*1e00*/  LDS R14, [R2+0x400] ;  /* 0x00040000020e7984 */ /* 0x000e680000000800 */
[----:B------:R-:W2:Y:S04]  /*1e10*/  LDS R6, [R2+0x800] ;  /* 0x0008000002067984 */ /* 0x000ea80000000800 */
[----:B------:R-:W3:Y:S01]  /*1e20*/  LDS R12, [R2+0xc00] ;  /* 0x000c0000020c7984 */ /* 0x000ee20000000800 */
[----:B0-----:R-:W-:-:S02]  /*1e30*/  ISETP.NE.AND P0, PT, R13, RZ, PT ;  /* 0x000000ff0d00720c */ /* 0x001fc40003f05270 */
[----:B-1----:R-:W-:Y:S02]  /*1e40*/  ISETP.NE.AND P1, PT, R14, RZ, PT ;  /* 0x000000ff0e00720c */ /* 0x002fe40003f25270 */
[----:B--2---:R-:W-:Y:S02]  /*1e50*/  ISETP.NE.AND P2, PT, R6, RZ, PT ;  /* 0x000000ff0600720c */ /* 0x004fe40003f45270 */
[----:B---3--:R-:W-:-:S07]  /*1e60*/  ISETP.NE.AND P3, PT, R12, RZ, PT ;  /* 0x000000ff0c00720c */ /* 0x008fce0003f65270 */
[----:B------:R-:W-:Y:S06]  /*1e70*/  @!P0 BRA `(.L_x_172) ;  /* 0x0000000000188947 */ /* 0x000fec0003800000 */
[----:B------:R-:W0:Y:S01]  /*1e80*/  LDC.64 R4, c[0x0][0x380] ;  /* 0x0000e000ff047b82 */ /* 0x000e220000000a00 */
[----:B------:R-:W-:Y:S02]  /*1e90*/  IMAD R3, R7, 0x100, R18 ;  /* 0x0000010007037824 */ /* 0x000fe400078e0212 */
[----:B------:R-:W-:Y:S02]  /*1ea0*/  IMAD.MOV.U32 R2, RZ, RZ, R13 ;  /* 0x000000ffff027224 */ /* 0x000fe400078e000d */
[----:B0-----:R-:W-:-:S04]  /*1eb0*/  IMAD.WIDE.U32 R4, R3, 0x8, R4 ;  /* 0x0000000803047825 */ /* 0x001fc800078e0004 */
[----:B------:R-:W-:-:S05]  /*1ec0*/  IMAD.MOV.U32 R3, RZ, RZ, RZ ;  /* 0x000000ffff037224 */ /* 0x000fca00078e00ff */
[----:B------:R0:W-:Y:S02]  /*1ed0*/  REDG.E.ADD.64.STRONG.GPU desc[UR18][R4.64], R2 ;  /* 0x000000020400798e */ /* 0x0001e4000c12e512 */
.L_x_172:
[----:B------:R-:W-:Y:S05]  /*1ee0*/  BSYNC.RECONVERGENT B1 ;  /* 0x0000000000017941 */ /* 0x000fea0003800200 */
.L_x_171:
[----:B------:R-:W-:Y:S04]  /*1ef0*/  BSSY.RECONVERGENT B1, `(.L_x_173) ;  /* 0x0000008000017945 */ /* 0x000fe80003800200 */
[----:B------:R-:W-:Y:S05]  /*1f00*/  @!P1 BRA `(.L_x_174) ;  /* 0x0000000000189947 */ /* 0x000fea0003800000 */
[----:B0-----:R-:W0:Y:S01]  /*1f10*/  LDC.64 R2, c[0x0][0x380] ;  /* 0x0000e000ff027b82 */ /* 0x001e220000000a00 */
[----:B------:R-:W-:Y:S02]  /*1f20*/  IMAD R5, R7, 0x100, R18 ;  /* 0x0000010007057824 */ /* 0x000fe400078e0212 */
[----:B------:R-:W-:Y:S02]  /*1f30*/  HFMA2 R15, -RZ, RZ, 0, 0 ;  /* 0x00000000ff0f7431 */ /* 0x000fe400000001ff */
[----:B------:R-:W-:-:S04]  /*1f40*/  VIADD R5, R5, 0x100 ;  /* 0x0000010005057836 */ /* 0x000fc80000000000 */
[----:B0-----:R-:W-:-:S05]  /*1f50*/  IMAD.WIDE.U32 R2, R5, 0x8, R2 ;  /* 0x0000000805027825 */ /* 0x001fca00078e0002 */
[----:B------:R1:W-:Y:S02]  /*1f60*/  REDG.E.ADD.64.STRONG.GPU desc[UR18][R2.64], R14 ;  /* 0x0000000e0200798e */ /* 0x0003e4000c12e512 */
.L_x_174:
[----:B------:R-:W-:Y:S05]  /*1f70*/  BSYNC.RECONVERGENT B1 ;  /* 0x0000000000017941 */ /* 0x000fea0003800200 */
.L_x_173:
[----:B------:R-:W-:Y:S04]  /*1f80*/  BSSY.RECONVERGENT B1, `(.L_x_175) ;  /* 0x0000009000017945 */ /* 0x000fe80003800200 */
[----:B------:R-:W-:Y:S05]  /*1f90*/  @!P2 BRA `(.L_x_176) ;  /* 0x00000000001ca947 */ /* 0x000fea0003800000 */
[----:B01----:R-:W0:Y:S01]  /*1fa0*/  LDC.64 R2, c[0x0][0x380] ;  /* 0x0000e000ff027b82 */ /* 0x003e220000000a00 */
[----:B------:R-:W-:Y:S02]  /*1fb0*/  IMAD R5, R7, 0x100, R18 ;  /* 0x0000010007057824 */ /* 0x000fe400078e0212 */
[----:B------:R-:W-:Y:S02]  /*1fc0*/  IMAD.MOV.U32 R4, RZ, RZ, R6 ;  /* 0x000000ffff047224 */ /* 0x000fe400078e0006 */
[----:B------:R-:W-:-:S04]  /*1fd0*/  VIADD R5, R5, 0x200 ;  /* 0x0000020005057836 */ /* 0x000fc80000000000 */
[----:B0-----:R-:W-:-:S04]  /*1fe0*/  IMAD.WIDE.U32 R2, R5, 0x8, R2 ;  /* 0x0000000805027825 */ /* 0x001fc800078e0002 */
[----:B------:R-:W-:-:S05]  /*1ff0*/  IMAD.MOV.U32 R5, RZ, RZ, RZ ;  /* 0x000000ffff057224 */ /* 0x000fca00078e00ff */
[----:B------:R2:W-:Y:S02]  /*2000*/  REDG.E.ADD.64.STRONG.GPU desc[UR18][R2.64], R4 ;  /* 0x000000040200798e */ /* 0x0005e4000c12e512 */
.L_x_176:
[----:B------:R-:W-:Y:S05]  /*2010*/  BSYNC.RECONVERGENT B1 ;  /* 0x0000000000017941 */ /* 0x000fea0003800200 */
.L_x_175:
[----:B------:R-:W-:Y:S04]  /*2020*/  BSSY.RECONVERGENT B1, `(.L_x_177) ;  /* 0x0000008000017945 */ /* 0x000fe80003800200 */
[----:B------:R-:W-:Y:S05]  /*2030*/  @!P3 BRA `(.L_x_178) ;  /* 0x000000000018b947 */ /* 0x000fea0003800000 */
[----:B012---:R-:W0:Y:S01]  /*2040*/  LDC.64 R2, c[0x0][0x380] ;  /* 0x0000e000ff027b82 */ /* 0x007e220000000a00 */
[----:B------:R-:W-:Y:S01]  /*2050*/  IMAD R5, R7, 0x100, R18 ;  /* 0x0000010007057824 */ /* 0x000fe200078e0212 */
[----:B------:R-:W-:-:S03]  /*2060*/  MOV R13, RZ ;  /* 0x000000ff000d7202 */ /* 0x000fc60000000f00 */
[----:B------:R-:W-:-:S04]  /*2070*/  VIADD R5, R5, 0x300 ;  /* 0x0000030005057836 */ /* 0x000fc80000000000 */
[----:B0-----:R-:W-:-:S05]  /*2080*/  IMAD.WIDE.U32 R2, R5, 0x8, R2 ;  /* 0x0000000805027825 */ /* 0x001fca00078e0002 */
[----:B------:R3:W-:Y:S02]  /*2090*/  REDG.E.ADD.64.STRONG.GPU desc[UR18][R2.64], R12 ;  /* 0x0000000c0200798e */ /* 0x0007e4000c12e512 */
.L_x_178:
[----:B------:R-:W-:Y:S05]  /*20a0*/  BSYNC.RECONVERGENT B1 ;  /* 0x0000000000017941 */ /* 0x000fea0003800200 */
.L_x_177:
[----:B------:R-:W-:-:S07]  /*20b0*/  VIADD R7, R7, 0x4 ;  /* 0x0000000407077836 */ /* 0x000fce0000000000 */
.L_x_170:
[----:B------:R-:W-:Y:S01]  /*20c0*/  UISETP.NE.AND UP0, UPT, UR9, URZ, UPT ;  /* 0x000000ff0900728c */ /* 0x000fe2000bf05270 */
[----:B------:R-:W-:Y:S08]  /*20d0*/  BSSY.RECONVERGENT B1, `(.L_x_169) ;  /* 0x0000028000017945 */ /* 0x000ff00003800200 */
[----:B------:R-:W-:Y:S05]  /*20e0*/  BRA.U !UP0, `(.L_x_179) ;  /* 0x0000000108987547 */ /* 0x000fea000b800000 */
[----:B------:R-:W-:-:S13]  /*20f0*/  ISETP.NE.AND P0, PT, R0, RZ, PT ;  /* 0x000000ff0000720c */ /* 0x000fda0003f05270 */
[----:B------:R-:W-:Y:S05]  /*2100*/  @!P0 BRA `(.L_x_180) ;  /* 0x0000000000608947 */ /* 0x000fea0003800000 */
[----:B0123--:R-:W-:Y:S01]  /*2110*/  IMAD R2, R7, 0x400, R27 ;  /* 0x0000040007027824 */ /* 0x00ffe200078e021b */
[----:B------:R-:W-:Y:S04]  /*2120*/  BSSY.RECONVERGENT B2, `(.L_x_181) ;  /* 0x000000b000027945 */ /* 0x000fe80003800200 */
[----:B------:R-:W0:Y:S04]  /*2130*/  LDS R4, [R2] ;  /* 0x0000000002047984 */ /* 0x000e280000000800 */
[----:B------:R-:W1:Y:S01]  /*2140*/  LDS R6, [R2+0x400] ;  /* 0x0004000002067984 */ /* 0x000e620000000800 */
[----:B0-----:R-:W-:-:S02]  /*2150*/  ISETP.NE.AND P0, PT, R4, RZ, PT ;  /* 0x000000ff0400720c */ /* 0x001fc40003f05270 */
[----:B-1----:R-:W-:-:S11]  /*2160*/  ISETP.NE.AND P1, PT, R6, RZ, PT ;  /* 0x000000ff0600720c */ /* 0x002fd60003f25270 */
[----:B------:R-:W-:Y:S05]  /*2170*/  @!P0 BRA `(.L_x_182) ;  /* 0x0000000000148947 */ /* 0x000fea0003800000 */
[----:B------:R-:W0:Y:S01]  /*2180*/  LDC.64 R2, c[0x0][0x380] ;  /* 0x0000e000ff027b82 */ /* 0x000e220000000a00 */
[----:B------:R-:W-:-:S04]  /*2190*/  IMAD R5, R7, 0x100, R18 ;  /* 0x0000010007057824 */ /* 0x000fc800078e0212 */
[----:B0-----:R-:W-:-:S04]  /*21a0*/  IMAD.WIDE.U32 R2, R5, 0x8, R2 ;  /* 0x0000000805027825 */ /* 0x001fc800078e0002 */
[----:B------:R-:W-:-:S05]  /*21b0*/  IMAD.MOV.U32 R5, RZ, RZ, RZ ;  /* 0x000000ffff057224 */ /* 0x000fca00078e00ff */
[----:B------:R0:W-:Y:S02]  /*21c0*/  REDG.E.ADD.64.STRONG.GPU desc[UR18][R2.64], R4 ;  /* 0x000000040200798e */ /* 0x0001e4000c12e512 */
.L_x_182:
[----:B------:R-:W-:Y:S05]  /*21d0*/  BSYNC.RECONVERGENT B2 ;  /* 0x0000000000027941 */ /* 0x000fea0003800200 */
.L_x_181:
[----:B------:R-:W-:Y:S04]  /*21e0*/  BSSY.RECONVERGENT B2, `(.L_x_183) ;  /* 0x0000009000027945 */ /* 0x000fe80003800200 */
[----:B------:R-:W-:Y:S05]  /*21f0*/  @!P1 BRA `(.L_x_184) ;  /* 0x00000000001c9947 */ /* 0x000fea0003800000 */
[----:B0-----:R-:W0:Y:S01]  /*2200*/  LDC.64 R2, c[0x0][0x380] ;  /* 0x0000e000ff027b82 */ /* 0x001e220000000a00 */
[----:B------:R-:W-:-:S05]  /*2210*/  IMAD R4, R7, 0x100, R18 ;  /* 0x0000010007047824 */ /* 0x000fca00078e0212 */
[----:B------:R-:W-:Y:S01]  /*2220*/  IADD3 R5, PT, PT, R4, 0x100, RZ ;  /* 0x0000010004057810 */ /* 0x000fe20007ffe0ff */
[----:B------:R-:W-:-:S04]  /*2230*/  IMAD.MOV.U32 R4, RZ, RZ, R6 ;  /* 0x000000ffff047224 */ /* 0x000fc800078e0006 */
[----:B0-----:R-:W-:-:S04]  /*2240*/  IMAD.WIDE.U32 R2, R5, 0x8, R2 ;  /* 0x0000000805027825 */ /* 0x001fc800078e0002 */
[----:B------:R-:W-:-:S05]  /*2250*/  IMAD.MOV.U32 R5, RZ, RZ, RZ ;  /* 0x000000ffff057224 */ /* 0x000fca00078e00ff */
[----:B------:R1:W-:Y:S02]  /*2260*/  REDG.E.ADD.64.STRONG.GPU desc[UR18][R2.64], R4 ;  /* 0x000000040200798e */ /* 0x0003e4000c12e512 */
.L_x_184:
[----:B------:R-:W-:Y:S05]  /*2270*/  BSYNC.RECONVERGENT B2 ;  /* 0x0000000000027941 */ /* 0x000fea0003800200 */
.L_x_183:
[----:B------:R-:W-:-:S07]  /*2280*/  VIADD R7, R7, 0x2 ;  /* 0x0000000207077836 */ /* 0x000fce0000000000 */
.L_x_180:
[----:B------:R-:W-:-:S13]  /*2290*/  ISETP.NE.AND P0, PT, R11, RZ, PT ;  /* 0x000000ff0b00720c */ /* 0x000fda0003f05270 */
[----:B------:R-:W-:Y:S05]  /*22a0*/  @!P0 BRA `(.L_x_179) ;  /* 0x0000000000288947 */ /* 0x000fea0003800000 */
[----:B0123--:R-:W-:-:S05]  /*22b0*/  IMAD R2, R7, 0x400, R27 ;  /* 0x0000040007027824 */ /* 0x00ffca00078e021b */
[----:B------:R-:W0:Y:S02]  /*22c0*/  LDS R6, [R2] ;  /* 0x0000000002067984 */ /* 0x000e240000000800 */
[----:B0-----:R-:W-:-:S13]  /*22d0*/  ISETP.NE.AND P0, PT, R6, RZ, PT ;  /* 0x000000ff0600720c */ /* 0x001fda0003f05270 */
[----:B------:R-:W-:Y:S05]  /*22e0*/  @!P0 BRA `(.L_x_179) ;  /* 0x0000000000188947 */ /* 0x000fea0003800000 */
[----:B------:R-:W0:Y:S01]  /*22f0*/  LDC.64 R2, c[0x0][0x380] ;  /* 0x0000e000ff027b82 */ /* 0x000e220000000a00 */
[----:B------:R-:W-:-:S04]  /*2300*/  IMAD R5, R7, 0x100, R18 ;  /* 0x0000010007057824 */ /* 0x000fc800078e0212 */
[----:B0-----:R-:W-:Y:S01]  /*2310*/  IMAD.WIDE.U32 R4, R5, 0x8, R2 ;  /* 0x0000000805047825 */ /* 0x001fe200078e0002 */
[----:B------:R-:W-:-:S03]  /*2320*/  MOV R2, R6 ;  /* 0x0000000600027202 */ /* 0x000fc60000000f00 */
[----:B------:R-:W-:-:S05]  /*2330*/  IMAD.MOV.U32 R3, RZ, RZ, RZ ;  /* 0x000000ffff037224 */ /* 0x000fca00078e00ff */
[----:B------:R4:W-:Y:S02]  /*2340*/  REDG.E.ADD.64.STRONG.GPU desc[UR18][R4.64], R2 ;  /* 0x000000020400798e */ /* 0x0009e4000c12e512 */
.L_x_179:
[----:B------:R-:W-:Y:S05]  /*2350*/  BSYNC.RECONVERGENT B1 ;  /* 0x0000000000017941 */ /* 0x000fea0003800200 */
.L_x_169:
[----:B------:R-:W-:-:S13]  /*2360*/  ISETP.GT.U32.AND P0, PT, R18, 0x7f, PT ;  /* 0x0000007f1200780c */ /* 0x000fda0003f04070 */
[----:B------:R-:W-:Y:S05]  /*2370*/  @P0 BRA `(.L_x_150) ;  /* 0x00000008008c0947 */ /* 0x000fea0003800000 */
[----:B------:R-:W-:Y:S01]  /*2380*/  ISETP.GE.U32.AND P0, PT, R8, 0x7, PT ;  /* 0x000000070800780c */ /* 0x000fe20003f06070 */
[----:B------:R-:W-:-:S12]  /*2390*/  IMAD.MOV.U32 R7, RZ, RZ, RZ ;  /* 0x000000ffff077224 */ /* 0x000fd800078e00ff */
[----:B------:R-:W-:Y:S05]  /*23a0*/  @!P0 BRA `(.L_x_185) ;  /* 0x0000000400148947 */ /* 0x000fea0003800000 */
[----:B01234-:R-:W0:Y:S01]  /*23b0*/  LDC.64 R2, c[0x0][0x380] ;  /* 0x0000e000ff027b82 */ /* 0x01fe220000000a00 */
[----:B------:R-:W-:-:S07]  /*23c0*/  IMAD.MOV.U32 R8, RZ, RZ, RZ ;  /* 0x000000ffff087224 */ /* 0x000fce00078e00ff */
.L_x_202:
[C---:B------:R-:W-:Y:S01]  /*23d0*/  IMAD R29, R8.reuse, 0x400, R27 ;  /* 0x00000400081d7824 */ /* 0x040fe200078e021b */
[----:B------:R-:W-:Y:S01]  /*23e0*/  BSSY.RECONVERGENT B1, `(.L_x_186) ;  /* 0x000000c000017945 */ /* 0x000fe20003800200 */
[----:B01234-:R-:W-:-:S03]  /*23f0*/  IMAD R5, R8, 0x100, R18 ;  /* 0x0000010008057824 */ /* 0x01ffc600078e0212 */
[----:B------:R-:W1:Y:S01]  /*2400*/  LDS R6, [R29+0x200] ;  /* 0x000200001d067984 */ /* 0x000e620000000800 */
[----:B0-----:R-:W-:-:S03]  /*2410*/  IMAD.WIDE.U32 R4, R5, 0x8, R2 ;  /* 0x0000000805047825 */ /* 0x001fc600078e0002 */
[----:B------:R-:W0:Y:S04]  /*2420*/  LDS R12, [R29+0x600] ;  /* 0x000600001d0c7984 */ /* 0x000e280000000800 */
[----:B------:R2:W3:Y:S04]  /*2430*/  LDS R17, [R29+0xa00] ;  /* 0x000a00001d117984 */ /* 0x0004e80000000800 */
[----:B------:R2:W4:Y:S01]  /*2440*/  LDS R13, [R29+0xe00] ;  /* 0x000e00001d0d7984 */ /* 0x0005220000000800 */
[----:B-1----:R-:W-:Y:S02]  /*2450*/  ISETP.NE.AND P0, PT, R6, RZ, PT ;  /* 0x000000ff0600720c */ /* 0x002fe40003f05270 */
[----:B0-----:R-:W-:-:S11]  /*2460*/  ISETP.NE.AND P1, PT, R12, RZ, PT ;  /* 0x000000ff0c00720c */ /* 0x001fd60003f25270 */
[----:B--234-:R-:W-:Y:S05]  /*2470*/  @!P0 BRA `(.L_x_187) ;  /* 0x0000000000088947 */ /* 0x01cfea0003800000 */
[----:B------:R-:W-:-:S05]  /*2480*/  HFMA2 R7, -RZ, RZ, 0, 0 ;  /* 0x00000000ff077431 */ /* 0x000fca00000001ff */
[----:B------:R0:W-:Y:S02]  /*2490*/  REDG.E.ADD.64.STRONG.GPU desc[UR18][R4.64+0x400], R6 ;  /* 0x000400060400798e */ /* 0x0001e4000c12e512 */
.L_x_187:
[----:B------:R-:W-:Y:S05]  /*24a0*/  BSYNC.RECONVERGENT B1 ;  /* 0x0000000000017941 */ /* 0x000fea0003800200 */
.L_x_186:
[----:B------:R-:W-:Y:S04]  /*24b0*/  BSSY.RECONVERGENT B1, `(.L_x_188) ;  /* 0x0000005000017945 */ /* 0x000fe80003800200 */
[----:B------:R-:W-:Y:S05]  /*24c0*/  @!P1 BRA `(.L_x_189) ;  /* 0x00000000000c9947 */ /* 0x000fea0003800000 */
[----:B0-----:R-:W-:Y:S02]  /*24d0*/  IMAD.MOV.U32 R6, RZ, RZ, R12 ;  /* 0x000000ffff067224 */ /* 0x001fe400078e000c */
[----:B------:R-:W-:-:S05]  /*24e0*/  IMAD.MOV.U32 R7, RZ, RZ, RZ ;  /* 0x000000ffff077224 */ /* 0x000fca00078e00ff */
[----:B------:R1:W-:Y:S02]  /*24f0*/  REDG.E.ADD.64.STRONG.GPU desc[UR18][R4.64+0xc00], R6 ;  /* 0x000c00060400798e */ /* 0x0003e4000c12e512 */
.L_x_189:
[----:B------:R-:W-:Y:S05]  /*2500*/  BSYNC.RECONVERGENT B1 ;  /* 0x0000000000017941 */ /* 0x000fea0003800200 */
.L_x_188:
[----:B------:R-:W2:Y:S01]  /*2510*/  LDS R15, [R29+0x1200] ;  /* 0x001200001d0f7984 */ /* 0x000ea20000000800 */
[----:B------:R-:W-:Y:S01]  /*2520*/  ISETP.NE.AND P6, PT, R17, RZ, PT ;  /* 0x000000ff1100720c */ /* 0x000fe20003fc5270 */
[----:B------:R-:W-:Y:S01]  /*2530*/  VIADD R8, R8, 0x8 ;  /* 0x0000000808087836 */ /* 0x000fe20000000000 */
[----:B------:R-:W-:Y:S01]  /*2540*/  BSSY.RECONVERGENT B1, `(.L_x_190) ;  /* 0x000000e000017945 */ /* 0x000fe20003800200 */
[----:B------:R-:W3:Y:S01]  /*2550*/  LDS R12, [R29+0x1600] ;  /* 0x001600001d0c7984 */ /* 0x000ee20000000800 */
[----:B------:R-:W-:Y:S02]  /*2560*/  ISETP.NE.AND P1, PT, R13, RZ, PT ;  /* 0x000000ff0d00720c */ /* 0x000fe40003f25270 */
[----:B------:R-:W-:Y:S01]  /*2570*/  ISETP.NE.AND P0, PT, R8, R9, PT ;  /* 0x000000090800720c */ /* 0x000fe20003f05270 */
[----:B------:R-:W4:Y:S04]  /*2580*/  LDS R14, [R29+0x1a00] ;  /* 0x001a00001d0e7984 */ /* 0x000f280000000800 */
[----:B------:R-:W5:Y:S01]  /*2590*/  LDS R16, [R29+0x1e00] ;  /* 0x001e00001d107984 */ /* 0x000f620000000800 */
[----:B--2---:R-:W-:-:S02]  /*25a0*/  ISETP.NE.AND P2, PT, R15, RZ, PT ;  /* 0x000000ff0f00720c */ /* 0x004fc40003f45270 */
[----:B---3--:R-:W-:Y:S02]  /*25b0*/  ISETP.NE.AND P3, PT, R12, RZ, PT ;  /* 0x000000ff0c00720c */ /* 0x008fe40003f65270 */
[----:B----4-:R-:W-:Y:S02]  /*25c0*/  ISETP.NE.AND P4, PT, R14, RZ, PT ;  /* 0x000000ff0e00720c */ /* 0x010fe40003f85270 */
[----:B-----5:R-:W-:Y:S01]  /*25d0*/  ISETP.NE.AND P5, PT, R16, RZ, PT ;  /* 0x000000ff1000720c */ /* 0x020fe20003fa5270 */
[----:B------:R-:W-:-:S12]  /*25e0*/  @!P6 BRA `(.L_x_191) ;  /* 0x00000000000ce947 */ /* 0x000fd80003800000 */
[----:B01----:R-:W-:Y:S02]  /*25f0*/  IMAD.MOV.U32 R6, RZ, RZ, R17 ;  /* 0x000000ffff067224 */ /* 0x003fe400078e0011 */
[----:B------:R-:W-:-:S05]  /*2600*/  IMAD.MOV.U32 R7, RZ, RZ, RZ ;  /* 0x000000ffff077224 */ /* 0x000fca00078e00ff */
[----:B------:R2:W-:Y:S02]  /*2610*/  REDG.E.ADD.64.STRONG.GPU desc[UR18][R4.64+0x1400], R6 ;  /* 0x001400060400798e */ /* 0x0005e4000c12e512 */
.L_x_191:
[----:B------:R-:W-:Y:S05]  /*2620*/  BSYNC.RECONVERGENT B1 ;  /* 0x0000000000017941 */ /* 0x000fea0003800200 */
.L_x_190:
[----:B------:R-:W-:Y:S04]  /*2630*/  BSSY.RECONVERGENT B1, `(.L_x_192) ;  /* 0x0000005000017945 */ /* 0x000fe80003800200 */
[----:B------:R-:W-:Y:S05]  /*2640*/  @!P1 BRA `(.L_x_193) ;  /* 0x00000000000c9947 */ /* 0x000fea0003800000 */
[----:B012---:R-:W-:Y:S01]  /*2650*/  MOV R6, R13 ;  /* 0x0000000d00067202 */ /* 0x007fe20000000f00 */
[----:B------:R-:W-:-:S05]  /*2660*/  IMAD.MOV.U32 R7, RZ, RZ, RZ ;  /* 0x000000ffff077224 */ /* 0x000fca00078e00ff */
[----:B------:R3:W-:Y:S02]  /*2670*/  REDG.E.ADD.64.STRONG.GPU desc[UR18][R4.64+0x1c00], R6 ;  /* 0x001c00060400798e */ /* 0x0007e4000c12e512 */
.L_x_193:
[----:B------:R-:W-:Y:S05]  /*2680*/  BSYNC.RECONVERGENT B1 ;  /* 0x0000000000017941 */ /* 0x000fea0003800200 */
.L_x_192:
[----:B------:R-:W-:Y:S04]  /*2690*/  BSSY.RECONVERGENT B1, `(.L_x_194) ;  /* 0x0000005000017945 */ /* 0x000fe80003800200 */
[----:B------:R-:W-:Y:S05]  /*26a0*/  @!P2 BRA `(.L_x_195) ;  /* 0x00000000000ca947 */ /* 0x000fea0003800000 */
[----:B0123--:R-:W-:Y:S02]  /*26b0*/  IMAD.MOV.U32 R6, RZ, RZ, R15 ;  /* 0x000000ffff067224 */ /* 0x00ffe400078e000f */
[----:B------:R-:W-:-:S05]  /*26c0*/  IMAD.MOV.U32 R7, RZ, RZ, RZ ;  /* 0x000000ffff077224 */ /* 0x000fca00078e00ff */
[----:B------:R4:W-:Y:S02]  /*26d0*/  REDG.E.ADD.64.STRONG.GPU desc[UR18][R4.64+0x2400], R6 ;  /* 0x002400060400798e */ /* 0x0009e4000c12e512 */
.L_x_195:
[----:B------:R-:W-:Y:S05]  /*26e0*/  BSYNC.RECONVERGENT B1 ;  /* 0x0000000000017941 */ /* 0x000fea0003800200 */
.L_x_194:
[----:B------:R-:W-:Y:S04]  /*26f0*/  BSSY.RECONVERGENT B1, `(.L_x_196) ;  /* 0x0000004000017945 */ /* 0x000fe80003800200 */
[----:B------:R-:W-:Y:S05]  /*2700*/  @!P3 BRA `(.L_x_197) ;  /* 0x000000000008b947 */ /* 0x000fea0003800000 */
[----:B------:R-:W-:-:S05]  /*2710*/  IMAD.MOV.U32 R13, RZ, RZ, RZ ;  /* 0x000000ffff0d7224 */ /* 0x000fca00078e00ff */
[----:B------:R0:W-:Y:S02]  /*2720*/  REDG.E.ADD.64.STRONG.GPU desc[UR18][R4.64+0x2c00], R12 ;  /* 0x002c000c0400798e */ /* 0x0001e4000c12e512 */
.L_x_197:
[----:B------:R-:W-:Y:S05]  /*2730*/  BSYNC.RECONVERGENT B1 ;  /* 0x0000000000017941 */ /* 0x000fea0003800200 */
.L_x_196:
[----:B------:R-:W-:Y:S04]  /*2740*/  BSSY.RECONVERGENT B1, `(.L_x_198) ;  /* 0x0000004000017945 */ /* 0x000fe80003800200 */
[----:B------:R-:W-:Y:S05]  /*2750*/  @!P4 BRA `(.L_x_199) ;  /* 0x000000000008c947 */ /* 0x000fea0003800000 */
[----:B------:R-:W-:-:S05]  /*2760*/  IMAD.MOV.U32 R15, RZ, RZ, RZ ;  /* 0x000000ffff0f7224 */ /* 0x000fca00078e00ff */
[----:B------:R0:W-:Y:S02]  /*2770*/  REDG.E.ADD.64.STRONG.GPU desc[UR18][R4.64+0x3400], R14 ;  /* 0x0034000e0400798e */ /* 0x0001e4000c12e512 */
.L_x_199:
[----:B------:R-:W-:Y:S05]  /*2780*/  BSYNC.RECONVERGENT B1 ;  /* 0x0000000000017941 */ /* 0x000fea0003800200 */
.L_x_198:
[----:B------:R-:W-:Y:S04]  /*2790*/  BSSY.RECONVERGENT B1, `(.L_x_200) ;  /* 0x0000004000017945 */ /* 0x000fe80003800200 */
[----:B------:R-:W-:Y:S05]  /*27a0*/  @!P5 BRA `(.L_x_201) ;  /* 0x000000000008d947 */ /* 0x000fea0003800000 */
[----:B------:R-:W-:-:S05]  /*27b0*/  HFMA2 R17, -RZ, RZ, 0, 0 ;  /* 0x00000000ff117431 */ /* 0x000fca00000001ff */
[----:B------:R0:W-:Y:S02]  /*27c0*/  REDG.E.ADD.64.STRONG.GPU desc[UR18][R4.64+0x3c00], R16 ;  /* 0x003c00100400798e */ /* 0x0001e4000c12e512 */
.L_x_201:
[----:B------:R-:W-:Y:S05]  /*27d0*/  BSYNC.RECONVERGENT B1 ;  /* 0x0000000000017941 */ /* 0x000fea0003800200 */
.L_x_200:
[----:B------:R-:W-:Y:S05]  /*27e0*/  @P0 BRA `(.L_x_202) ;  /* 0xfffffff800f80947 */ /* 0x000fea000383ffff */
[----:B01234-:R-:W-:-:S07]  /*27f0*/  IMAD.MOV.U32 R7, RZ, RZ, R9 ;  /* 0x000000ffff077224 */ /* 0x01ffce00078e0009 */
.L_x_185:
[----:B------:R-:W-:-:S09]  /*2800*/  UISETP.NE.AND UP0, UPT, UR20, URZ, UPT ;  /* 0x000000ff1400728c */ /* 0x000fd2000bf05270 */
[----:B------:R-:W-:Y:S05]  /*2810*/  BRA.U !UP0, `(.L_x_150) ;  /* 0x0000000508647547 */ /* 0x000fea000b800000 */
[----:B------:R-:W-:-:S13]  /*2820*/  ISETP.GE.U32.AND P0, PT, R10, 0x3, PT ;  /* 0x000000030a00780c */ /* 0x000fda0003f06070 */
[----:B------:R-:W-:Y:S05]  /*2830*/  @!P0 BRA `(.L_x_203) ;  /* 0x0000000000c08947 */ /* 0x000fea0003800000 */
[----:B01234-:R-:W-:Y:S01]  /*2840*/  IMAD R2, R7, 0x400, R27 ;  /* 0x0000040007027824 */ /* 0x01ffe200078e021b */
[----:B------:R-:W-:Y:S04]  /*2850*/  BSSY.RECONVERGENT B1, `(.L_x_204) ;  /* 0x0000010000017945 */ /* 0x000fe80003800200 */
[----:B------:R-:W0:Y:S04]  /*2860*/  LDS R10, [R2+0x200] ;  /* 0x00020000020a7984 */ /* 0x000e280000000800 */
        /* <DEDUP_REMOVED lines=14> */
.L_x_205:
[----:B------:R-:W-:Y:S05]  /*2950*/  BSYNC.RECONVERGENT B1 ;  /* 0x0000000000017941 */ /* 0x000fea0003800200 */
.L_x_204:
[----:B------:R-:W-:Y:S04]  /*2960*/  BSSY.RECONVERGENT B1, `(.L_x_206) ;  /* 0x0000009000017945 */ /* 0x000fe80003800200 */
[----:B------:R-:W-:Y:S05]  /*2970*/  @!P1 BRA `(.L_x_207) ;  /* 0x00000000001c9947 */ /* 0x000fea0003800000 */
[----:B0-----:R-:W0:Y:S01]  /*2980*/  LDC.64 R4, c[0x0][0x380] ;  /* 0x0000e000ff047b82 */ /* 0x001e220000000a00 */
[----:B------:R-:W-:Y:S01]  /*2990*/  LEA R3, R7, R18, 0x8 ;  /* 0x0000001207037211 */ /* 0x000fe200078e40ff */
[----:B------:R-:W-:-:S04]  /*29a0*/  IMAD.MOV.U32 R2, RZ, RZ, R9 ;  /* 0x000000ffff027224 */ /* 0x000fc800078e0009 */
[----:B------:R-:W-:-:S04]  /*29b0*/  VIADD R3, R3, 0x100 ;  /* 0x0000010003037836 */ /* 0x000fc80000000000 */
[----:B0-----:R-:W-:-:S04]  /*29c0*/  IMAD.WIDE.U32 R4, R3, 0x8, R4 ;  /* 0x0000000803047825 */ /* 0x001fc800078e0004 */
[----:B------:R-:W-:-:S05]  /*29d0*/  IMAD.MOV.U32 R3, RZ, RZ, RZ ;  /* 0x000000ffff037224 */ /* 0x000fca00078e00ff */
[----:B------:R1:W-:Y:S02]  /*29e0*/  REDG.E.ADD.64.STRONG.GPU desc[UR18][R4.64+0x400], R2 ;  /* 0x000400020400798e */ /* 0x0003e4000c12e512 */
.L_x_207:
[----:B------:R-:W-:Y:S05]  /*29f0*/  BSYNC.RECONVERGENT B1 ;  /* 0x0000000000017941 */ /* 0x000fea0003800200 */
.L_x_206:
[----:B------:R-:W-:Y:S04]  /*2a00*/  BSSY.RECONVERGENT B1, `(.L_x_208) ;  /* 0x0000009000017945 */ /* 0x000fe80003800200 */
[----:B------:R-:W-:Y:S05]  /*2a10*/  @!P2 BRA `(.L_x_209) ;  /* 0x00000000001ca947 */ /* 0x000fea0003800000 */
[----:B01----:R-:W0:Y:S01]  /*2a20*/  LDC.64 R2, c[0x0][0x380] ;  /* 0x0000e000ff027b82 */ /* 0x003e220000000a00 */
[----:B------:R-:W-:Y:S01]  /*2a30*/  IMAD R5, R7, 0x100, R18 ;  /* 0x0000010007057824 */ /* 0x000fe200078e0212 */
[----:B------:R-:W-:-:S03]  /*2a40*/  MOV R4, R6 ;  /* 0x0000000600047202 */ /* 0x000fc60000000f00 */
[----:B------:R-:W-:-:S04]  /*2a50*/  VIADD R5, R5, 0x200 ;  /* 0x0000020005057836 */ /* 0x000fc80000000000 */
[----:B0-----:R-:W-:-:S04]  /*2a60*/  IMAD.WIDE.U32 R2, R5, 0x8, R2 ;  /* 0x0000000805027825 */ /* 0x001fc800078e0002 */
[----:B------:R-:W-:-:S05]  /*2a70*/  IMAD.MOV.U32 R5, RZ, RZ, RZ ;  /* 0x000000ffff057224 */ /* 0x000fca00078e00ff */
[----:B------:R2:W-:Y:S02]  /*2a80*/  REDG.E.ADD.64.STRONG.GPU desc[UR18][R2.64+0x400], R4 ;  /* 0x000400040200798e */ /* 0x0005e4000c12e512 */
.L_x_209:
[----:B------:R-:W-:Y:S05]  /*2a90*/  BSYNC.RECONVERGENT B1 ;  /* 0x0000000000017941 */ /* 0x000fea0003800200 */
.L_x_208:
[----:B------:R-:W-:Y:S04]  /*2aa0*/  BSSY.RECONVERGENT B1, `(.L_x_210) ;  /* 0x0000008000017945 */ /* 0x000fe80003800200 */
[----:B------:R-:W-:Y:S05]  /*2ab0*/  @!P3 BRA `(.L_x_211) ;  /* 0x000000000018b947 */ /* 0x000fea0003800000 */
[----:B012---:R-:W0:Y:S01]  /*2ac0*/  LDC.64 R2, c[0x0][0x380] ;  /* 0x0000e000ff027b82 */ /* 0x007e220000000a00 */
[----:B------:R-:W-:Y:S02]  /*2ad0*/  IMAD R5, R7, 0x100, R18 ;  /* 0x0000010007057824 */ /* 0x000fe400078e0212 */
[----:B------:R-:W-:Y:S02]  /*2ae0*/  IMAD.MOV.U32 R9, RZ, RZ, RZ ;  /* 0x000000ffff097224 */ /* 0x000fe400078e00ff */
[----:B------:R-:W-:-:S04]  /*2af0*/  VIADD R5, R5, 0x300 ;  /* 0x0000030005057836 */ /* 0x000fc80000000000 */
[----:B0-----:R-:W-:-:S05]  /*2b00*/  IMAD.WIDE.U32 R2, R5, 0x8, R2 ;  /* 0x0000000805027825 */ /* 0x001fca00078e0002 */
[----:B------:R3:W-:Y:S02]  /*2b10*/  REDG.E.ADD.64.STRONG.GPU desc[UR18][R2.64+0x400], R8 ;  /* 0x000400080200798e */ /* 0x0007e4000c12e512 */
.L_x_211:
[----:B------:R-:W-:Y:S05]  /*2b20*/  BSYNC.RECONVERGENT B1 ;  /* 0x0000000000017941 */ /* 0x000fea0003800200 */
.L_x_210:
[----:B------:R-:W-:-:S07]  /*2b30*/  VIADD R7, R7, 0x4 ;  /* 0x0000000407077836 */ /* 0x000fce0000000000 */
.L_x_203:
[----:B------:R-:W-:-:S09]  /*2b40*/  UISETP.NE.AND UP0, UPT, UR9, URZ, UPT ;  /* 0x000000ff0900728c */ /* 0x000fd2000bf05270 */
[----:B------:R-:W-:Y:S05]  /*2b50*/  BRA.U !UP0, `(.L_x_150) ;  /* 0x0000000108947547 */ /* 0x000fea000b800000 */
[----:B------:R-:W-:-:S13]  /*2b60*/  ISETP.NE.AND P0, PT, R0, RZ, PT ;  /* 0x000000ff0000720c */ /* 0x000fda0003f05270 */
[----:B------:R-:W-:Y:S05]  /*2b70*/  @!P0 BRA `(.L_x_212) ;  /* 0x0000000000608947 */ /* 0x000fea0003800000 */
[----:B01234-:R-:W-:Y:S01]  /*2b80*/  LEA R2, R7, R27, 0xa ;  /* 0x0000001b07027211 */ /* 0x01ffe200078e50ff */
[----:B------:R-:W-:Y:S04]  /*2b90*/  BSSY.RECONVERGENT B1, `(.L_x_213) ;  /* 0x000000b000017945 */ /* 0x000fe80003800200 */
[----:B------:R-:W0:Y:S04]  /*2ba0*/  LDS R4, [R2+0x200] ;  /* 0x0002000002047984 */ /* 0x000e280000000800 */
        /* <DEDUP_REMOVED lines=9> */
.L_x_214:
[----:B------:R-:W-:Y:S05]  /*2c40*/  BSYNC.RECONVERGENT B1 ;  /* 0x0000000000017941 */ /* 0x000fea0003800200 */
.L_x_213:
[----:B------:R-:W-:Y:S04]  /*2c50*/  BSSY.RECONVERGENT B1, `(.L_x_215) ;  /* 0x0000009000017945 */ /* 0x000fe80003800200 */
[----:B------:R-:W-:Y:S05]  /*2c60*/  @!P1 BRA `(.L_x_216) ;  /* 0x00000000001c9947 */ /* 0x000fea0003800000 */
[----:B0-----:R-:W0:Y:S01]  /*2c70*/  LDC.64 R2, c[0x0][0x380] ;  /* 0x0000e000ff027b82 */ /* 0x001e220000000a00 */
[----:B------:R-:W-:-:S04]  /*2c80*/  IMAD R4, R7, 0x100, R18 ;  /* 0x0000010007047824 */ /* 0x000fc800078e0212 */
[----:B------:R-:W-:Y:S02]  /*2c90*/  VIADD R5, R4, 0x100 ;  /* 0x0000010004057836 */ /* 0x000fe40000000000 */
[----:B------:R-:W-:Y:S02]  /*2ca0*/  IMAD.MOV.U32 R4, RZ, RZ, R0 ;  /* 0x000000ffff047224 */ /* 0x000fe400078e0000 */
[----:B0-----:R-:W-:-:S04]  /*2cb0*/  IMAD.WIDE.U32 R2, R5, 0x8, R2 ;  /* 0x0000000805027825 */ /* 0x001fc800078e0002 */
[----:B------:R-:W-:-:S05]  /*2cc0*/  HFMA2 R5, -RZ, RZ, 0, 0 ;  /* 0x00000000ff057431 */ /* 0x000fca00000001ff */
[----:B------:R1:W-:Y:S02]  /*2cd0*/  REDG.E.ADD.64.STRONG.GPU desc[UR18][R2.64+0x400], R4 ;  /* 0x000400040200798e */ /* 0x0003e4000c12e512 */
.L_x_216:
[----:B------:R-:W-:Y:S05]  /*2ce0*/  BSYNC.RECONVERGENT B1 ;  /* 0x0000000000017941 */ /* 0x000fea0003800200 */
.L_x_215:
[----:B------:R-:W-:-:S07]  /*2cf0*/  VIADD R7, R7, 0x2 ;  /* 0x0000000207077836 */ /* 0x000fce0000000000 */
.L_x_212:
[----:B------:R-:W-:-:S13]  /*2d00*/  ISETP.NE.AND P0, PT, R11, RZ, PT ;  /* 0x000000ff0b00720c */ /* 0x000fda0003f05270 */
[----:B------:R-:W-:Y:S05]  /*2d10*/  @!P0 BRA `(.L_x_150) ;  /* 0x0000000000248947 */ /* 0x000fea0003800000 */
[----:B------:R-:W-:-:S05]  /*2d20*/  IMAD R0, R7, 0x400, R27 ;  /* 0x0000040007007824 */ /* 0x000fca00078e021b */
[----:B012-4-:R-:W0:Y:S02]  /*2d30*/  LDS R4, [R0+0x200] ;  /* 0x0002000000047984 */ /* 0x017e240000000800 */
[----:B0-----:R-:W-:-:S13]  /*2d40*/  ISETP.NE.AND P0, PT, R4, RZ, PT ;  /* 0x000000ff0400720c */ /* 0x001fda0003f05270 */
[----:B------:R-:W-:Y:S05]  /*2d50*/  @!P0 BRA `(.L_x_150) ;  /* 0x0000000000148947 */ /* 0x000fea0003800000 */
[----:B---3--:R-:W0:Y:S01]  /*2d60*/  LDC.64 R2, c[0x0][0x380] ;  /* 0x0000e000ff027b82 */ /* 0x008e220000000a00 */
[----:B------:R-:W-:Y:S02]  /*2d70*/  IMAD R7, R7, 0x100, R18 ;  /* 0x0000010007077824 */ /* 0x000fe400078e0212 */
[----:B------:R-:W-:Y:S02]  /*2d80*/  IMAD.MOV.U32 R5, RZ, RZ, RZ ;  /* 0x000000ffff057224 */ /* 0x000fe400078e00ff */
[----:B0-----:R-:W-:-:S05]  /*2d90*/  IMAD.WIDE.U32 R2, R7, 0x8, R2 ;  /* 0x0000000807027825 */ /* 0x001fca00078e0002 */
[----:B------:R0:W-:Y:S02]  /*2da0*/  REDG.E.ADD.64.STRONG.GPU desc[UR18][R2.64+0x400], R4 ;  /* 0x000400040200798e */ /* 0x0001e4000c12e512 */
.L_x_150:
[----:B------:R-:W-:Y:S05]  /*2db0*/  BSYNC.RECONVERGENT B0 ;  /* 0x0000000000007941 */ /* 0x000fea0003800200 */
.L_x_149:
[----:B------:R-:W1:Y:S01]  /*2dc0*/  LDCU.64 UR4, c[0x0][0x390] ;  /* 0x00007200ff0477ac */ /* 0x000e620008000a00 */
[----:B------:R-:W-:-:S04]  /*2dd0*/  UIADD3 UR6, UP1, UPT, UR6, 0x1, URZ ;  /* 0x0000000106067890 */ /* 0x000fc8000ff3e0ff */
[----:B------:R-:W-:Y:S02]  /*2de0*/  UIADD3.X UR7, UPT, UPT, URZ, UR7, URZ, UP1, !UPT ;  /* 0x00000007ff077290 */ /* 0x000fe40008ffe4ff */
[----:B-1----:R-:W-:-:S04]  /*2df0*/  UIADD3 UR10, UP0, UPT, UR4, -0x1, URZ ;  /* 0xffffffff040a7890 */ /* 0x002fc8000ff1e0ff */
[----:B------:R-:W-:-:S04]  /*2e00*/  UIADD3.X UR11, UPT, UPT, UR5, -0x1, URZ, UP0, !UPT ;  /* 0xffffffff050b7890 */ /* 0x000fc800087fe4ff */
[----:B------:R-:W-:-:S04]  /*2e10*/  USHF.R.U64 UR10, UR10, 0x1e, UR11 ;  /* 0x0000001e0a0a7899 */ /* 0x000fc8000800120b */
[----:B------:R-:W-:-:S04]  /*2e20*/  UIADD3 UR10, UP0, UPT, UR10, 0x1, URZ ;  /* 0x000000010a0a7890 */ /* 0x000fc8000ff1e0ff */
[----:B------:R-:W-:Y:S02]  /*2e30*/  ULEA.HI.X UR11, UR11, URZ, URZ, 0x2, UP0 ;  /* 0x000000ff0b0b7291 */ /* 0x000fe400080f14ff */
[----:B------:R-:W-:-:S04]  /*2e40*/  UISETP.LT.U32.AND UP0, UPT, UR10, UR4, UPT ;  /* 0x000000040a00728c */ /* 0x000fc8000bf01070 */
[----:B------:R-:W-:-:S04]  /*2e50*/  UISETP.LT.U32.AND.EX UP0, UPT, UR11, UR5, UPT, UP0 ;  /* 0x000000050b00728c */ /* 0x000fc8000bf01100 */
[----:B------:R-:W-:Y:S02]  /*2e60*/  USEL UR4, UR10, UR4, UP0 ;  /* 0x000000040a047287 */ /* 0x000fe40008000000 */
[----:B------:R-:W-:Y:S02]  /*2e70*/  USEL UR5, UR11, UR5, UP0 ;  /* 0x000000050b057287 */ /* 0x000fe40008000000 */
[----:B------:R-:W-:-:S04]  /*2e80*/  UISETP.NE.U32.AND UP0, UPT, UR6, UR4, UPT ;  /* 0x000000040600728c */ /* 0x000fc8000bf05070 */
[----:B------:R-:W-:Y:S01]  /*2e90*/  UISETP.NE.AND.EX UP0, UPT, UR7, UR5, UPT, UP0 ;  /* 0x000000050700728c */ /* 0x000fe2000bf05300 */
[----:B------:R-:W-:Y:S08]  /*2ea0*/  BAR.SYNC.DEFER_BLOCKING 0x0 ;  /* 0x0000000000007b1d */ /* 0x000ff00000010000 */
[----:B------:R-:W-:Y:S05]  /*2eb0*/  BRA.U UP0, `(.L_x_217) ;  /* 0xffffffd100dc7547 */ /* 0x000fea000b83ffff */
[----:B------:R-:W-:Y:S05]  /*2ec0*/  EXIT ;  /* 0x000000000000794d */ /* 0x000fea0003800000 */
.L_x_218:
        /* <DEDUP_REMOVED lines=11> */
.L_x_259:


//--------------------- .text._ZN3cub18CUB_300001_SM_10006detail10radix_sort31DeviceRadixSortSingleTileKernelINS1_5radix10policy_hubIjNS0_8NullTypeEyE10Policy1000ELNS0_9SortOrderE0EjS6_yNS1_21identity_decomposer_tEEEvPKT1_PSB_PKT2_PSF_T3_iiT4_ --------------------------
	.section	.text._ZN3cub18CUB_300001_SM_10006detail10radix_sort31DeviceRadixSortSingleTileKernelINS1_5radix10policy_hubIjNS0_8NullTypeEyE10Policy1000ELNS0_9SortOrderE0EjS6_yNS1_21identity_decomposer_tEEEvPKT1_PSB_PKT2_PSF_T3_iiT4_,"ax",@progbits
	.align	128
        .global         _ZN3cub18CUB_300001_SM_10006detail10radix_sort31DeviceRadixSortSingleTileKernelINS1_5radix10policy_hubIjNS0_8NullTypeEyE10Policy1000ELNS0_9SortOrderE0EjS6_yNS1_21identity_decomposer_tEEEvPKT1_PSB_PKT2_PSF_T3_iiT4_
        .type           _ZN3cub18CUB_300001_SM_10006detail10radix_sort31DeviceRadixSortSingleTileKernelINS1_5radix10policy_hubIjNS0_8NullTypeEyE10Policy1000ELNS0_9SortOrderE0EjS6_yNS1_21identity_decomposer_tEEEvPKT1_PSB_PKT2_PSF_T3_iiT4_,@function
        .size           _ZN3cub18CUB_300001_SM_10006detail10radix_sort31DeviceRadixSortSingleTileKernelINS1_5radix10policy_hubIjNS0_8NullTypeEyE10Policy1000ELNS0_9SortOrderE0EjS6_yNS1_21identity_decomposer_tEEEvPKT1_PSB_PKT2_PSF_T3_iiT4_,(.L_x_260 - _ZN3cub18CUB_300001_SM_10006detail10radix_sort31DeviceRadixSortSingleTileKernelINS1_5radix10policy_hubIjNS0_8NullTypeEyE10Policy1000ELNS0_9SortOrderE0EjS6_yNS1_21identity_decomposer_tEEEvPKT1_PSB_PKT2_PSF_T3_iiT4_)
        .other          _ZN3cub18CUB_300001_SM_10006detail10radix_sort31DeviceRadixSortSingleTileKernelINS1_5radix10policy_hubIjNS0_8NullTypeEyE10Policy1000ELNS0_9SortOrderE0EjS6_yNS1_21identity_decomposer_tEEEvPKT1_PSB_PKT2_PSF_T3_iiT4_,@"STO_CUDA_ENTRY STV_DEFAULT"
_ZN3cub18CUB_300001_SM_10006detail10radix_sort31DeviceRadixSortSingleTileKernelINS1_5radix10policy_hubIjNS0_8NullTypeEyE10Policy1000ELNS0_9SortOrderE0EjS6_yNS1_21identity_decomposer_tEEEvPKT1_PSB_PKT2_PSF_T3_iiT4_:
.text._ZN3cub18CUB_300001_SM_10006detail10radix_sort31DeviceRadixSortSingleTileKernelINS1_5radix10policy_hubIjNS0_8NullTypeEyE10Policy1000ELNS0_9SortOrderE0EjS6_yNS1_21identity_decomposer_tEEEvPKT1_PSB_PKT2_PSF_T3_iiT4_:
[----:B------:R-:W-:Y:S01]  /*0000*/  LDC R1, c[0x0][0x37c] ;  /* 0x0000df00ff017b82 */ /* 0x000fe20000000800 */
[----:B------:R-:W0:Y:S01]  /*0010*/  S2R R0, SR_TID.X ;  /* 0x0000000000007919 */ /* 0x000e220000002100 */
[----:B------:R-:W1:Y:S06]  /*0020*/  LDCU UR4, c[0x0][0x3a0] ;  /* 0x00007400ff0477ac */ /* 0x000e6c0008000800 */
[----:B------:R-:W2:Y:S01]  /*0030*/  LDC.64 R4, c[0x0][0x380] ;  /* 0x0000e000ff047b82 */ /* 0x000ea20000000a00 */
[----:B------:R-:W-:Y:S01]  /*0040*/  IMAD.MOV.U32 R12, RZ, RZ, -0x1 ;  /* 0xffffffffff0c7424 */ /* 0x000fe200078e00ff */
[----:B------:R-:W3:Y:S01]  /*0050*/  LDCU.64 UR10, c[0x0][0x358] ;  /* 0x00006b00ff0a77ac */ /* 0x000ee20008000a00 */
[----:B------:R-:W-:-:S02]  /*0060*/  IMAD.MOV.U32 R13, RZ, RZ, -0x1 ;  /* 0xffffffffff0d7424 */ /* 0x000fc400078e00ff */
[----:B------:R-:W-:Y:S02]  /*0070*/  IMAD.MOV.U32 R15, RZ, RZ, -0x1 ;  /* 0xffffffffff0f7424 */ /* 0x000fe400078e00ff */
[----:B------:R-:W-:Y:S02]  /*0080*/  IMAD.MOV.U32 R14, RZ, RZ, -0x1 ;  /* 0xffffffffff0e7424 */ /* 0x000fe400078e00ff */
[----:B------:R-:W-:Y:S02]  /*0090*/  IMAD.MOV.U32 R16, RZ, RZ, -0x1 ;  /* 0xffffffffff107424 */ /* 0x000fe400078e00ff */
[----:B------:R-:W-:Y:S02]  /*00a0*/  IMAD.MOV.U32 R17, RZ, RZ, -0x1 ;  /* 0xffffffffff117424 */ /* 0x000fe400078e00ff */
[----:B------:R-:W-:Y:S02]  /*00b0*/  IMAD.MOV.U32 R18, RZ, RZ, -0x1 ;  /* 0xffffffffff127424 */ /* 0x000fe400078e00ff */
[----:B------:R-:W-:-:S02]  /*00c0*/  IMAD.MOV.U32 R19, RZ, RZ, -0x1 ;  /* 0xffffffffff137424 */ /* 0x000fc400078e00ff */
[----:B------:R-:W-:Y:S02]  /*00d0*/  IMAD.MOV.U32 R20, RZ, RZ, -0x1 ;  /* 0xffffffffff147424 */ /* 0x000fe400078e00ff */
[----:B------:R-:W-:Y:S01]  /*00e0*/  IMAD.MOV.U32 R21, RZ, RZ, -0x1 ;  /* 0xffffffffff157424 */ /* 0x000fe200078e00ff */
[----:B------:R-:W4:Y:S01]  /*00f0*/  S2UR UR5, SR_CgaCtaId ;  /* 0x00000000000579c3 */ /* 0x000f220000008800 */
[----:B------:R-:W-:Y:S02]  /*0100*/  IMAD.MOV.U32 R22, RZ, RZ, -0x1 ;  /* 0xffffffffff167424 */ /* 0x000fe400078e00ff */
[----:B------:R-:W-:Y:S02]  /*0110*/  IMAD.MOV.U32 R23, RZ, RZ, -0x1 ;  /* 0xffffffffff177424 */ /* 0x000fe400078e00ff */
[----:B------:R-:W-:Y:S02]  /*0120*/  IMAD.MOV.U32 R24, RZ, RZ, -0x1 ;  /* 0xffffffffff187424 */ /* 0x000fe400078e00ff */
[----:B------:R-:W-:-:S02]  /*0130*/  IMAD.MOV.U32 R25, RZ, RZ, -0x1 ;  /* 0xffffffffff197424 */ /* 0x000fc400078e00ff */
[----:B------:R-:W-:Y:S02]  /*0140*/  IMAD.MOV.U32 R26, RZ, RZ, -0x1 ;  /* 0xffffffffff1a7424 */ /* 0x000fe400078e00ff */
[----:B------:R-:W-:Y:S02]  /*0150*/  IMAD.MOV.U32 R27, RZ, RZ, -0x1 ;  /* 0xffffffffff1b7424 */ /* 0x000fe400078e00ff */
[----:B------:R-:W-:Y:S01]  /*0160*/  IMAD.MOV.U32 R28, RZ, RZ, -0x1 ;  /* 0xffffffffff1c7424 */ /* 0x000fe200078e00ff */
[----:B------:R-:W4:Y:S01]  /*0170*/  S2R R29, SR_LANEID ;  /* 0x00000000001d7919 */ /* 0x000f220000000000 */
[----:B0-----:R-:W-:Y:S01]  /*0180*/  IMAD R7, R0, 0x13, RZ ;  /* 0x0000001300077824 */ /* 0x001fe200078e02ff */
[----:B------:R-:W0:Y:S03]  /*0190*/  LDCU.64 UR6, c[0x0][0x3a8] ;  /* 0x00007500ff0677ac */ /* 0x000e260008000a00 */
[C---:B------:R-:W-:Y:S01]  /*01a0*/  VIADD R2, R7.reuse, 0x1 ;  /* 0x0000000107027836 */ /* 0x040fe20000000000 */
[C---:B-1----:R-:W-:Y:S01]  /*01b0*/  ISETP.GE.AND P1, PT, R7.reuse, UR4, PT ;  /* 0x0000000407007c0c */ /* 0x042fe2000bf26270 */
[C---:B------:R-:W-:Y:S01]  /*01c0*/  VIADD R3, R7.reuse, 0x2 ;  /* 0x0000000207037836 */ /* 0x040fe20000000000 */
[----:B------:R-:W1:Y:S01]  /*01d0*/  LDCU UR9, c[0x0][0x3ac] ;  /* 0x00007580ff0977ac */ /* 0x000e620008000800 */
[C---:B------:R-:W-:Y:S01]  /*01e0*/  VIADD R6, R7.reuse, 0x5 ;  /* 0x0000000507067836 */ /* 0x040fe20000000000 */
[----:B------:R-:W-:Y:S01]  /*01f0*/  ISETP.GE.AND P2, PT, R2, UR4, PT ;  /* 0x0000000402007c0c */ /* 0x000fe2000bf46270 */
[----:B------:R-:W-:Y:S01]  /*0200*/  VIADD R2, R7, 0x3 ;  /* 0x0000000307027836 */ /* 0x000fe20000000000 */
[----:B------:R-:W-:Y:S01]  /*0210*/  ISETP.GE.AND P3, PT, R3, UR4, PT ;  /* 0x0000000403007c0c */ /* 0x000fe2000bf66270 */
[----:B--2---:R-:W-:Y:S01]  /*0220*/  IMAD.WIDE.U32 R4, R7, 0x4, R4 ;  /* 0x0000000407047825 */ /* 0x004fe200078e0004 */
[----:B------:R-:W-:-:S02]  /*0230*/  ISETP.GE.AND P6, PT, R6, UR4, PT ;  /* 0x0000000406007c0c */ /* 0x000fc4000bfc6270 */
[----:B------:R-:W-:Y:S01]  /*0240*/  ISETP.GE.AND P4, PT, R2, UR4, PT ;  /* 0x0000000402007c0c */ /* 0x000fe2000bf86270 */
[----:B------:R-:W-:Y:S02]  /*0250*/  IMAD.MOV.U32 R2, RZ, RZ, -0x1 ;  /* 0xffffffffff027424 */ /* 0x000fe400078e00ff */
[C---:B------:R-:W-:Y:S02]  /*0260*/  VIADD R6, R7.reuse, 0x7 ;  /* 0x0000000707067836 */ /* 0x040fe40000000000 */
[C---:B------:R-:W-:Y:S02]  /*0270*/  VIADD R3, R7.reuse, 0x4 ;  /* 0x0000000407037836 */ /* 0x040fe40000000000 */
[----:B---3--:R2:W5:Y:S01]  /*0280*/  @!P1 LDG.E R2, desc[UR10][R4.64] ;  /* 0x0000000a04029981 */ /* 0x008562000c1e1900 */
[----:B------:R-:W-:Y:S01]  /*0290*/  ISETP.GE.AND P1, PT, R6, UR4, PT ;  /* 0x0000000406007c0c */ /* 0x000fe2000bf26270 */
[----:B------:R-:W-:Y:S01]  /*02a0*/  VIADD R6, R7, 0x9 ;  /* 0x0000000907067836 */ /* 0x000fe20000000000 */
[----:B------:R-:W-:Y:S01]  /*02b0*/  ISETP.GE.AND P5, PT, R3, UR4, PT ;  /* 0x0000000403007c0c */ /* 0x000fe2000bfa6270 */
[C---:B------:R-:W-:Y:S01]  /*02c0*/  VIADD R8, R7.reuse, 0x6 ;  /* 0x0000000607087836 */ /* 0x040fe20000000000 */
[----:B------:R2:W5:Y:S01]  /*02d0*/  @!P3 LDG.E R12, desc[UR10][R4.64+0x8] ;  /* 0x0000080a040cb981 */ /* 0x000562000c1e1900 */
[----:B------:R-:W-:Y:S01]  /*02e0*/  IMAD.MOV.U32 R3, RZ, RZ, -0x1 ;  /* 0xffffffffff037424 */ /* 0x000fe200078e00ff */
[----:B------:R-:W-:Y:S01]  /*02f0*/  ISETP.GE.AND P3, PT, R6, UR4, PT ;  /* 0x0000000406007c0c */ /* 0x000fe2000bf66270 */
[C---:B------:R-:W-:Y:S01]  /*0300*/  VIADD R6, R7.reuse, 0xa ;  /* 0x0000000a07067836 */ /* 0x040fe20000000000 */
[----:B------:R-:W-:Y:S01]  /*0310*/  ISETP.GE.AND P0, PT, R8, UR4, PT ;  /* 0x0000000408007c0c */ /* 0x000fe2000bf06270 */
[C---:B------:R-:W-:Y:S01]  /*0320*/  VIADD R8, R7.reuse, 0x8 ;  /* 0x0000000807087836 */ /* 0x040fe20000000000 */
[----:B------:R2:W5:Y:S02]  /*0330*/  @!P4 LDG.E R13, desc[UR10][R4.64+0xc] ;  /* 0x00000c0a040dc981 */ /* 0x000564000c1e1900 */
[----:B------:R-:W-:Y:S01]  /*0340*/  ISETP.GE.AND P4, PT, R6, UR4, PT ;  /* 0x0000000406007c0c */ /* 0x000fe2000bf86270 */
[C---:B------:R-:W-:Y:S01]  /*0350*/  VIADD R6, R7.reuse, 0xc ;  /* 0x0000000c07067836 */ /* 0x040fe20000000000 */
[----:B------:R2:W5:Y:S01]  /*0360*/  @!P2 LDG.E R3, desc[UR10][R4.64+0x4] ;  /* 0x0000040a0403a981 */ /* 0x000562000c1e1900 */
[----:B------:R-:W-:Y:S01]  /*0370*/  ISETP.GE.AND P2, PT, R8, UR4, PT ;  /* 0x0000000408007c0c */ /* 0x000fe2000bf46270 */
[----:B------:R-:W-:-:S02]  /*0380*/  VIADD R8, R7, 0xb ;  /* 0x0000000b07087836 */ /* 0x000fc40000000000 */
[----:B------:R2:W5:Y:S01]  /*0390*/  @!P6 LDG.E R15, desc[UR10][R4.64+0x14] ;  /* 0x0000140a040fe981 */ /* 0x000562000c1e1900 */
[----:B------:R-:W-:Y:S01]  /*03a0*/  ISETP.GE.AND P6, PT, R6, UR4, PT ;  /* 0x0000000406007c0c */ /* 0x000fe2000bfc6270 */
[C---:B------:R-:W-:Y:S02]  /*03b0*/  VIADD R6, R7.reuse, 0xd ;  /* 0x0000000d07067836 */ /* 0x040fe40000000000 */
[----:B------:R2:W5:Y:S01]  /*03c0*/  @!P5 LDG.E R14, desc[UR10][R4.64+0x10] ;  /* 0x0000100a040ed981 */ /* 0x000562000c1e1900 */
[----:B------:R-:W-:Y:S01]  /*03d0*/  ISETP.GE.AND P5, PT, R8, UR4, PT ;  /* 0x0000000408007c0c */ /* 0x000fe2000bfa6270 */
[C---:B------:R-:W-:Y:S02]  /*03e0*/  VIADD R8, R7.reuse, 0xe ;  /* 0x0000000e07087836 */ /* 0x040fe40000000000 */
        /* <DEDUP_REMOVED lines=9> */
[----:B------:R-:W-:Y:S01]  /*0480*/  VIADD R7, R7, 0x12 ;  /* 0x0000001207077836 */ /* 0x000fe20000000000 */
[----:B------:R2:W5:Y:S02]  /*0490*/  @!P3 LDG.E R19, desc[UR10][R4.64+0x24] ;  /* 0x0000240a0413b981 */ /* 0x000564000c1e1900 */
[----:B------:R-:W-:-:S02]  /*04a0*/  ISETP.GE.AND P3, PT, R6, UR4, PT ;  /* 0x0000000406007c0c */ /* 0x000fc4000bf66270 */
[----:B------:R2:W5:Y:S01]  /*04b0*/  @!P4 LDG.E R20, desc[UR10][R4.64+0x28] ;  /* 0x0000280a0414c981 */ /* 0x000562000c1e1900 */
[----:B------:R-:W-:-:S03]  /*04c0*/  ISETP.GE.AND P4, PT, R8, UR4, PT ;  /* 0x0000000408007c0c */ /* 0x000fc6000bf86270 */
[----:B------:R2:W5:Y:S01]  /*04d0*/  @!P5 LDG.E R21, desc[UR10][R4.64+0x2c] ;  /* 0x00002c0a0415d981 */ /* 0x000562000c1e1900 */
[----:B------:R-:W-:-:S03]  /*04e0*/  ISETP.GE.AND P5, PT, R7, UR4, PT ;  /* 0x0000000407007c0c */ /* 0x000fc6000bfa6270 */
[----:B------:R2:W5:Y:S04]  /*04f0*/  @!P6 LDG.E R22, desc[UR10][R4.64+0x30] ;  /* 0x0000300a0416e981 */ /* 0x000568000c1e1900 */
[----:B------:R2:W5:Y:S04]  /*0500*/  @!P0 LDG.E R23, desc[UR10][R4.64+0x34] ;  /* 0x0000340a04178981 */ /* 0x000568000c1e1900 */
[----:B------:R2:W5:Y:S04]  /*0510*/  @!P1 LDG.E R24, desc[UR10][R4.64+0x38] ;  /* 0x0000380a04189981 */ /* 0x000568000c1e1900 */
[----:B------:R2:W5:Y:S04]  /*0520*/  @!P2 LDG.E R25, desc[UR10][R4.64+0x3c] ;  /* 0x00003c0a0419a981 */ /* 0x000568000c1e1900 */
[----:B------:R2:W5:Y:S04]  /*0530*/  @!P3 LDG.E R26, desc[UR10][R4.64+0x40] ;  /* 0x0000400a041ab981 */ /* 0x000568000c1e1900 */
[----:B------:R2:W5:Y:S04]  /*0540*/  @!P4 LDG.E R27, desc[UR10][R4.64+0x44] ;  /* 0x0000440a041bc981 */ /* 0x000568000c1e1900 */
[----:B------:R2:W5:Y:S01]  /*0550*/  @!P5 LDG.E R28, desc[UR10][R4.64+0x48] ;  /* 0x0000480a041cd981 */ /* 0x000562000c1e1900 */
[----:B------:R-:W-:-:S02]  /*0560*/  UMOV UR4, 0x400 ;  /* 0x0000040000047882 */ /* 0x000fc40000000000 */
[----:B----4-:R-:W-:Y:S01]  /*0570*/  ULEA UR4, UR5, UR4, 0x18 ;  /* 0x0000000405047291 */ /* 0x010fe2000f8ec0ff */
[----:B------:R-:W-:-:S05]  /*0580*/  SHF.R.U32.HI R105, RZ, 0x5, R0 ;  /* 0x00000005ff697819 */ /* 0x000fca0000011600 */
[----:B------:R-:W-:-:S05]  /*0590*/  LEA R31, R0, UR4, 0x2 ;  /* 0x00000004001f7c11 */ /* 0x000fca000f8e10ff */
[----:B------:R-:W-:Y:S01]  /*05a0*/  IMAD R33, R0, 0x80, R31 ;  /* 0x0000008000217824 */ /* 0x000fe200078e021f */
[----:B------:R-:W-:-:S03]  /*05b0*/  LEA R30, R105, UR4, 0x2 ;  /* 0x00000004691e7c11 */ /* 0x000fc6000f8e10ff */
[----:B------:R-:W-:Y:S01]  /*05c0*/  IMAD R35, R0, -0x38, R33 ;  /* 0xffffffc800237824 */ /* 0x000fe200078e0221 */
[----:B0-----:R-:W-:Y:S02]  /*05d0*/  UIADD3 UR8, UPT, UPT, UR6, 0x6, URZ ;  /* 0x0000000606087890 */ /* 0x001fe4000fffe0ff */
[----:B------:R-:W-:Y:S01]  /*05e0*/  UIADD3 UR5, UPT, UPT, -UR6, UR7, URZ ;  /* 0x0000000706057290 */ /* 0x000fe2000fffe1ff */
[----:B-12---:R-:W-:Y:S11]  /*05f0*/  BAR.SYNC.DEFER_BLOCKING 0x0 ;  /* 0x0000000000007b1d */ /* 0x006ff60000010000 */
.L_x_220:
[----:B------:R-:W-:Y:S01]  /*0600*/  UISETP.LT.AND UP0, UPT, UR5, 0x6, UPT ;  /* 0x000000060500788c */ /* 0x000fe2000bf01270 */
[----:B------:R-:W-:Y:S01]  /*0610*/  STS [R31], RZ ;  /* 0x000000ff1f007388 */ /* 0x000fe20000000800 */
[----:B------:R-:W-:Y:S01]  /*0620*/  UIADD3 UR6, UPT, UPT, UR8, -0x6, URZ ;  /* 0xfffffffa08067890 */ /* 0x000fe2000fffe0ff */
[----:B------:R-:W-:Y:S01]  /*0630*/  ISETP.NE.AND P1, PT, R29, 0x1f, PT ;  /* 0x0000001f1d00780c */ /* 0x000fe20003f25270 */
[----:B------:R-:W-:Y:S01]  /*0640*/  USEL UR4, UR5, 0x6, UP0 ;  /* 0x0000000605047887 */ /* 0x000fe20008000000 */
[----:B------:R-:W-:Y:S01]  /*0650*/  STS [R31+0x400], RZ ;  /* 0x000400ff1f007388 */ /* 0x000fe20000000800 */
[C---:B------:R-:W-:Y:S01]  /*0660*/  ISETP.NE.AND P2, PT, R105.reuse, 0x6, PT ;  /* 0x000000066900780c */ /* 0x040fe20003f45270 */
[----:B------:R-:W-:Y:S01]  /*0670*/  UISETP.GE.AND UP0, UPT, UR8, UR9, UPT ;  /* 0x000000090800728c */ /* 0x000fe2000bf06270 */
[----:B0----5:R-:W-:Y:S01]  /*0680*/  SHF.R.U32.HI R4, RZ, UR6, R2 ;  /* 0x00000006ff047c19 */ /* 0x021fe20008011602 */
[----:B------:R-:W-:Y:S01]  /*0690*/  UBMSK UR4, URZ, UR4 ;  /* 0x00000004ff04729b */ /* 0x000fe20008000000 */
[----:B------:R-:W-:Y:S01]  /*06a0*/  STS [R31+0x800], RZ ;  /* 0x000800ff1f007388 */ /* 0x000fe20000000800 */
[----:B------:R-:W-:-:S03]  /*06b0*/  ISETP.NE.AND P3, PT, R105, 0x7, PT ;  /* 0x000000076900780c */ /* 0x000fc60003f65270 */
[----:B------:R-:W-:Y:S01]  /*06c0*/  STS [R31+0xc00], RZ ;  /* 0x000c00ff1f007388 */ /* 0x000fe20000000800 */
[----:B------:R-:W-:-:S03]  /*06d0*/  LOP3.LUT R4, R4, UR4, RZ, 0xc0, !PT ;  /* 0x0000000404047c12 */ /* 0x000fc6000f8ec0ff */
[----:B------:R-:W-:Y:S02]  /*06e0*/  STS [R31+0x1000], RZ ;  /* 0x001000ff1f007388 */ /* 0x000fe40000000800 */
[----:B------:R-:W-:Y:S01]  /*06f0*/  IMAD.SHL.U32 R5, R4, 0x400, RZ ;  /* 0x0000040004057824 */ /* 0x000fe200078e00ff */
[----:B------:R-:W-:Y:S01]  /*0700*/  SHF.R.U32.HI R4, RZ, 0x4, R4 ;  /* 0x00000004ff047819 */ /* 0x000fe20000011604 */
[----:B------:R-:W-:Y:S03]  /*0710*/  STS [R31+0x1400], RZ ;  /* 0x001400ff1f007388 */ /* 0x000fe60000000800 */
[----:B------:R-:W-:Y:S01]  /*0720*/  LOP3.LUT R34, R5, 0x7c00, RZ, 0xc0, !PT ;  /* 0x00007c0005227812 */ /* 0x000fe200078ec0ff */
[----:B------:R-:W-:Y:S01]  /*0730*/  STS [R31+0x1800], RZ ;  /* 0x001800ff1f007388 */ /* 0x000fe20000000800 */
[----:B------:R-:W-:-:S03]  /*0740*/  LOP3.LUT R4, R4, 0xffffffe, RZ, 0xc0, !PT ;  /* 0x0ffffffe04047812 */ /* 0x000fc600078ec0ff */
[----:B------:R-:W-:Y:S01]  /*0750*/  STS [R31+0x1c00], RZ ;  /* 0x001c00ff1f007388 */ /* 0x000fe20000000800 */
[----:B------:R-:W-:Y:S02]  /*0760*/  IADD3 R34, PT, PT, R4, R31, R34 ;  /* 0x0000001f04227210 */ /* 0x000fe40007ffe022 */
[----:B------:R-:W-:Y:S01]  /*0770*/  SHF.R.U32.HI R4, RZ, UR6, R3 ;  /* 0x00000006ff047c19 */ /* 0x000fe20008011603 */
[----:B------:R-:W-:Y:S03]  /*0780*/  STS [R31+0x2000], RZ ;  /* 0x002000ff1f007388 */ /* 0x000fe60000000800 */
[----:B------:R-:W-:Y:S01]  /*0790*/  LOP3.LUT R4, R4, UR4, RZ, 0xc0, !PT ;  /* 0x0000000404047c12 */ /* 0x000fe2000f8ec0ff */
[----:B------:R-:W-:Y:S04]  /*07a0*/  STS [R31+0x2400], RZ ;  /* 0x002400ff1f007388 */ /* 0x000fe80000000800 */
[----:B------:R-:W-:Y:S01]  /*07b0*/  STS [R31+0x2800], RZ ;  /* 0x002800ff1f007388 */ /* 0x000fe20000000800 */
[----:B------:R-:W-:Y:S01]  /*07c0*/  IMAD.SHL.U32 R5, R4, 0x400, RZ ;  /* 0x0000040004057824 */ /* 0x000fe200078e00ff */
[----:B------:R-:W-:-:S02]  /*07d0*/  SHF.R.U32.HI R4, RZ, 0x4, R4 ;  /* 0x00000004ff047819 */ /* 0x000fc40000011604 */
[----:B------:R-:W-:Y:S02]  /*07e0*/  STS [R31+0x2c00], RZ ;  /* 0x002c00ff1f007388 */ /* 0x000fe40000000800 */
[----:B------:R-:W-:Y:S02]  /*07f0*/  LOP3.LUT R36, R5, 0x7c00, RZ, 0xc0, !PT ;  /* 0x00007c0005247812 */ /* 0x000fe400078ec0ff */
        /* <DEDUP_REMOVED lines=32> */
[----:B------:R-:W0:Y:S02]  /*0a00*/  LDS.U16 R32, [R34] ;  /* 0x0000000022207984 */ /* 0x000e240000000400 */
[----:B0-----:R-:W-:-:S05]  /*0a10*/  VIADD R5, R32, 0x1 ;  /* 0x0000000120057836 */ /* 0x001fca0000000000 */
[----:B------:R0:W-:Y:S04]  /*0a20*/  STS.U16 [R34], R5 ;  /* 0x0000000522007388 */ /* 0x0001e80000000400 */
[----:B------:R-:W1:Y:S01]  /*0a30*/  LDS.U16 R38, [R36] ;  /* 0x0000000024267984 */ /* 0x000e620000000400 */
[----:B0-----:R-:W-:Y:S01]  /*0a40*/  IMAD.SHL.U32 R5, R4, 0x400, RZ ;  /* 0x0000040004057824 */ /* 0x001fe200078e00ff */
[----:B------:R-:W-:-:S04]  /*0a50*/  SHF.R.U32.HI R4, RZ, 0x4, R4 ;  /* 0x00000004ff047819 */ /* 0x000fc80000011604 */
[----:B------:R-:W-:Y:S02]  /*0a60*/  LOP3.LUT R6, R5, 0x7c00, RZ, 0xc0, !PT ;  /* 0x00007c0005067812 */ /* 0x000fe400078ec0ff */
[----:B------:R-:W-:Y:S02]  /*0a70*/  LOP3.LUT R41, R4, 0xffffffe, RZ, 0xc0, !PT ;  /* 0x0ffffffe04297812 */ /* 0x000fe400078ec0ff */
[----:B------:R-:W-:Y:S02]  /*0a80*/  SHF.R.U32.HI R5, RZ, UR6, R14 ;  /* 0x00000006ff057c19 */ /* 0x000fe4000801160e */
[----:B------:R-:W-:Y:S02]  /*0a90*/  IADD3 R41, PT, PT, R41, R31, R6 ;  /* 0x0000001f29297210 */ /* 0x000fe40007ffe006 */
[----:B------:R-:W-:-:S05]  /*0aa0*/  LOP3.LUT R5, R5, UR4, RZ, 0xc0, !PT ;  /* 0x0000000405057c12 */ /* 0x000fca000f8ec0ff */
[----:B------:R-:W-:Y:S01]  /*0ab0*/  IMAD.SHL.U32 R6, R5, 0x400, RZ ;  /* 0x0000040005067824 */ /* 0x000fe200078e00ff */
[----:B------:R-:W-:-:S04]  /*0ac0*/  SHF.R.U32.HI R5, RZ, 0x4, R5 ;  /* 0x00000004ff057819 */ /* 0x000fc80000011605 */
[----:B------:R-:W-:Y:S02]  /*0ad0*/  LOP3.LUT R8, R6, 0x7c00, RZ, 0xc0, !PT ;  /* 0x00007c0006087812 */ /* 0x000fe400078ec0ff */
[----:B------:R-:W-:-:S04]  /*0ae0*/  LOP3.LUT R5, R5, 0xffffffe, RZ, 0xc0, !PT ;  /* 0x0ffffffe05057812 */ /* 0x000fc800078ec0ff */
[----:B------:R-:W-:Y:S01]  /*0af0*/  IADD3 R43, PT, PT, R5, R31, R8 ;  /* 0x0000001f052b7210 */ /* 0x000fe20007ffe008 */
[----:B-1----:R-:W-:-:S05]  /*0b00*/  VIADD R7, R38, 0x1 ;  /* 0x0000000126077836 */ /* 0x002fca0000000000 */
[----:B------:R-:W-:Y:S04]  /*0b10*/  STS.U16 [R36], R7 ;  /* 0x0000000724007388 */ /* 0x000fe80000000400 */
[----:B------:R-:W0:Y:S02]  /*0b20*/  LDS.U16 R40, [R39] ;  /* 0x0000000027287984 */ /* 0x000e240000000400 */
[----:B0-----:R-:W-:-:S05]  /*0b30*/  VIADD R4, R40, 0x1 ;  /* 0x0000000128047836 */ /* 0x001fca0000000000 */
[----:B------:R0:W-:Y:S04]  /*0b40*/  STS.U16 [R39], R4 ;  /* 0x0000000427007388 */ /* 0x0001e80000000400 */
[----:B------:R-:W1:Y:S01]  /*0b50*/  LDS.U16 R42, [R41] ;  /* 0x00000000292a7984 */ /* 0x000e620000000400 */
[----:B0-----:R-:W-:-:S04]  /*0b60*/  SHF.R.U32.HI R4, RZ, UR6, R15 ;  /* 0x00000006ff047c19 */ /* 0x001fc8000801160f */
[----:B------:R-:W-:-:S05]  /*0b70*/  LOP3.LUT R4, R4, UR4, RZ, 0xc0, !PT ;  /* 0x0000000404047c12 */ /* 0x000fca000f8ec0ff */
[----:B------:R-:W-:Y:S01]  /*0b80*/  IMAD.SHL.U32 R5, R4, 0x400, RZ ;  /* 0x0000040004057824 */ /* 0x000fe200078e00ff */
[----:B------:R-:W-:-:S04]  /*0b90*/  SHF.R.U32.HI R4, RZ, 0x4, R4 ;  /* 0x00000004ff047819 */ /* 0x000fc80000011604 */
[----:B------:R-:W-:Y:S02]  /*0ba0*/  LOP3.LUT R8, R5, 0x7c00, RZ, 0xc0, !PT ;  /* 0x00007c0005087812 */ /* 0x000fe400078ec0ff */
[----:B------:R-:W-:Y:S02]  /*0bb0*/  LOP3.LUT R45, R4, 0xffffffe, RZ, 0xc0, !PT ;  /* 0x0ffffffe042d7812 */ /* 0x000fe400078ec0ff */
[----:B------:R-:W-:Y:S02]  /*0bc0*/  SHF.R.U32.HI R5, RZ, UR6, R16 ;  /* 0x00000006ff057c19 */ /* 0x000fe40008011610 */
[----:B------:R-:W-:Y:S02]  /*0bd0*/  IADD3 R45, PT, PT, R45, R31, R8 ;  /* 0x0000001f2d2d7210 */ /* 0x000fe40007ffe008 */
[----:B------:R-:W-:Y:S01]  /*0be0*/  LOP3.LUT R5, R5, UR4, RZ, 0xc0, !PT ;  /* 0x0000000405057c12 */ /* 0x000fe2000f8ec0ff */
[----:B-1----:R-:W-:-:S05]  /*0bf0*/  VIADD R6, R42, 0x1 ;  /* 0x000000012a067836 */ /* 0x002fca0000000000 */
[----:B------:R0:W-:Y:S04]  /*0c00*/  STS.U16 [R41], R6 ;  /* 0x0000000629007388 */ /* 0x0001e80000000400 */
[----:B------:R-:W1:Y:S01]  /*0c10*/  LDS.U16 R44, [R43] ;  /* 0x000000002b2c7984 */ /* 0x000e620000000400 */
[----:B0-----:R-:W-:Y:S01]  /*0c20*/  IMAD.SHL.U32 R6, R5, 0x400, RZ ;  /* 0x0000040005067824 */ /* 0x001fe200078e00ff */
[----:B------:R-:W-:-:S04]  /*0c30*/  SHF.R.U32.HI R5, RZ, 0x4, R5 ;  /* 0x00000004ff057819 */ /* 0x000fc80000011605 */
[----:B------:R-:W-:Y:S02]  /*0c40*/  LOP3.LUT R8, R6, 0x7c00, RZ, 0xc0, !PT ;  /* 0x00007c0006087812 */ /* 0x000fe400078ec0ff */
[----:B------:R-:W-:-:S04]  /*0c50*/  LOP3.LUT R5, R5, 0xffffffe, RZ, 0xc0, !PT ;  /* 0x0ffffffe05057812 */ /* 0x000fc800078ec0ff */
[----:B------:R-:W-:Y:S01]  /*0c60*/  IADD3 R47, PT, PT, R5, R31, R8 ;  /* 0x0000001f052f7210 */ /* 0x000fe20007ffe008 */
[----:B-1----:R-:W-:-:S05]  /*0c70*/  VIADD R4, R44, 0x1 ;  /* 0x000000012c047836 */ /* 0x002fca0000000000 */
        /* <DEDUP_REMOVED lines=108> */
[----:B------:R-:W-:Y:S01]  /*1340*/  SHF.R.U32.HI R5, RZ, UR6, R28 ;  /* 0x00000006ff057c19 */ /* 0x000fe2000801161c */
[----:B------:R-:W0:Y:S01]  /*1350*/  S2UR UR6, SR_CgaCtaId ;  /* 0x00000000000679c3 */ /* 0x000e220000008800 */
[----:B------:R-:W-:Y:S02]  /*1360*/  IADD3 R69, PT, PT, R69, R31, R8 ;  /* 0x0000001f45457210 */ /* 0x000fe40007ffe008 */
[----:B------:R-:W-:Y:S01]  /*1370*/  LOP3.LUT R5, R5, UR4, RZ, 0xc0, !PT ;  /* 0x0000000405057c12 */ /* 0x000fe2000f8ec0ff */
[----:B------:R-:W-:Y:S01]  /*1380*/  UMOV UR4, 0x400 ;  /* 0x0000040000047882 */ /* 0x000fe20000000000 */
[----:B-1----:R-:W-:-:S05]  /*1390*/  VIADD R6, R66, 0x1 ;  /* 0x0000000142067836 */ /* 0x002fca0000000000 */
[----:B------:R1:W-:Y:S04]  /*13a0*/  STS.U16 [R65], R6 ;  /* 0x0000000641007388 */ /* 0x0003e80000000400 */
[----:B------:R-:W2:Y:S01]  /*13b0*/  LDS.U16 R68, [R67] ;  /* 0x0000000043447984 */ /* 0x000ea20000000400 */
[----:B0-----:R-:W-:Y:S01]  /*13c0*/  ULEA UR4, UR6, UR4, 0x18 ;  /* 0x0000000406047291 */ /* 0x001fe2000f8ec0ff */
[----:B-1----:R-:W-:Y:S01]  /*13d0*/  IMAD.SHL.U32 R6, R5, 0x400, RZ ;  /* 0x0000040005067824 */ /* 0x002fe200078e00ff */
[----:B------:R-:W-:-:S04]  /*13e0*/  SHF.R.U32.HI R5, RZ, 0x4, R5 ;  /* 0x00000004ff057819 */ /* 0x000fc80000011605 */
[----:B------:R-:W-:Y:S02]  /*13f0*/  LOP3.LUT R8, R6, 0x7c00, RZ, 0xc0, !PT ;  /* 0x00007c0006087812 */ /* 0x000fe400078ec0ff */
[----:B------:R-:W-:-:S04]  /*1400*/  LOP3.LUT R5, R5, 0xffffffe, RZ, 0xc0, !PT ;  /* 0x0ffffffe05057812 */ /* 0x000fc800078ec0ff */
[----:B------:R-:W-:Y:S01]  /*1410*/  IADD3 R71, PT, PT, R5, R31, R8 ;  /* 0x0000001f05477210 */ /* 0x000fe20007ffe008 */
[----:B--2---:R-:W-:-:S05]  /*1420*/  VIADD R4, R68, 0x1 ;  /* 0x0000000144047836 */ /* 0x004fca0000000000 */
[----:B------:R-:W-:Y:S04]  /*1430*/  STS.U16 [R67], R4 ;  /* 0x0000000443007388 */ /* 0x000fe80000000400 */
[----:B------:R-:W0:Y:S02]  /*1440*/  LDS.U16 R70, [R69] ;  /* 0x0000000045467984 */ /* 0x000e240000000400 */
[----:B0-----:R-:W-:-:S05]  /*1450*/  VIADD R6, R70, 0x1 ;  /* 0x0000000146067836 */ /* 0x001fca0000000000 */
[----:B------:R-:W-:Y:S04]  /*1460*/  STS.U16 [R69], R6 ;  /* 0x0000000645007388 */ /* 0x000fe80000000400 */
[----:B------:R-:W0:Y:S02]  /*1470*/  LDS.U16 R72, [R71] ;  /* 0x0000000047487984 */ /* 0x000e240000000400 */
[----:B0-----:R-:W-:-:S05]  /*1480*/  VIADD R4, R72, 0x1 ;  /* 0x0000000148047836 */ /* 0x001fca0000000000 */
[----:B------:R-:W-:Y:S01]  /*1490*/  STS.U16 [R71], R4 ;  /* 0x0000000447007388 */ /* 0x000fe20000000400 */
[----:B------:R-:W-:Y:S06]  /*14a0*/  BAR.SYNC.DEFER_BLOCKING 0x0 ;  /* 0x0000000000007b1d */ /* 0x000fec0000010000 */
[----:B------:R-:W-:Y:S04]  /*14b0*/  LDS R73, [R33] ;  /* 0x0000000021497984 */ /* 0x000fe80000000800 */
[----:B------:R-:W0:Y:S04]  /*14c0*/  LDS R74, [R33+0x4] ;  /* 0x00000400214a7984 */ /* 0x000e280000000800 */
[----:B------:R-:W1:Y:S04]  /*14d0*/  LDS R75, [R33+0x8] ;  /* 0x00000800214b7984 */ /* 0x000e680000000800 */
[----:B------:R-:W2:Y:S04]  /*14e0*/  LDS R76, [R33+0xc] ;  /* 0x00000c00214c7984 */ /* 0x000ea80000000800 */
[----:B------:R-:W3:Y:S04]  /*14f0*/  LDS R77, [R33+0x10] ;  /* 0x00001000214d7984 */ /* 0x000ee80000000800 */
[----:B------:R-:W4:Y:S04]  /*1500*/  LDS R78, [R33+0x14] ;  /* 0x00001400214e7984 */ /* 0x000f280000000800 */
[----:B------:R-:W4:Y:S04]  /*1510*/  LDS R79, [R33+0x18] ;  /* 0x00001800214f7984 */ /* 0x000f280000000800 */
[----:B------:R-:W4:Y:S04]  /*1520*/  LDS R80, [R33+0x1c] ;  /* 0x00001c0021507984 */ /* 0x000f280000000800 */
[----:B------:R-:W4:Y:S04]  /*1530*/  LDS R81, [R33+0x20] ;  /* 0x0000200021517984 */ /* 0x000f280000000800 */
[----:B------:R-:W4:Y:S04]  /*1540*/  LDS R82, [R33+0x24] ;  /* 0x0000240021527984 */ /* 0x000f280000000800 */
[----:B------:R-:W4:Y:S04]  /*1550*/  LDS R83, [R33+0x28] ;  /* 0x0000280021537984 */ /* 0x000f280000000800 */
[----:B------:R-:W4:Y:S01]  /*1560*/  LDS R84, [R33+0x2c] ;  /* 0x00002c0021547984 */ /* 0x000f220000000800 */
[----:B0-----:R-:W-:-:S03]  /*1570*/  IMAD.IADD R74, R73, 0x1, R74 ;  /* 0x00000001494a7824 */ /* 0x001fc600078e024a */
[----:B------:R-:W0:Y:S01]  /*1580*/  LDS R85, [R33+0x30] ;  /* 0x0000300021557984 */ /* 0x000e220000000800 */
[----:B-1----:R-:W-:-:S03]  /*1590*/  IMAD.IADD R75, R75, 0x1, R74 ;  /* 0x000000014b4b7824 */ /* 0x002fc600078e024a */
[----:B------:R-:W1:Y:S01]  /*15a0*/  LDS R86, [R33+0x34] ;  /* 0x0000340021567984 */ /* 0x000e620000000800 */
[----:B--2---:R-:W-:-:S03]  /*15b0*/  IMAD.IADD R76, R76, 0x1, R75 ;  /* 0x000000014c4c7824 */ /* 0x004fc600078e024b */
[----:B------:R-:W2:Y:S01]  /*15c0*/  LDS R87, [R33+0x38] ;  /* 0x0000380021577984 */ /* 0x000ea20000000800 */
[----:B---3--:R-:W-:-:S03]  /*15d0*/  IMAD.IADD R77, R77, 0x1, R76 ;  /* 0x000000014d4d7824 */ /* 0x008fc600078e024c */
[----:B------:R-:W3:Y:S01]  /*15e0*/  LDS R88, [R33+0x3c] ;  /* 0x00003c0021587984 */ /* 0x000ee20000000800 */
[----:B----4-:R-:W-:-:S03]  /*15f0*/  IMAD.IADD R78, R78, 0x1, R77 ;  /* 0x000000014e4e7824 */ /* 0x010fc600078e024d */
[----:B------:R-:W4:Y:S01]  /*1600*/  LDS R89, [R33+0x40] ;  /* 0x0000400021597984 */ /* 0x000f220000000800 */
[----:B------:R-:W-:-:S03]  /*1610*/  IMAD.IADD R79, R79, 0x1, R78 ;  /* 0x000000014f4f7824 */ /* 0x000fc600078e024e */
        /* <DEDUP_REMOVED lines=31> */
[----:B------:R-:W-:-:S04]  /*1810*/  IMAD.IADD R95, R95, 0x1, R94 ;  /* 0x000000015f5f7824 */ /* 0x000fc800078e025e */
[----:B0-----:R-:W-:-:S04]  /*1820*/  IMAD.IADD R96, R96, 0x1, R95 ;  /* 0x0000000160607824 */ /* 0x001fc800078e025f */
[----:B-1----:R-:W-:-:S04]  /*1830*/  IMAD.IADD R97, R97, 0x1, R96 ;  /* 0x0000000161617824 */ /* 0x002fc800078e0260 */
[----:B--2---:R-:W-:-:S04]  /*1840*/  IMAD.IADD R98, R98, 0x1, R97 ;  /* 0x0000000162627824 */ /* 0x004fc800078e0261 */
[----:B---3--:R-:W-:-:S04]  /*1850*/  IMAD.IADD R99, R99, 0x1, R98 ;  /* 0x0000000163637824 */ /* 0x008fc800078e0262 */
[----:B----4-:R-:W-:-:S04]  /*1860*/  IMAD.IADD R100, R100, 0x1, R99 ;  /* 0x0000000164647824 */ /* 0x010fc800078e0263 */
[----:B------:R-:W-:-:S04]  /*1870*/  IMAD.IADD R101, R101, 0x1, R100 ;  /* 0x0000000165657824 */ /* 0x000fc800078e0264 */
[----:B------:R-:W-:-:S04]  /*1880*/  IMAD.IADD R102, R102, 0x1, R101 ;  /* 0x0000000166667824 */ /* 0x000fc800078e0265 */
[----:B------:R-:W-:-:S04]  /*1890*/  IMAD.IADD R103, R103, 0x1, R102 ;  /* 0x0000000167677824 */ /* 0x000fc800078e0266 */
[----:B------:R-:W-:-:S04]  /*18a0*/  IMAD.IADD R104, R104, 0x1, R103 ;  /* 0x0000000168687824 */ /* 0x000fc800078e0267 */
[----:B------:R-:W-:-:S05]  /*18b0*/  IMAD.IADD R106, R5, 0x1, R104 ;  /* 0x00000001056a7824 */ /* 0x000fca00078e0268 */
        /* <DEDUP_REMOVED lines=8> */
[----:B------:R-:W0:Y:S02]  /*1940*/  SHFL.UP P0, R107, R108, 0x10, RZ ;  /* 0x060000006c6b7989 */ /* 0x000e2400000000ff */
[----:B0-----:R-:W-:Y:S01]  /*1950*/  @P0 IMAD.IADD R107, R108, 0x1, R107 ;  /* 0x000000016c6b0824 */ /* 0x001fe200078e026b */
[----:B------:R-:W-:-:S03]  /*1960*/  ISETP.NE.AND P0, PT, R105, 0x1, PT ;  /* 0x000000016900780c */ /* 0x000fc60003f05270 */
[----:B------:R-:W-:Y:S01]  /*1970*/  IMAD.IADD R106, R107, 0x1, -R106 ;  /* 0x000000016b6a7824 */ /* 0x000fe200078e0a6a */
[----:B------:R-:W-:Y:S01]  /*1980*/  @!P1 STS [R30+0x8400], R107 ;  /* 0x0084006b1e009388 */ /* 0x000fe20000000800 */
[----:B------:R-:W-:Y:S01]  /*1990*/  BAR.SYNC.DEFER_BLOCKING 0x0 ;  /* 0x0000000000007b1d */ /* 0x000fe20000010000 */
[----:B------:R-:W-:-:S05]  /*19a0*/  ISETP.NE.AND P1, PT, R105, 0x4, PT ;  /* 0x000000046900780c */ /* 0x000fca0003f25270 */
[----:B------:R-:W0:Y:S04]  /*19b0*/  LDS.128 R4, [UR4+0x8400] ;  /* 0x00840004ff047984 */ /* 0x000e280008000c00 */
[----:B------:R-:W1:Y:S01]  /*19c0*/  LDS.128 R8, [UR4+0x8410] ;  /* 0x00841004ff087984 */ /* 0x000e620008000c00 */
[C---:B0-----:R-:W-:Y:S01]  /*19d0*/  SEL R37, R4.reuse, R37, !P0 ;  /* 0x0000002504257207 */ /* 0x041fe20004000000 */
[----:B------:R-:W-:Y:S01]  /*19e0*/  IMAD.IADD R5, R4, 0x1, R5 ;  /* 0x0000000104057824 */ /* 0x000fe200078e0205 */
[----:B------:R-:W-:-:S03]  /*19f0*/  ISETP.NE.AND P0, PT, R105, 0x2, PT ;  /* 0x000000026900780c */ /* 0x000fc60003f05270 */
[----:B------:R-:W-:Y:S01]  /*1a00*/  IMAD.IADD R6, R6, 0x1, R5 ;  /* 0x0000000106067824 */ /* 0x000fe200078e0205 */
[----:B------:R-:W-:Y:S02]  /*1a10*/  SEL R37, R5, R37, !P0 ;  /* 0x0000002505257207 */ /* 0x000fe40004000000 */
[----:B------:R-:W-:Y:S01]  /*1a20*/  ISETP.NE.AND P0, PT, R105, 0x3, PT ;  /* 0x000000036900780c */ /* 0x000fe20003f05270 */
[----:B------:R-:W-:-:S03]  /*1a30*/  IMAD.IADD R7, R7, 0x1, R6 ;  /* 0x0000000107077824 */ /* 0x000fc600078e0206 */
[----:B------:R-:W-:Y:S01]  /*1a40*/  SEL R37, R6, R37, !P0 ;  /* 0x0000002506257207 */ /* 0x000fe20004000000 */
[----:B-1----:R-:W-:Y:S01]  /*1a50*/  IMAD.IADD R8, R7, 0x1, R8 ;  /* 0x0000000107087824 */ /* 0x002fe200078e0208 */
[----:B------:R-:W-:Y:S02]  /*1a60*/  ISETP.NE.AND P0, PT, R105, 0x5, PT ;  /* 0x000000056900780c */ /* 0x000fe40003f05270 */
[----:B------:R-:W-:Y:S01]  /*1a70*/  SEL R37, R7, R37, !P1 ;  /* 0x0000002507257207 */ /* 0x000fe20004800000 */
[----:B------:R-:W-:Y:S01]  /*1a80*/  IMAD.IADD R9, R9, 0x1, R8 ;  /* 0x0000000109097824 */ /* 0x000fe200078e0208 */
[----:B------:R-:W-:Y:S02]  /*1a90*/  ISETP.NE.AND P1, PT, R29, RZ, PT ;  /* 0x000000ff1d00720c */ /* 0x000fe40003f25270 */
[----:B------:R-:W-:Y:S01]  /*1aa0*/  SEL R37, R8, R37, !P0 ;  /* 0x0000002508257207 */ /* 0x000fe20004000000 */
[----:B------:R-:W-:Y:S01]  /*1ab0*/  IMAD.IADD R10, R10, 0x1, R9 ;  /* 0x000000010a0a7824 */ /* 0x000fe200078e0209 */
[----:B------:R-:W-:-:S02]  /*1ac0*/  ISETP.GT.U32.AND P0, PT, R0, 0x1f, PT ;  /* 0x0000001f0000780c */ /* 0x000fc40003f04070 */
[----:B------:R-:W-:Y:S01]  /*1ad0*/  SEL R37, R9, R37, !P2 ;  /* 0x0000002509257207 */ /* 0x000fe20005000000 */
[----:B------:R-:W-:Y:S01]  /*1ae0*/  IMAD.IADD R11, R11, 0x1, R10 ;  /* 0x000000010b0b7824 */ /* 0x000fe200078e020a */
[----:B------:R-:W-:Y:S02]  /*1af0*/  ISETP.GT.U32.OR P2, PT, R0, 0x1f, P1 ;  /* 0x0000001f0000780c */ /* 0x000fe40000f44470 */
[----:B------:R-:W-:Y:S02]  /*1b00*/  SEL R4, R106, RZ, P1 ;  /* 0x000000ff6a047207 */ /* 0x000fe40000800000 */
[----:B------:R-:W-:-:S05]  /*1b10*/  SEL R37, R10, R37, !P3 ;  /* 0x000000250a257207 */ /* 0x000fca0005800000 */
[----:B------:R-:W-:Y:S01]  /*1b20*/  @P0 IMAD.IADD R106, R37, 0x1, R4 ;  /* 0x00000001256a0824 */ /* 0x000fe200078e0204 */
[----:B------:R-:W-:-:S03]  /*1b30*/  ISETP.NE.AND P0, PT, R0, RZ, PT ;  /* 0x000000ff0000720c */ /* 0x000fc60003f05270 */
[----:B------:R-:W-:-:S05]  /*1b40*/  @!P2 IMAD.U32 R106, R11, 0x10000, RZ ;  /* 0x000100000b6aa824 */ /* 0x000fca00078e00ff */
[----:B------:R-:W-:Y:S01]  /*1b50*/  @!P2 STS [UR4+0x8428], R106 ;  /* 0x0084286aff00a988 */ /* 0x000fe20008000804 */
[----:B------:R-:W-:Y:S06]  /*1b60*/  BAR.SYNC.DEFER_BLOCKING 0x0 ;  /* 0x0000000000007b1d */ /* 0x000fec0000010000 */
[----:B------:R-:W0:Y:S02]  /*1b70*/  LDS R4, [UR4+0x8428] ;  /* 0x00842804ff047984 */ /* 0x000e240008000800 */
[----:B0-----:R-:W-:-:S05]  /*1b80*/  SEL R5, R4, RZ, P0 ;  /* 0x000000ff04057207 */ /* 0x001fca0000000000 */
[----:B------:R-:W-:-:S04]  /*1b90*/  IMAD.IADD R4, R5, 0x1, R106 ;  /* 0x0000000105047824 */ /* 0x000fc800078e026a */
[--C-:B------:R-:W-:Y:S01]  /*1ba0*/  IMAD.IADD R6, R73, 0x1, R4.reuse ;  /* 0x0000000149067824 */ /* 0x100fe200078e0204 */
[----:B------:R-:W-:Y:S01]  /*1bb0*/  STS [R33], R4 ;  /* 0x0000000421007388 */ /* 0x000fe20000000800 */
[--C-:B------:R-:W-:Y:S02]  /*1bc0*/  IMAD.IADD R74, R74, 0x1, R4.reuse ;  /* 0x000000014a4a7824 */ /* 0x100fe400078e0204 */
[--C-:B------:R-:W-:Y:S01]  /*1bd0*/  IMAD.IADD R8, R75, 0x1, R4.reuse ;  /* 0x000000014b087824 */ /* 0x100fe200078e0204 */
[----:B------:R-:W-:Y:S01]  /*1be0*/  STS [R33+0x4], R6 ;  /* 0x0000040621007388 */ /* 0x000fe20000000800 */
[--C-:B------:R-:W-:Y:S02]  /*1bf0*/  IMAD.IADD R76, R76, 0x1, R4.reuse ;  /* 0x000000014c4c7824 */ /* 0x100fe400078e0204 */
[--C-:B------:R-:W-:Y:S01]  /*1c00*/  IMAD.IADD R10, R77, 0x1, R4.reuse ;  /* 0x000000014d0a7824 */ /* 0x100fe200078e0204 */
[----:B------:R-:W-:Y:S01]  /*1c10*/  STS [R33+0x8], R74 ;  /* 0x0000084a21007388 */ /* 0x000fe20000000800 */
[----:B------:R-:W-:-:S02]  /*1c20*/  IMAD.IADD R78, R78, 0x1, R4 ;  /* 0x000000014e4e7824 */ /* 0x000fc400078e0204 */
[--C-:B------:R-:W-:Y:S01]  /*1c30*/  IMAD.IADD R106, R79, 0x1, R4.reuse ;  /* 0x000000014f6a7824 */ /* 0x100fe200078e0204 */
[----:B------:R-:W-:Y:S01]  /*1c40*/  STS [R33+0xc], R8 ;  /* 0x00000c0821007388 */ /* 0x000fe20000000800 */
        /* <DEDUP_REMOVED lines=36> */
[----:B------:R-:W-:-:S03]  /*1e90*/  IMAD.IADD R104, R104, 0x1, R4 ;  /* 0x0000000168687824 */ /* 0x000fc600078e0204 */
[----:B------:R-:W-:Y:S04]  /*1ea0*/  STS [R33+0x40], R88 ;  /* 0x0000405821007388 */ /* 0x000fe80000000800 */
        /* <DEDUP_REMOVED lines=15> */
[----:B------:R-:W-:Y:S01]  /*1fa0*/  STS [R33+0x80], R104 ;  /* 0x0000806821007388 */ /* 0x000fe20000000800 */
[----:B------:R-:W-:Y:S06]  /*1fb0*/  BAR.SYNC.DEFER_BLOCKING 0x0 ;  /* 0x0000000000007b1d */ /* 0x000fec0000010000 */
[----:B------:R-:W0:Y:S04]  /*1fc0*/  LDS.U16 R5, [R34] ;  /* 0x0000000022057984 */ /* 0x000e280000000400 */
[----:B------:R-:W1:Y:S04]  /*1fd0*/  LDS.U16 R7, [R36] ;  /* 0x0000000024077984 */ /* 0x000e680000000400 */
[----:B------:R-:W2:Y:S04]  /*1fe0*/  LDS.U16 R39, [R39] ;  /* 0x0000000027277984 */ /* 0x000ea80000000400 */
[----:B------:R-:W3:Y:S04]  /*1ff0*/  LDS.U16 R41, [R41] ;  /* 0x0000000029297984 */ /* 0x000ee80000000400 */
[----:B------:R-:W4:Y:S04]  /*2000*/  LDS.U16 R43, [R43] ;  /* 0x000000002b2b7984 */ /* 0x000f280000000400 */
[----:B------:R-:W4:Y:S04]  /*2010*/  LDS.U16 R45, [R45] ;  /* 0x000000002d2d7984 */ /* 0x000f280000000400 */
[----:B------:R-:W4:Y:S04]  /*2020*/  LDS.U16 R47, [R47] ;  /* 0x000000002f2f7984 */ /* 0x000f280000000400 */
[----:B------:R-:W4:Y:S04]  /*2030*/  LDS.U16 R49, [R49] ;  /* 0x0000000031317984 */ /* 0x000f280000000400 */
[----:B------:R-:W4:Y:S04]  /*2040*/  LDS.U16 R51, [R51] ;  /* 0x0000000033337984 */ /* 0x000f280000000400 */
[----:B------:R-:W4:Y:S04]  /*2050*/  LDS.U16 R53, [R53] ;  /* 0x0000000035357984 */ /* 0x000f280000000400 */
[----:B------:R-:W4:Y:S01]  /*2060*/  LDS.U16 R55, [R55] ;  /* 0x0000000037377984 */ /* 0x000f220000000400 */
[----:B0-----:R-:W-:-:S03]  /*2070*/  IMAD.IADD R5, R32, 0x1, R5 ;  /* 0x0000000120057824 */ /* 0x001fc600078e0205 */
[----:B------:R-:W0:Y:S01]  /*2080*/  LDS.U16 R57, [R57] ;  /* 0x0000000039397984 */ /* 0x000e220000000400 */
[----:B-1----:R-:W-:-:S03]  /*2090*/  IMAD.IADD R7, R38, 0x1, R7 ;  /* 0x0000000126077824 */ /* 0x002fc600078e0207 */
[----:B------:R-:W1:Y:S01]  /*20a0*/  LDS.U16 R59, [R59] ;  /* 0x000000003b3b7984 */ /* 0x000e620000000400 */
[----:B--2---:R-:W-:-:S03]  /*20b0*/  IMAD.IADD R39, R40, 0x1, R39 ;  /* 0x0000000128277824 */ /* 0x004fc600078e0227 */
[----:B------:R-:W2:Y:S01]  /*20c0*/  LDS.U16 R61, [R61] ;  /* 0x000000003d3d7984 */ /* 0x000ea20000000400 */
[----:B---3--:R-:W-:-:S03]  /*20d0*/  IMAD.IADD R41, R42, 0x1, R41 ;  /* 0x000000012a297824 */ /* 0x008fc600078e0229 */
[----:B------:R-:W3:Y:S01]  /*20e0*/  LDS.U16 R63, [R63] ;  /* 0x000000003f3f7984 */ /* 0x000ee20000000400 */
[----:B----4-:R-:W-:-:S03]  /*20f0*/  IMAD.IADD R43, R44, 0x1, R43 ;  /* 0x000000012c2b7824 */ /* 0x010fc600078e022b */
[----:B------:R-:W4:Y:S01]  /*2100*/  LDS.U16 R65, [R65] ;  /* 0x0000000041417984 */ /* 0x000f220000000400 */
[----:B------:R-:W-:-:S03]  /*2110*/  IMAD.IADD R45, R46, 0x1, R45 ;  /* 0x000000012e2d7824 */ /* 0x000fc600078e022d */
[----:B------:R-:W4:Y:S01]  /*2120*/  LDS.U16 R67, [R67] ;  /* 0x0000000043437984 */ /* 0x000f220000000400 */
[----:B------:R-:W-:-:S03]  /*2130*/  IMAD.IADD R47, R48, 0x1, R47 ;  /* 0x00000001302f7824 */ /* 0x000fc600078e022f */
[----:B------:R-:W4:Y:S01]  /*2140*/  LDS.U16 R69, [R69] ;  /* 0x0000000045457984 */ /* 0x000f220000000400 */
[----:B------:R-:W-:-:S03]  /*2150*/  IMAD.IADD R49, R50, 0x1, R49 ;  /* 0x0000000132317824 */ /* 0x000fc600078e0231 */
[----:B------:R-:W4:Y:S01]  /*2160*/  LDS.U16 R71, [R71] ;  /* 0x0000000047477984 */ /* 0x000f220000000400 */
[----:B------:R-:W-:Y:S02]  /*2170*/  IMAD.IADD R51, R52, 0x1, R51 ;  /* 0x0000000134337824 */ /* 0x000fe400078e0233 */
[----:B------:R-:W-:Y:S02]  /*2180*/  IMAD.IADD R53, R54, 0x1, R53 ;  /* 0x0000000136357824 */ /* 0x000fe400078e0235 */
[----:B------:R-:W-:Y:S02]  /*2190*/  IMAD.IADD R55, R56, 0x1, R55 ;  /* 0x0000000138377824 */ /* 0x000fe400078e0237 */
[----:B0-----:R-:W-:Y:S02]  /*21a0*/  IMAD.IADD R57, R58, 0x1, R57 ;  /* 0x000000013a397824 */ /* 0x001fe400078e0239 */
[----:B-1----:R-:W-:Y:S02]  /*21b0*/  IMAD.IADD R59, R60, 0x1, R59 ;  /* 0x000000013c3b7824 */ /* 0x002fe400078e023b */
[----:B--2---:R-:W-:-:S02]  /*21c0*/  IMAD.IADD R61, R62, 0x1, R61 ;  /* 0x000000013e3d7824 */ /* 0x004fc400078e023d */
[----:B---3--:R-:W-:Y:S02]  /*21d0*/  IMAD.IADD R63, R64, 0x1, R63 ;  /* 0x00000001403f7824 */ /* 0x008fe400078e023f */
[----:B----4-:R-:W-:Y:S02]  /*21e0*/  IMAD.IADD R65, R66, 0x1, R65 ;  /* 0x0000000142417824 */ /* 0x010fe400078e0241 */
[----:B------:R-:W-:Y:S02]  /*21f0*/  IMAD.IADD R67, R68, 0x1, R67 ;  /* 0x0000000144437824 */ /* 0x000fe400078e0243 */
[----:B------:R-:W-:Y:S02]  /*2200*/  IMAD.IADD R69, R70, 0x1, R69 ;  /* 0x0000000146457824 */ /* 0x000fe400078e0245 */
[----:B------:R-:W-:Y:S01]  /*2210*/  IMAD.IADD R71, R72, 0x1, R71 ;  /* 0x0000000148477824 */ /* 0x000fe200078e0247 */
[----:B------:R-:W-:Y:S06]  /*2220*/  BAR.SYNC.DEFER_BLOCKING 0x0 ;  /* 0x0000000000007b1d */ /* 0x000fec0000010000 */
[----:B------:R-:W-:Y:S05]  /*2230*/  BRA.U UP0, `(.L_x_219) ;  /* 0x0000000100f87547 */ /* 0x000fea000b800000 */
[----:B------:R-:W-:Y:S01]  /*2240*/  LEA R5, R5, UR4, 0x2 ;  /* 0x0000000405057c11 */ /* 0x000fe2000f8e10ff */
[----:B------:R-:W-:Y:S01]  /*2250*/  UIADD3 UR8, UPT, UPT, UR8, 0x6, URZ ;  /* 0x0000000608087890 */ /* 0x000fe2000fffe0ff */
[----:B------:R-:W-:Y:S01]  /*2260*/  LEA R4, R7, UR4, 0x2 ;  /* 0x0000000407047c11 */ /* 0x000fe2000f8e10ff */
[----:B------:R-:W-:Y:S01]  /*2270*/  UIADD3 UR5, UPT, UPT, UR5, -0x6, URZ ;  /* 0xfffffffa05057890 */ /* 0x000fe2000fffe0ff */
[----:B------:R-:W-:Y:S01]  /*2280*/  LEA R7, R39, UR4, 0x2 ;  /* 0x0000000427077c11 */ /* 0x000fe2000f8e10ff */
[----:B------:R0:W-:Y:S01]  /*2290*/  STS [R5], R2 ;  /* 0x0000000205007388 */ /* 0x0001e20000000800 */
[----:B------:R-:W-:Y:S02]  /*22a0*/  LEA R6, R41, UR4, 0x2 ;  /* 0x0000000429067c11 */ /* 0x000fe4000f8e10ff */
[----:B------:R-:W-:Y:S01]  /*22b0*/  LEA R9, R43, UR4, 0x2 ;  /* 0x000000042b097c11 */ /* 0x000fe2000f8e10ff */
[----:B------:R1:W-:Y:S01]  /*22c0*/  STS [R4], R3 ;  /* 0x0000000304007388 */ /* 0x0003e20000000800 */
[----:B------:R-:W-:-:S02]  /*22d0*/  LEA R8, R45, UR4, 0x2 ;  /* 0x000000042d087c11 */ /* 0x000fc4000f8e10ff */
[----:B------:R-:W-:Y:S01]  /*22e0*/  LEA R11, R47, UR4, 0x2 ;  /* 0x000000042f0b7c11 */ /* 0x000fe2000f8e10ff */
[----:B------:R2:W-:Y:S01]  /*22f0*/  STS [R7], R12 ;  /* 0x0000000c07007388 */ /* 0x0005e20000000800 */
[----:B------:R-:W-:Y:S02]  /*2300*/  LEA R10, R49, UR4, 0x2 ;  /* 0x00000004310a7c11 */ /* 0x000fe4000f8e10ff */
[----:B0-----:R-:W-:Y:S01]  /*2310*/  LEA R5, R51, UR4, 0x2 ;  /* 0x0000000433057c11 */ /* 0x001fe2000f8e10ff */
[----:B------:R0:W-:Y:S01]  /*2320*/  STS [R6], R13 ;  /* 0x0000000d06007388 */ /* 0x0001e20000000800 */
[----:B------:R-:W-:Y:S02]  /*2330*/  LEA R2, R53, UR4, 0x2 ;  /* 0x0000000435027c11 */ /* 0x000fe4000f8e10ff */
[----:B-1----:R-:W-:Y:S01]  /*2340*/  LEA R3, R55, UR4, 0x2 ;  /* 0x0000000437037c11 */ /* 0x002fe2000f8e10ff */
[----:B------:R1:W-:Y:S01]  /*2350*/  STS [R9], R14 ;  /* 0x0000000e09007388 */ /* 0x0003e20000000800 */
[----:B------:R-:W-:-:S02]  /*2360*/  LEA R4, R57, UR4, 0x2 ;  /* 0x0000000439047c11 */ /* 0x000fc4000f8e10ff */
[----:B--2---:R-:W-:Y:S01]  /*2370*/  LEA R7, R59, UR4, 0x2 ;  /* 0x000000043b077c11 */ /* 0x004fe2000f8e10ff */
[----:B------:R2:W-:Y:S01]  /*2380*/  STS [R8], R15 ;  /* 0x0000000f08007388 */ /* 0x0005e20000000800 */
[----:B0-----:R-:W-:-:S03]  /*2390*/  LEA R6, R61, UR4, 0x2 ;  /* 0x000000043d067c11 */ /* 0x001fc6000f8e10ff */
[----:B------:R0:W-:Y:S01]  /*23a0*/  STS [R11], R16 ;  /* 0x000000100b007388 */ /* 0x0001e20000000800 */
[----:B-1----:R-:W-:-:S03]  /*23b0*/  LEA R9, R63, UR4, 0x2 ;  /* 0x000000043f097c11 */ /* 0x002fc6000f8e10ff */
[----:B------:R1:W-:Y:S01]  /*23c0*/  STS [R10], R17 ;  /* 0x000000110a007388 */ /* 0x0003e20000000800 */
[----:B--2---:R-:W-:-:S03]  /*23d0*/  LEA R8, R65, UR4, 0x2 ;  /* 0x0000000441087c11 */ /* 0x004fc6000f8e10ff */
[----:B------:R2:W-:Y:S01]  /*23e0*/  STS [R5], R18 ;  /* 0x0000001205007388 */ /* 0x0005e20000000800 */
[----:B0-----:R-:W-:-:S03]  /*23f0*/  LEA R11, R71, UR4, 0x2 ;  /* 0x00000004470b7c11 */ /* 0x001fc6000f8e10ff */
[----:B------:R0:W-:Y:S01]  /*2400*/  STS [R2], R19 ;  /* 0x0000001302007388 */ /* 0x0001e20000000800 */
[----:B-1----:R-:W-:-:S03]  /*2410*/  LEA R10, R69, UR4, 0x2 ;  /* 0x00000004450a7c11 */ /* 0x002fc6000f8e10ff */
[----:B------:R0:W-:Y:S01]  /*2420*/  STS [R3], R20 ;  /* 0x0000001403007388 */ /* 0x0001e20000000800 */
[----:B--2---:R-:W-:-:S03]  /*2430*/  LEA R5, R67, UR4, 0x2 ;  /* 0x0000000443057c11 */ /* 0x004fc6000f8e10ff */
[----:B------:R0:W-:Y:S04]  /*2440*/  STS [R4], R21 ;  /* 0x0000001504007388 */ /* 0x0001e80000000800 */
[----:B------:R0:W-:Y:S04]  /*2450*/  STS [R7], R22 ;  /* 0x0000001607007388 */ /* 0x0001e80000000800 */
[----:B------:R0:W-:Y:S04]  /*2460*/  STS [R6], R23 ;  /* 0x0000001706007388 */ /* 0x0001e80000000800 */
[----:B------:R0:W-:Y:S04]  /*2470*/  STS [R9], R24 ;  /* 0x0000001809007388 */ /* 0x0001e80000000800 */
[----:B------:R0:W-:Y:S04]  /*2480*/  STS [R8], R25 ;  /* 0x0000001908007388 */ /* 0x0001e80000000800 */
[----:B------:R0:W-:Y:S04]  /*2490*/  STS [R5], R26 ;  /* 0x0000001a05007388 */ /* 0x0001e80000000800 */
[----:B------:R0:W-:Y:S04]  /*24a0*/  STS [R10], R27 ;  /* 0x0000001b0a007388 */ /* 0x0001e80000000800 */
[----:B------:R0:W-:Y:S01]  /*24b0*/  STS [R11], R28 ;  /* 0x0000001c0b007388 */ /* 0x0001e20000000800 */
[----:B------:R-:W-:Y:S06]  /*24c0*/  BAR.SYNC.DEFER_BLOCKING 0x0 ;  /* 0x0000000000007b1d */ /* 0x000fec0000010000 */
[----:B------:R0:W1:Y:S04]  /*24d0*/  LDS R2, [R35] ;  /* 0x0000000023027984 */ /* 0x0000680000000800 */
[----:B------:R0:W2:Y:S04]  /*24e0*/  LDS R3, [R35+0x4] ;  /* 0x0000040023037984 */ /* 0x0000a80000000800 */
[----:B------:R0:W3:Y:S04]  /*24f0*/  LDS R12, [R35+0x8] ;  /* 0x00000800230c7984 */ /* 0x0000e80000000800 */
[----:B------:R0:W4:Y:S04]  /*2500*/  LDS R13, [R35+0xc] ;  /* 0x00000c00230d7984 */ /* 0x0001280000000800 */
[----:B------:R0:W0:Y:S04]  /*2510*/  LDS R14, [R35+0x10] ;  /* 0x00001000230e7984 */ /* 0x0000280000000800 */
        /* <DEDUP_REMOVED lines=13> */
[----:B------:R0:W0:Y:S01]  /*25f0*/  LDS R28, [R35+0x48] ;  /* 0x00004800231c7984 */ /* 0x0000220000000800 */
[----:B------:R-:W-:Y:S06]  /*2600*/  BAR.SYNC.DEFER_BLOCKING 0x0 ;  /* 0x0000000000007b1d */ /* 0x000fec0000010000 */
[----:B-1234-:R-:W-:Y:S05]  /*2610*/  BRA `(.L_x_220) ;  /* 0xffffffdc00f87947 */ /* 0x01efea000383ffff */
.L_x_219:
[----:B------:R-:W-:Y:S01]  /*2620*/  LEA R5, R5, UR4, 0x2 ;  /* 0x0000000405057c11 */ /* 0x000fe2000f8e10ff */
[----:B------:R-:W-:Y:S01]  /*2630*/  IMAD R35, R0, -0x48, R35 ;  /* 0xffffffb800237824 */ /* 0x000fe200078e0223 */
[----:B------:R-:W-:Y:S02]  /*2640*/  LEA R4, R7, UR4, 0x2 ;  /* 0x0000000407047c11 */ /* 0x000fe4000f8e10ff */
[----:B------:R-:W-:Y:S01]  /*2650*/  LEA R39, R39, UR4, 0x2 ;  /* 0x0000000427277c11 */ /* 0x000fe2000f8e10ff */
[----:B------:R0:W-:Y:S01]  /*2660*/  STS [R5], R2 ;  /* 0x0000000205007388 */ /* 0x0001e20000000800 */
[----:B------:R-:W-:Y:S02]  /*2670*/  LEA R6, R41, UR4, 0x2 ;  /* 0x0000000429067c11 */ /* 0x000fe4000f8e10ff */
[----:B------:R-:W-:Y:S01]  /*2680*/  LEA R43, R43, UR4, 0x2 ;  /* 0x000000042b2b7c11 */ /* 0x000fe2000f8e10ff */
[----:B------:R1:W-:Y:S01]  /*2690*/  STS [R4], R3 ;  /* 0x0000000304007388 */ /* 0x0003e20000000800 */
[----:B------:R-:W-:-:S02]  /*26a0*/  LEA R8, R45, UR4, 0x2 ;  /* 0x000000042d087c11 */ /* 0x000fc4000f8e10ff */
[----:B------:R-:W-:Y:S01]  /*26b0*/  LEA R47, R47, UR4, 0x2 ;  /* 0x000000042f2f7c11 */ /* 0x000fe2000f8e10ff */
[----:B------:R-:W-:Y:S01]  /*26c0*/  STS [R39], R12 ;  /* 0x0000000c27007388 */ /* 0x000fe20000000800 */
[----:B------:R-:W-:Y:S02]  /*26d0*/  LEA R10, R49, UR4, 0x2 ;  /* 0x00000004310a7c11 */ /* 0x000fe4000f8e10ff */
[----:B------:R-:W-:Y:S01]  /*26e0*/  LEA R51, R51, UR4, 0x2 ;  /* 0x0000000433337c11 */ /* 0x000fe2000f8e10ff */
[----:B------:R2:W-:Y:S01]  /*26f0*/  STS [R6], R13 ;  /* 0x0000000d06007388 */ /* 0x0005e20000000800 */
[----:B0-----:R-:W-:Y:S02]  /*2700*/  LEA R2, R53, UR4, 0x2 ;  /* 0x0000000435027c11 */ /* 0x001fe4000f8e10ff */
[----:B------:R-:W-:Y:S01]  /*2710*/  LEA R55, R55, UR4, 0x2 ;  /* 0x0000000437377c11 */ /* 0x000fe2000f8e10ff */
[----:B------:R-:W-:Y:S01]  /*2720*/  STS [R43], R14 ;  /* 0x0000000e2b007388 */ /* 0x000fe20000000800 */
[----:B-1----:R-:W-:-:S02]  /*2730*/  LEA R4, R57, UR4, 0x2 ;  /* 0x0000000439047c11 */ /* 0x002fc4000f8e10ff */
[----:B------:R-:W-:Y:S01]  /*2740*/  LEA R59, R59, UR4, 0x2 ;  /* 0x000000043b3b7c11 */ /* 0x000fe2000f8e10ff */
[----:B------:R0:W-:Y:S01]  /*2750*/  STS [R8], R15 ;  /* 0x0000000f08007388 */ /* 0x0001e20000000800 */
[----:B------:R-:W-:Y:S02]  /*2760*/  LEA R63, R63, UR4, 0x2 ;  /* 0x000000043f3f7c11 */ /* 0x000fe4000f8e10ff */
[----:B--2---:R-:W-:Y:S01]  /*2770*/  LEA R6, R61, UR4, 0x2 ;  /* 0x000000043d067c11 */ /* 0x004fe2000f8e10ff */
[----:B------:R-:W-:Y:S01]  /*2780*/  STS [R47], R16 ;  /* 0x000000102f007388 */ /* 0x000fe20000000800 */
[----:B------:R-:W-:Y:S02]  /*2790*/  LEA R67, R67, UR4, 0x2 ;  /* 0x0000000443437c11 */ /* 0x000fe4000f8e10ff */
[----:B------:R-:W-:Y:S01]  /*27a0*/  LEA R71, R71, UR4, 0x2 ;  /* 0x0000000447477c11 */ /* 0x000fe2000f8e10ff */
[----:B------:R1:W-:Y:S01]  /*27b0*/  STS [R10], R17 ;  /* 0x000000110a007388 */ /* 0x0003e20000000800 */
[----:B0-----:R-:W-:-:S03]  /*27c0*/  LEA R8, R65, UR4, 0x2 ;  /* 0x0000000441087c11 */ /* 0x001fc6000f8e10ff */
[----:B------:R-:W-:Y:S04]  /*27d0*/  STS [R51], R18 ;  /* 0x0000001233007388 */ /* 0x000fe80000000800 */
[----:B------:R0:W-:Y:S01]  /*27e0*/  STS [R2], R19 ;  /* 0x0000001302007388 */ /* 0x0001e20000000800 */
[----:B-1----:R-:W-:Y:S01]  /*27f0*/  LEA R10, R69, UR4, 0x2 ;  /* 0x00000004450a7c11 */ /* 0x002fe2000f8e10ff */
[----:B------:R-:W1:Y:S02]  /*2800*/  LDCU.64 UR4, c[0x0][0x3a0] ;  /* 0x00007400ff0477ac */ /* 0x000e640008000a00 */
[----:B------:R-:W-:Y:S04]  /*2810*/  STS [R55], R20 ;  /* 0x0000001437007388 */ /* 0x000fe80000000800 */
[----:B------:R2:W-:Y:S01]  /*2820*/  STS [R4], R21 ;  /* 0x0000001504007388 */ /* 0x0005e20000000800 */
[----:B0-----:R-:W0:Y:S03]  /*2830*/  LDC.64 R2, c[0x0][0x388] ;  /* 0x0000e200ff027b82 */ /* 0x001e260000000a00 */
[----:B------:R-:W-:Y:S04]  /*2840*/  STS [R59], R22 ;  /* 0x000000163b007388 */ /* 0x000fe80000000800 */
[----:B------:R3:W-:Y:S01]  /*2850*/  STS [R6], R23 ;  /* 0x0000001706007388 */ /* 0x0007e20000000800 */
[----:B--2---:R-:W-:-:S03]  /*2860*/  VIADD R4, R0, 0x100 ;  /* 0x0000010000047836 */ /* 0x004fc60000000000 */
[----:B------:R-:W-:Y:S02]  /*2870*/  STS [R63], R24 ;  /* 0x000000183f007388 */ /* 0x000fe40000000800 */
[----:B-1----:R-:W-:Y:S02]  /*2880*/  ISETP.GE.U32.AND P3, PT, R4, UR4, PT ;  /* 0x0000000404007c0c */ /* 0x002fe4000bf66070 */
[----:B------:R1:W-:Y:S01]  /*2890*/  STS [R8], R25 ;  /* 0x0000001908007388 */ /* 0x0003e20000000800 */
[C---:B------:R-:W-:Y:S02]  /*28a0*/  VIADD R4, R0.reuse, 0x200 ;  /* 0x0000020000047836 */ /* 0x040fe40000000000 */
[----:B---3--:R-:W-:Y:S01]  /*28b0*/  VIADD R6, R0, 0x300 ;  /* 0x0000030000067836 */ /* 0x008fe20000000000 */
[----:B------:R-:W-:Y:S01]  /*28c0*/  STS [R67], R26 ;  /* 0x0000001a43007388 */ /* 0x000fe20000000800 */
[----:B------:R-:W-:Y:S02]  /*28d0*/  ISETP.GE.U32.AND.EX P3, PT, RZ, UR5, PT, P3 ;  /* 0x00000005ff007c0c */ /* 0x000fe4000bf66130 */
[----:B------:R-:W-:Y:S01]  /*28e0*/  ISETP.GE.U32.AND P4, PT, R4, UR4, PT ;  /* 0x0000000404007c0c */ /* 0x000fe2000bf86070 */
[----:B------:R2:W-:Y:S01]  /*28f0*/  STS [R10], R27 ;  /* 0x0000001b0a007388 */ /* 0x0005e20000000800 */
[----:B------:R-:W-:Y:S01]  /*2900*/  ISETP.GE.U32.AND P1, PT, R6, UR4, PT ;  /* 0x0000000406007c0c */ /* 0x000fe2000bf26070 */
[C---:B0-----:R-:W-:Y:S01]  /*2910*/  IMAD.WIDE.U32 R2, R0.reuse, 0x4, R2 ;  /* 0x0000000400027825 */ /* 0x041fe200078e0002 */
[C---:B-1----:R-:W-:Y:S01]  /*2920*/  LOP3.LUT R8, R0.reuse, 0x400, RZ, 0xfc, !PT ;  /* 0x0000040000087812 */ /* 0x042fe200078efcff */
[----:B------:R-:W-:Y:S01]  /*2930*/  STS [R71], R28 ;  /* 0x0000001c47007388 */ /* 0x000fe20000000800 */
[----:B------:R-:W-:Y:S01]  /*2940*/  BAR.SYNC.DEFER_BLOCKING 0x0 ;  /* 0x0000000000007b1d */ /* 0x000fe20000010000 */
[----:B------:R-:W-:Y:S01]  /*2950*/  ISETP.GE.U32.AND.EX P1, PT, RZ, UR5, PT, P1 ;  /* 0x00000005ff007c0c */ /* 0x000fe2000bf26110 */
[----:B--2---:R-:W-:Y:S01]  /*2960*/  VIADD R10, R0, 0x500 ;  /* 0x00000500000a7836 */ /* 0x004fe20000000000 */
[----:B------:R-:W-:Y:S01]  /*2970*/  ISETP.GE.U32.AND P6, PT, R8, UR4, PT ;  /* 0x0000000408007c0c */ /* 0x000fe2000bfc6070 */
[C---:B------:R-:W-:Y:S01]  /*2980*/  VIADD R4, R0.reuse, 0x600 ;  /* 0x0000060000047836 */ /* 0x040fe20000000000 */
[----:B------:R-:W-:Y:S01]  /*2990*/  ISETP.GE.U32.AND.EX P4, PT, RZ, UR5, PT, P4 ;  /* 0x00000005ff007c0c */ /* 0x000fe2000bf86140 */
[----:B------:R-:W-:Y:S01]  /*29a0*/  VIADD R6, R0, 0x700 ;  /* 0x0000070000067836 */ /* 0x000fe20000000000 */
[----:B------:R-:W-:-:S02]  /*29b0*/  ISETP.GE.U32.AND P0, PT, R10, UR4, PT ;  /* 0x000000040a007c0c */ /* 0x000fc4000bf06070 */
[----:B------:R-:W-:Y:S02]  /*29c0*/  ISETP.GE.U32.AND.EX P6, PT, RZ, UR5, PT, P6 ;  /* 0x00000005ff007c0c */ /* 0x000fe4000bfc6160 */
[----:B------:R-:W-:Y:S02]  /*29d0*/  ISETP.GE.U32.AND.EX P0, PT, RZ, UR5, PT, P0 ;  /* 0x00000005ff007c0c */ /* 0x000fe4000bf06100 */
[----:B------:R-:W-:Y:S02]  /*29e0*/  ISETP.GE.U32.AND P5, PT, R4, UR4, PT ;  /* 0x0000000404007c0c */ /* 0x000fe4000bfa6070 */
[----:B------:R-:W-:Y:S02]  /*29f0*/  LOP3.LUT R4, R0, 0x800, RZ, 0xfc, !PT ;  /* 0x0000080000047812 */ /* 0x000fe400078efcff */
[----:B------:R-:W-:Y:S01]  /*2a00*/  ISETP.GE.U32.AND P2, PT, R6, UR4, PT ;  /* 0x0000000406007c0c */ /* 0x000fe2000bf46070 */
[----:B------:R-:W-:Y:S01]  /*2a10*/  VIADD R6, R0, 0x900 ;  /* 0x0000090000067836 */ /* 0x000fe20000000000 */
[----:B------:R-:W-:-:S02]  /*2a20*/  ISETP.GE.U32.AND.EX P5, PT, RZ, UR5, PT, P5 ;  /* 0x00000005ff007c0c */ /* 0x000fc4000bfa6150 */
[----:B------:R-:W-:Y:S01]  /*2a30*/  ISETP.GE.U32.AND.EX P2, PT, RZ, UR5, PT, P2 ;  /* 0x00000005ff007c0c */ /* 0x000fe2000bf46120 */
[----:B------:R-:W0:Y:S04]  /*2a40*/  LDS R5, [R35+0x400] ;  /* 0x0004000023057984 */ /* 0x000e280000000800 */
[----:B------:R-:W1:Y:S04]  /*2a50*/  LDS R9, [R35+0xc00] ;  /* 0x000c000023097984 */ /* 0x000e680000000800 */
        /* <DEDUP_REMOVED lines=8> */
[----:B0-----:R-:W-:Y:S01]  /*2ae0*/  @!P3 STG.E desc[UR10][R2.64+0x400], R5 ;  /* 0x000400050200b986 */ /* 0x001fe2000c10190a */
[----:B------:R-:W-:Y:S01]  /*2af0*/  ISETP.GE.U32.AND P3, PT, R4, UR4, PT ;  /* 0x0000000404007c0c */ /* 0x000fe2000bf66070 */
[----:B------:R-:W-:-:S02]  /*2b00*/  VIADD R4, R0, 0xa00 ;  /* 0x00000a0000047836 */ /* 0x000fc40000000000 */
[----:B------:R-:W0:Y:S01]  /*2b10*/  LDS R25, [R35+0x2c00] ;  /* 0x002c000023197984 */ /* 0x000e220000000800 */
[----:B------:R-:W-:-:S03]  /*2b20*/  ISETP.GE.U32.AND.EX P3, PT, RZ, UR5, PT, P3 ;  /* 0x00000005ff007c0c */ /* 0x000fc6000bf66130 */
[----:B-1----:R-:W-:Y:S01]  /*2b30*/  @!P1 STG.E desc[UR10][R2.64+0xc00], R9 ;  /* 0x000c000902009986 */ /* 0x002fe2000c10190a */
[----:B------:R-:W-:-:S03]  /*2b40*/  ISETP.GE.U32.AND P1, PT, R0, UR4, PT ;  /* 0x0000000400007c0c */ /* 0x000fc6000bf26070 */
[----:B------:R-:W1:Y:S04]  /*2b50*/  LDS R5, [R35+0x3000] ;  /* 0x0030000023057984 */ /* 0x000e680000000800 */
[----:B--2---:R-:W-:Y:S01]  /*2b60*/  @!P0 STG.E desc[UR10][R2.64+0x1400], R13 ;  /* 0x0014000d02008986 */ /* 0x004fe2000c10190a */
[----:B------:R-:W-:-:S03]  /*2b70*/  ISETP.GE.U32.AND.EX P0, PT, RZ, UR5, PT, P1 ;  /* 0x00000005ff007c0c */ /* 0x000fc6000bf06110 */
[----:B---3--:R-:W-:Y:S01]  /*2b80*/  @!P6 STG.E desc[UR10][R2.64+0x1000], R11 ;  /* 0x0010000b0200e986 */ /* 0x008fe2000c10190a */
[----:B------:R-:W-:Y:S01]  /*2b90*/  ISETP.GE.U32.AND P6, PT, R4, UR4, PT ;  /* 0x0000000404007c0c */ /* 0x000fe2000bfc6070 */
[----:B------:R-:W-:Y:S02]  /*2ba0*/  VIADD R4, R0, 0xb00 ;  /* 0x00000b0000047836 */ /* 0x000fe40000000000 */
[----:B----4-:R-:W-:Y:S01]  /*2bb0*/  @!P4 STG.E desc[UR10][R2.64+0x800], R7 ;  /* 0x000800070200c986 */ /* 0x010fe2000c10190a */
[----:B------:R-:W-:Y:S01]  /*2bc0*/  ISETP.GE.U32.AND P4, PT, R6, UR4, PT ;  /* 0x0000000406007c0c */ /* 0x000fe2000bf86070 */
[----:B------:R-:W-:Y:S01]  /*2bd0*/  VIADD R6, R0, 0xe00 ;  /* 0x00000e0000067836 */ /* 0x000fe20000000000 */
[----:B------:R-:W-:Y:S01]  /*2be0*/  ISETP.GE.U32.AND P1, PT, R4, UR4, PT ;  /* 0x0000000404007c0c */ /* 0x000fe2000bf26070 */
[----:B------:R-:W2:Y:S01]  /*2bf0*/  LDS R7, [R35+0x3400] ;  /* 0x0034000023077984 */ /* 0x000ea20000000800 */
[----:B------:R-:W-:Y:S02]  /*2c00*/  LOP3.LUT R4, R0, 0xc00, RZ, 0xfc, !PT ;  /* 0x00000c0000047812 */ /* 0x000fe400078efcff */
[----:B------:R-:W-:Y:S01]  /*2c10*/  ISETP.GE.U32.AND.EX P4, PT, RZ, UR5, PT, P4 ;  /* 0x00000005ff007c0c */ /* 0x000fe2000bf86140 */
[----:B------:R-:W3:Y:S01]  /*2c20*/  LDS R9, [R35+0x3800] ;  /* 0x0038000023097984 */ /* 0x000ee20000000800 */
[----:B------:R-:W-:-:S03]  /*2c30*/  ISETP.GE.U32.AND.EX P6, PT, RZ, UR5, PT, P6 ;  /* 0x00000005ff007c0c */ /* 0x000fc6000bfc6160 */
[----:B------:R-:W-:Y:S04]  /*2c40*/  LDS R11, [R35+0x3c00] ;  /* 0x003c0000230b7984 */ /* 0x000fe80000000800 */
[----:B------:R-:W-:Y:S04]  /*2c50*/  LDS R13, [R35+0x4000] ;  /* 0x00400000230d7984 */ /* 0x000fe80000000800 */
[----:B------:R-:W-:Y:S04]  /*2c60*/  LDS R27, [R35+0x4400] ;  /* 0x00440000231b7984 */ /* 0x000fe80000000800 */
[----:B------:R-:W4:Y:S04]  /*2c70*/  @!P0 LDS R29, [R35] ;  /* 0x00000000231d8984 */ /* 0x000f280000000800 */
[----:B-----5:R0:W-:Y:S01]  /*2c80*/  @!P5 STG.E desc[UR10][R2.64+0x1800], R15 ;  /* 0x0018000f0200d986 */ /* 0x0201e2000c10190a */
[----:B------:R-:W-:Y:S01]  /*2c90*/  ISETP.GE.U32.AND P5, PT, R4, UR4, PT ;  /* 0x0000000404007c0c */ /* 0x000fe2000bfa6070 */
[----:B------:R-:W-:-:S02]  /*2ca0*/  VIADD R4, R0, 0xd00 ;  /* 0x00000d0000047836 */ /* 0x000fc40000000000 */
[----:B------:R0:W-:Y:S01]  /*2cb0*/  @!P2 STG.E desc[UR10][R2.64+0x1c00], R17 ;  /* 0x001c00110200a986 */ /* 0x0001e2000c10190a */
[----:B------:R-:W-:Y:S02]  /*2cc0*/  ISETP.GE.U32.AND.EX P2, PT, RZ, UR5, PT, P1 ;  /* 0x00000005ff007c0c */ /* 0x000fe4000bf46110 */
[----:B------:R-:W-:Y:S01]  /*2cd0*/  ISETP.GE.U32.AND.EX P5, PT, RZ, UR5, PT, P5 ;  /* 0x00000005ff007c0c */ /* 0x000fe2000bfa6150 */
[----:B------:R0:W-:Y:S01]  /*2ce0*/  @!P3 STG.E desc[UR10][R2.64+0x2000], R19 ;  /* 0x002000130200b986 */ /* 0x0001e2000c10190a */
[----:B------:R-:W-:Y:S01]  /*2cf0*/  ISETP.GE.U32.AND P1, PT, R4, UR4, PT ;  /* 0x0000000404007c0c */ /* 0x000fe2000bf26070 */
[----:B------:R-:W-:Y:S01]  /*2d00*/  VIADD R4, R0, 0xf00 ;  /* 0x00000f0000047836 */ /* 0x000fe20000000000 */
[----:B------:R-:W-:Y:S01]  /*2d10*/  ISETP.GE.U32.AND P3, PT, R6, UR4, PT ;  /* 0x0000000406007c0c */ /* 0x000fe2000bf66070 */
[----:B------:R1:W-:Y:S01]  /*2d20*/  @!P4 STG.E desc[UR10][R2.64+0x2400], R21 ;  /* 0x002400150200c986 */ /* 0x0003e2000c10190a */
[----:B------:R-:W-:Y:S01]  /*2d30*/  VIADD R6, R0, 0x1100 ;  /* 0x0000110000067836 */ /* 0x000fe20000000000 */
[----:B------:R-:W-:-:S02]  /*2d40*/  ISETP.GE.U32.AND.EX P1, PT, RZ, UR5, PT, P1 ;  /* 0x00000005ff007c0c */ /* 0x000fc4000bf26110 */
[----:B------:R-:W-:Y:S01]  /*2d50*/  ISETP.GE.U32.AND P4, PT, R4, UR4, PT ;  /* 0x0000000404007c0c */ /* 0x000fe2000bf86070 */
[----:B------:R2:W-:Y:S01]  /*2d60*/  @!P6 STG.E desc[UR10][R2.64+0x2800], R23 ;  /* 0x002800170200e986 */ /* 0x0005e2000c10190a */
[C---:B------:R-:W-:Y:S01]  /*2d70*/  LOP3.LUT R4, R0.reuse, 0x1000, RZ, 0xfc, !PT ;  /* 0x0000100000047812 */ /* 0x040fe200078efcff */
[----:B------:R-:W-:Y:S01]  /*2d80*/  VIADD R0, R0, 0x1200 ;  /* 0x0000120000007836 */ /* 0x000fe20000000000 */
[----:B------:R-:W-:Y:S01]  /*2d90*/  ISETP.GE.U32.AND.EX P3, PT, RZ, UR5, PT, P3 ;  /* 0x00000005ff007c0c */ /* 0x000fe2000bf66130 */
[----:B0-----:R0:W-:Y:S01]  /*2da0*/  @!P2 STG.E desc[UR10][R2.64+0x2c00], R25 ;  /* 0x002c00190200a986 */ /* 0x0011e2000c10190a */
[----:B------:R-:W-:Y:S02]  /*2db0*/  ISETP.GE.U32.AND P6, PT, R4, UR4, PT ;  /* 0x0000000404007c0c */ /* 0x000fe4000bfc6070 */
[----:B------:R-:W-:Y:S01]  /*2dc0*/  ISETP.GE.U32.AND P2, PT, R6, UR4, PT ;  /* 0x0000000406007c0c */ /* 0x000fe2000bf46070 */
[----:B-1----:R0:W-:Y:S01]  /*2dd0*/  @!P5 STG.E desc[UR10][R2.64+0x3000], R5 ;  /* 0x003000050200d986 */ /* 0x0021e2000c10190a */
[----:B------:R-:W-:-:S02]  /*2de0*/  ISETP.GE.U32.AND P5, PT, R0, UR4, PT ;  /* 0x0000000400007c0c */ /* 0x000fc4000bfa6070 */
[----:B------:R-:W-:Y:S01]  /*2df0*/  ISETP.GE.U32.AND.EX P4, PT, RZ, UR5, PT, P4 ;  /* 0x00000005ff007c0c */ /* 0x000fe2000bf86140 */
[----:B--2---:R0:W-:Y:S01]  /*2e00*/  @!P1 STG.E desc[UR10][R2.64+0x3400], R7 ;  /* 0x0034000702009986 */ /* 0x0041e2000c10190a */
[----:B------:R-:W-:Y:S02]  /*2e10*/  ISETP.GE.U32.AND.EX P6, PT, RZ, UR5, PT, P6 ;  /* 0x00000005ff007c0c */ /* 0x000fe4000bfc6160 */
[----:B------:R-:W-:Y:S01]  /*2e20*/  ISETP.GE.U32.AND.EX P2, PT, RZ, UR5, PT, P2 ;  /* 0x00000005ff007c0c */ /* 0x000fe2000bf46120 */
[----:B---3--:R0:W-:Y:S01]  /*2e30*/  @!P3 STG.E desc[UR10][R2.64+0x3800], R9 ;  /* 0x003800090200b986 */ /* 0x0081e2000c10190a */
[----:B------:R-:W-:-:S03]  /*2e40*/  ISETP.GE.U32.AND.EX P5, PT, RZ, UR5, PT, P5 ;  /* 0x00000005ff007c0c */ /* 0x000fc6000bfa6150 */
[----:B----4-:R0:W-:Y:S04]  /*2e50*/  @!P0 STG.E desc[UR10][R2.64], R29 ;  /* 0x0000001d02008986 */ /* 0x0101e8000c10190a */
[----:B------:R0:W-:Y:S04]  /*2e60*/  @!P4 STG.E desc[UR10][R2.64+0x3c00], R11 ;  /* 0x003c000b0200c986 */ /* 0x0001e8000c10190a */
[----:B------:R0:W-:Y:S04]  /*2e70*/  @!P6 STG.E desc[UR10][R2.64+0x4000], R13 ;  /* 0x0040000d0200e986 */ /* 0x0001e8000c10190a */
[----:B------:R0:W-:Y:S01]  /*2e80*/  @!P2 STG.E desc[UR10][R2.64+0x4400], R27 ;  /* 0x0044001b0200a986 */ /* 0x0001e2000c10190a */
[----:B------:R-:W-:Y:S05]  /*2e90*/  @P5 EXIT ;  /* 0x000000000000594d */ /* 0x000fea0003800000 */
[----:B------:R-:W1:Y:S04]  /*2ea0*/  LDS R35, [R35+0x4800] ;  /* 0x0048000023237984 */ /* 0x000e680000000800 */
[----:B-1----:R-:W-:Y:S01]  /*2eb0*/  STG.E desc[UR10][R2.64+0x4800], R35 ;  /* 0x0048002302007986 */ /* 0x002fe2000c10190a */
[----:B------:R-:W-:Y:S05]  /*2ec0*/  EXIT ;  /* 0x000000000000794d */ /* 0x000fea0003800000 */
.L_x_221:
        /* <DEDUP_REMOVED lines=11> */
.L_x_260:


//--------------------- .text._ZN3cub18CUB_300001_SM_10006detail11EmptyKernelIvEEvv --------------------------
	.section	.text._ZN3cub18CUB_300001_SM_10006detail11EmptyKernelIvEEvv,"ax",@progbits
	.align	128
        .global         _ZN3cub18CUB_300001_SM_10006detail11EmptyKernelIvEEvv
        .type           _ZN3cub18CUB_300001_SM_10006detail11EmptyKernelIvEEvv,@function
        .size           _ZN3cub18CUB_300001_SM_10006detail11EmptyKernelIvEEvv,(.L_x_261 - _ZN3cub18CUB_300001_SM_10006detail11EmptyKernelIvEEvv)
        .other          _ZN3cub18CUB_300001_SM_10006detail11EmptyKernelIvEEvv,@"STO_CUDA_ENTRY STV_DEFAULT"
_ZN3cub18CUB_300001_SM_10006detail11EmptyKernelIvEEvv:
.text._ZN3cub18CUB_300001_SM_10006detail11EmptyKernelIvEEvv:
[----:B------:R-:W-:Y:S01]  /*0000*/  LDC R1, c[0x0][0x37c] ;  /* 0x0000df00ff017b82 */ /* 0x000fe20000000800 */
[----:B------:R-:W-:Y:S05]  /*0010*/  EXIT ;  /* 0x000000000000794d */ /* 0x000fea0003800000 */
.L_x_222:
        /* <DEDUP_REMOVED lines=14> */
.L_x_261:


//--------------------- .text._Z17bitonicSortSharedPjS_jjj --------------------------
	.section	.text._Z17bitonicSortSharedPjS_jjj,"ax",@progbits
	.align	128
        .global         _Z17bitonicSortSharedPjS_jjj
        .type           _Z17bitonicSortSharedPjS_jjj,@function
        .size           _Z17bitonicSortSharedPjS_jjj,(.L_x_262 - _Z17bitonicSortSharedPjS_jjj)
        .other          _Z17bitonicSortSharedPjS_jjj,@"STO_CUDA_ENTRY STV_DEFAULT"
_Z17bitonicSortSharedPjS_jjj:
.text._Z17bitonicSortSharedPjS_jjj:
[----:B------:R-:W-:Y:S01]  /*0000*/  LDC R1, c[0x0][0x37c] ;  /* 0x0000df00ff017b82 */ /* 0x000fe20000000800 */
[----:B------:R-:W0:Y:S01]  /*0010*/  S2R R2, SR_TID.X ;  /* 0x0000000000027919 */ /* 0x000e220000002100 */
[----:B------:R-:W1:Y:S01]  /*0020*/  LDCU.64 UR4, c[0x0][0x390] ;  /* 0x00007200ff0477ac */ /* 0x000e620008000a00 */
[----:B------:R-:W-:Y:S02]  /*0030*/  IMAD.MOV.U32 R11, RZ, RZ, -0x1 ;  /* 0xffffffffff0b7424 */ /* 0x000fe400078e00ff */
[----:B------:R-:W-:Y:S01]  /*0040*/  IMAD.MOV.U32 R10, RZ, RZ, -0x1 ;  /* 0xffffffffff0a7424 */ /* 0x000fe200078e00ff */
[----:B------:R-:W2:Y:S01]  /*0050*/  LDCU.64 UR8, c[0x0][0x358] ;  /* 0x00006b00ff0877ac */ /* 0x000ea20008000a00 */
[----:B-1----:R-:W-:-:S05]  /*0060*/  IMAD.U32 R14, RZ, RZ, UR5 ;  /* 0x00000005ff0e7e24 */ /* 0x002fca000f8e00ff */
[----:B------:R-:W-:-:S05]  /*0070*/  SHF.R.U32.HI R3, RZ, 0x1, R14 ;  /* 0x00000001ff037819 */ /* 0x000fca000001160e */
[----:B0-----:R-:W-:Y:S01]  /*0080*/  IMAD.IADD R0, R3, 0x1, R2 ;  /* 0x0000000103007824 */ /* 0x001fe200078e0202 */
[----:B------:R-:W-:-:S04]  /*0090*/  ISETP.GE.U32.AND P0, PT, R2, UR4, PT ;  /* 0x0000000402007c0c */ /* 0x000fc8000bf06070 */
[----:B------:R-:W-:-:S09]  /*00a0*/  ISETP.GE.U32.AND P1, PT, R0, UR4, PT ;  /* 0x0000000400007c0c */ /* 0x000fd2000bf26070 */
[----:B------:R-:W0:Y:S08]  /*00b0*/  @!P0 LDC.64 R6, c[0x0][0x388] ;  /* 0x0000e200ff068b82 */ /* 0x000e300000000a00 */
[----:B------:R-:W1:Y:S01]  /*00c0*/  @!P1 LDC.64 R8, c[0x0][0x388] ;  /* 0x0000e200ff089b82 */ /* 0x000e620000000a00 */
[----:B0-----:R-:W-:-:S05]  /*00d0*/  @!P0 IMAD.WIDE.U32 R6, R2, 0x4, R6 ;  /* 0x0000000402068825 */ /* 0x001fca00078e0006 */
[----:B--2---:R-:W2:Y:S01]  /*00e0*/  @!P0 LDG.E R11, desc[UR8][R6.64] ;  /* 0x00000008060b8981 */ /* 0x004ea2000c1e1900 */
[----:B-1----:R-:W-:-:S05]  /*00f0*/  @!P1 IMAD.WIDE.U32 R8, R0, 0x4, R8 ;  /* 0x0000000400089825 */ /* 0x002fca00078e0008 */
[----:B------:R-:W3:Y:S01]  /*0100*/  @!P1 LDG.E R10, desc[UR8][R8.64] ;  /* 0x00000008080a9981 */ /* 0x000ee2000c1e1900 */
[----:B------:R-:W0:Y:S01]  /*0110*/  S2UR UR5, SR_CgaCtaId ;  /* 0x00000000000579c3 */ /* 0x000e220000008800 */
[----:B------:R-:W-:Y:S01]  /*0120*/  UMOV UR4, 0x400 ;  /* 0x0000040000047882 */ /* 0x000fe20000000000 */
[----:B------:R-:W-:Y:S01]  /*0130*/  ISETP.GE.U32.AND P0, PT, R14, 0x3, PT ;  /* 0x000000030e00780c */ /* 0x000fe20003f06070 */
[----:B0-----:R-:W-:Y:S01]  /*0140*/  ULEA UR4, UR5, UR4, 0x18 ;  /* 0x0000000405047291 */ /* 0x001fe2000f8ec0ff */
[----:B------:R-:W0:Y:S05]  /*0150*/  LDCU UR5, c[0x0][0x394] ;  /* 0x00007280ff0577ac */ /* 0x000e2a0008000800 */
[----:B------:R-:W-:-:S05]  /*0160*/  LEA R4, R2, UR4, 0x2 ;  /* 0x0000000402047c11 */ /* 0x000fca000f8e10ff */
[----:B------:R-:W-:Y:S02]  /*0170*/  IMAD R3, R3, 0x4, R4 ;  /* 0x0000000403037824 */ /* 0x000fe400078e0204 */
[----:B0-----:R-:W-:Y:S01]  /*0180*/  IMAD.U32 R5, RZ, RZ, UR5 ;  /* 0x00000005ff057e24 */ /* 0x001fe2000f8e00ff */
[----:B--2---:R0:W-:Y:S04]  /*0190*/  STS [R4], R11 ;  /* 0x0000000b04007388 */ /* 0x0041e80000000800 */
[----:B---3--:R0:W-:Y:S01]  /*01a0*/  STS [R3], R10 ;  /* 0x0000000a03007388 */ /* 0x0081e20000000800 */
[----:B------:R-:W-:Y:S06]  /*01b0*/  BAR.SYNC.DEFER_BLOCKING 0x0 ;  /* 0x0000000000007b1d */ /* 0x000fec0000010000 */
[----:B------:R-:W-:Y:S05]  /*01c0*/  @!P0 BRA `(.L_x_223) ;  /* 0x0000000000788947 */ /* 0x000fea0003800000 */
[----:B------:R-:W-:-:S05]  /*01d0*/  UMOV UR5, 0x2 ;  /* 0x0000000200057882 */ /* 0x000fca0000000000 */
.L_x_226:
[----:B------:R-:W1:Y:S01]  /*01e0*/  LDC R14, c[0x0][0x394] ;  /* 0x0000e500ff0e7b82 */ /* 0x000e620000000800 */
[----:B------:R-:W-:-:S09]  /*01f0*/  UISETP.NE.AND UP0, UPT, UR5, URZ, UPT ;  /* 0x000000ff0500728c */ /* 0x000fd2000bf05270 */
[----:B------:R-:W-:Y:S05]  /*0200*/  BRA.U !UP0, `(.L_x_224) ;  /* 0x00000001085c7547 */ /* 0x000fea000b800000 */
[----:B------:R-:W0:Y:S01]  /*0210*/  LDCU UR7, c[0x0][0x398] ;  /* 0x00007300ff0777ac */ /* 0x000e220008000800 */
[----:B------:R-:W-:Y:S01]  /*0220*/  IMAD.U32 R7, RZ, RZ, UR5 ;  /* 0x00000005ff077e24 */ /* 0x000fe2000f8e00ff */
[----:B------:R-:W-:-:S06]  /*0230*/  USHF.R.U32.HI UR6, URZ, 0x1, UR5 ;  /* 0x00000001ff067899 */ /* 0x000fcc0008011605 */
[----:B------:R-:W-:-:S04]  /*0240*/  LOP3.LUT P0, RZ, R2, UR6, RZ, 0xc0, !PT ;  /* 0x0000000602ff7c12 */ /* 0x000fc8000f80c0ff */
[----:B------:R-:W-:-:S04]  /*0250*/  SEL R6, RZ, 0x1, !P0 ;  /* 0x00000001ff067807 */ /* 0x000fc80004000000 */
[----:B0-----:R-:W-:-:S07]  /*0260*/  LOP3.LUT R11, R6, UR7, RZ, 0x3c, !PT ;  /* 0x00000007060b7c12 */ /* 0x001fce000f8e3cff */
.L_x_225:
[----:B------:R-:W-:Y:S01]  /*0270*/  SHF.R.U32.HI R8, RZ, 0x1, R7 ;  /* 0x00000001ff087819 */ /* 0x000fe20000011607 */
[----:B------:R-:W-:Y:S04]  /*0280*/  BAR.SYNC.DEFER_BLOCKING 0x0 ;  /* 0x0000000000007b1d */ /* 0x000fe80000010000 */
[----:B------:R-:W-:-:S05]  /*0290*/  VIADD R9, R8, 0xffffffff ;  /* 0xffffffff08097836 */ /* 0x000fca0000000000 */
[----:B------:R-:W-:-:S05]  /*02a0*/  LOP3.LUT R9, R9, R2, RZ, 0xc0, !PT ;  /* 0x0000000209097212 */ /* 0x000fca00078ec0ff */
[----:B------:R-:W-:-:S05]  /*02b0*/  IMAD R9, R2, 0x2, -R9 ;  /* 0x0000000202097824 */ /* 0x000fca00078e0a09 */
[----:B------:R-:W-:-:S05]  /*02c0*/  LEA R9, R9, UR4, 0x2 ;  /* 0x0000000409097c11 */ /* 0x000fca000f8e10ff */
[----:B------:R-:W-:Y:S01]  /*02d0*/  IMAD R10, R8, 0x4, R9 ;  /* 0x00000004080a7824 */ /* 0x000fe200078e0209 */
[----:B------:R-:W-:Y:S04]  /*02e0*/  LDS R13, [R9] ;  /* 0x00000000090d7984 */ /* 0x000fe80000000800 */
[----:B------:R-:W0:Y:S02]  /*02f0*/  LDS R12, [R10] ;  /* 0x000000000a0c7984 */ /* 0x000e240000000800 */
[----:B0-----:R-:W-:-:S04]  /*0300*/  ISETP.GT.U32.AND P0, PT, R13, R12, PT ;  /* 0x0000000c0d00720c */ /* 0x001fc80003f04070 */
[----:B------:R-:W-:-:S04]  /*0310*/  SEL R6, RZ, 0x1, !P0 ;  /* 0x00000001ff067807 */ /* 0x000fc80004000000 */
[----:B------:R-:W-:-:S13]  /*0320*/  ISETP.NE.AND P0, PT, R11, R6, PT ;  /* 0x000000060b00720c */ /* 0x000fda0003f05270 */
[----:B------:R2:W-:Y:S04]  /*0330*/  @!P0 STS [R9], R12 ;  /* 0x0000000c09008388 */ /* 0x0005e80000000800 */
[----:B------:R2:W-:Y:S01]  /*0340*/  @!P0 STS [R10], R13 ;  /* 0x0000000d0a008388 */ /* 0x0005e20000000800 */
[----:B------:R-:W-:Y:S01]  /*0350*/  ISETP.GT.U32.AND P0, PT, R7, 0x3, PT ;  /* 0x000000030700780c */ /* 0x000fe20003f04070 */
[----:B------:R-:W-:-:S12]  /*0360*/  IMAD.MOV.U32 R7, RZ, RZ, R8 ;  /* 0x000000ffff077224 */ /* 0x000fd800078e0008 */
[----:B--2---:R-:W-:Y:S05]  /*0370*/  @P0 BRA `(.L_x_225) ;  /* 0xfffffffc00bc0947 */ /* 0x004fea000383ffff */
.L_x_224:
[----:B------:R-:W-:-:S06]  /*0380*/  USHF.L.U32 UR5, UR5, 0x1, URZ ;  /* 0x0000000105057899 */ /* 0x000fcc00080006ff */
[----:B-1----:R-:W-:-:S13]  /*0390*/  ISETP.LE.U32.AND P0, PT, R14, UR5, PT ;  /* 0x000000050e007c0c */ /* 0x002fda000bf03070 */
[----:B------:R-:W-:Y:S05]  /*03a0*/  @!P0 BRA `(.L_x_226) ;  /* 0xfffffffc008c8947 */ /* 0x000fea000383ffff */
.L_x_223:
[----:B------:R-:W-:-:S13]  /*03b0*/  ISETP.GE.U32.AND P0, PT, R14, 0x2, PT ;  /* 0x000000020e00780c */ /* 0x000fda0003f06070 */
[----:B------:R-:W-:Y:S05]  /*03c0*/  @!P0 BRA `(.L_x_227) ;  /* 0x00000000004c8947 */ /* 0x000fea0003800000 */
[----:B------:R-:W1:Y:S01]  /*03d0*/  LDCU UR5, c[0x0][0x398] ;  /* 0x00007300ff0577ac */ /* 0x000e620008000800 */
[----:B------:R-:W-:Y:S01]  /*03e0*/  NOP ;  /* 0x0000000000007918 */ /* 0x000fe20000000000 */
.L_x_228:
[----:B------:R-:W-:Y:S01]  /*03f0*/  SHF.R.U32.HI R8, RZ, 0x1, R5 ;  /* 0x00000001ff087819 */ /* 0x000fe20000011605 */
[----:B------:R-:W-:Y:S04]  /*0400*/  BAR.SYNC.DEFER_BLOCKING 0x0 ;  /* 0x0000000000007b1d */ /* 0x000fe80000010000 */
[----:B------:R-:W-:-:S05]  /*0410*/  VIADD R7, R8, 0xffffffff ;  /* 0xffffffff08077836 */ /* 0x000fca0000000000 */
[----:B------:R-:W-:-:S05]  /*0420*/  LOP3.LUT R7, R7, R2, RZ, 0xc0, !PT ;  /* 0x0000000207077212 */ /* 0x000fca00078ec0ff */
[----:B------:R-:W-:-:S05]  /*0430*/  IMAD R7, R2, 0x2, -R7 ;  /* 0x0000000202077824 */ /* 0x000fca00078e0a07 */
[----:B------:R-:W-:-:S05]  /*0440*/  LEA R7, R7, UR4, 0x2 ;  /* 0x0000000407077c11 */ /* 0x000fca000f8e10ff */
[----:B------:R-:W-:Y:S01]  /*0450*/  IMAD R9, R8, 0x4, R7 ;  /* 0x0000000408097824 */ /* 0x000fe200078e0207 */
[----:B0-----:R-:W-:Y:S04]  /*0460*/  LDS R10, [R7] ;  /* 0x00000000070a7984 */ /* 0x001fe80000000800 */
[----:B------:R-:W0:Y:S02]  /*0470*/  LDS R11, [R9] ;  /* 0x00000000090b7984 */ /* 0x000e240000000800 */
[----:B0-----:R-:W-:-:S04]  /*0480*/  ISETP.GT.U32.AND P0, PT, R10, R11, PT ;  /* 0x0000000b0a00720c */ /* 0x001fc80003f04070 */
[----:B------:R-:W-:-:S04]  /*0490*/  SEL R6, RZ, 0x1, !P0 ;  /* 0x00000001ff067807 */ /* 0x000fc80004000000 */
[----:B-1----:R-:W-:-:S13]  /*04a0*/  ISETP.NE.AND P0, PT, R6, UR5, PT ;  /* 0x0000000506007c0c */ /* 0x002fda000bf05270 */
[----:B------:R2:W-:Y:S04]  /*04b0*/  @!P0 STS [R7], R11 ;  /* 0x0000000b07008388 */ /* 0x0005e80000000800 */
[----:B------:R2:W-:Y:S01]  /*04c0*/  @!P0 STS [R9], R10 ;  /* 0x0000000a09008388 */ /* 0x0005e20000000800 */
[----:B------:R-:W-:Y:S01]  /*04d0*/  ISETP.GT.U32.AND P0, PT, R5, 0x3, PT ;  /* 0x000000030500780c */ /* 0x000fe20003f04070 */
[----:B------:R-:W-:-:S12]  /*04e0*/  IMAD.MOV.U32 R5, RZ, RZ, R8 ;  /* 0x000000ffff057224 */ /* 0x000fd800078e0008 */
[----:B--2---:R-:W-:Y:S05]  /*04f0*/  @P0 BRA `(.L_x_228) ;  /* 0xfffffffc00bc0947 */ /* 0x004fea000383ffff */
.L_x_227:
[----:B------:R-:W1:Y:S01]  /*0500*/  LDCU UR4, c[0x0][0x390] ;  /* 0x00007200ff0477ac */ /* 0x000e620008000800 */
[----:B------:R-:W-:Y:S01]  /*0510*/  BAR.SYNC.DEFER_BLOCKING 0x0 ;  /* 0x0000000000007b1d */ /* 0x000fe20000010000 */
[----:B-1----:R-:W-:Y:S02]  /*0520*/  ISETP.GE.U32.AND P0, PT, R2, UR4, PT ;  /* 0x0000000402007c0c */ /* 0x002fe4000bf06070 */
[----:B------:R-:W-:-:S11]  /*0530*/  ISETP.GE.U32.AND P1, PT, R0, UR4, PT ;  /* 0x0000000400007c0c */ /* 0x000fd6000bf26070 */
[----:B------:R-:W1:Y:S01]  /*0540*/  @!P0 LDS R5, [R4] ;  /* 0x0000000004058984 */ /* 0x000e620000000800 */
[----:B------:R-:W2:Y:S02]  /*0550*/  @!P0 LDC.64 R6, c[0x0][0x380] ;  /* 0x0000e000ff068b82 */ /* 0x000ea40000000a00 */
[----:B--2---:R-:W-:-:S05]  /*0560*/  @!P0 IMAD.WIDE.U32 R6, R2, 0x4, R6 ;  /* 0x0000000402068825 */ /* 0x004fca00078e0006 */
[----:B-1----:R1:W-:Y:S01]  /*0570*/  @!P0 STG.E desc[UR8][R6.64], R5 ;  /* 0x0000000506008986 */ /* 0x0023e2000c101908 */
[----:B------:R-:W-:Y:S05]  /*0580*/  @P1 EXIT ;  /* 0x000000000000194d */ /* 0x000fea0003800000 */
[----:B0-----:R-:W0:Y:S01]  /*0590*/  LDS R3, [R3] ;  /* 0x0000000003037984 */ /* 0x001e220000000800 */
[----:B-1----:R-:W1:Y:S02]  /*05a0*/  LDC.64 R4, c[0x0][0x380] ;  /* 0x0000e000ff047b82 */ /* 0x002e640000000a00 */
[----:B-1----:R-:W-:-:S05]  /*05b0*/  IMAD.WIDE.U32 R4, R0, 0x4, R4 ;  /* 0x0000000400047825 */ /* 0x002fca00078e0004 */
[----:B0-----:R-:W-:Y:S01]  /*05c0*/  STG.E desc[UR8][R4.64], R3 ;  /* 0x0000000304007986 */ /* 0x001fe2000c101908 */
[----:B------:R-:W-:Y:S05]  /*05d0*/  EXIT ;  /* 0x000000000000794d */ /* 0x000fea0003800000 */
.L_x_229:
        /* <DEDUP_REMOVED lines=10> */
.L_x_262:


//--------------------- .text._Z15partitionKernelPjS_S_jS_S_yjj --------------------------
	.section	.text._Z15partitionKernelPjS_S_jS_S_yjj,"ax",@progbits
	.align	128
        .global         _Z15partitionKernelPjS_S_jS_S_yjj
        .type           _Z15partitionKernelPjS_S_jS_S_yjj,@function
        .size           _Z15partitionKernelPjS_S_jS_S_yjj,(.L_x_263 - _Z15partitionKernelPjS_S_jS_S_yjj)
        .other          _Z15partitionKernelPjS_S_jS_S_yjj,@"STO_CUDA_ENTRY STV_DEFAULT"
_Z15partitionKernelPjS_S_jS_S_yjj:
.text._Z15partitionKernelPjS_S_jS_S_yjj:
[----:B------:R-:W-:Y:S01]  /*0000*/  LDC R1, c[0x0][0x37c] ;  /* 0x0000df00ff017b82 */ /* 0x000fe20000000800 */
[----:B------:R-:W0:Y:S01]  /*0010*/  S2R R0, SR_TID.X ;  /* 0x0000000000007919 */ /* 0x000e220000002100 */
[----:B------:R-:W0:Y:S01]  /*0020*/  LDCU UR12, c[0x0][0x398] ;  /* 0x00007300ff0c77ac */ /* 0x000e220008000800 */
[----:B------:R-:W1:Y:S01]  /*0030*/  LDCU.64 UR10, c[0x0][0x358] ;  /* 0x00006b00ff0a77ac */ /* 0x000e620008000a00 */
[----:B0-----:R-:W-:-:S13]  /*0040*/  ISETP.GE.U32.AND P0, PT, R0, UR12, PT ;  /* 0x0000000c00007c0c */ /* 0x001fda000bf06070 */
[----:B------:R-:W0:Y:S01]  /*0050*/  @!P0 S2R R7, SR_CTAID.X ;  /* 0x0000000000078919 */ /* 0x000e220000002500 */
[----:B------:R-:W2:Y:S08]  /*0060*/  @!P0 LDC.64 R2, c[0x0][0x388] ;  /* 0x0000e200ff028b82 */ /* 0x000eb00000000a00 */
[----:B------:R-:W3:Y:S01]  /*0070*/  @!P0 LDC.64 R4, c[0x0][0x390] ;  /* 0x0000e400ff048b82 */ /* 0x000ee20000000a00 */
[----:B--2---:R-:W-:-:S06]  /*0080*/  @!P0 IMAD.WIDE.U32 R2, R0, 0x4, R2 ;  /* 0x0000000400028825 */ /* 0x004fcc00078e0002 */
[----:B-1----:R-:W2:Y:S01]  /*0090*/  @!P0 LDG.E R2, desc[UR10][R2.64] ;  /* 0x0000000a02028981 */ /* 0x002ea2000c1e1900 */
[----:B0-----:R-:W-:-:S04]  /*00a0*/  @!P0 IMAD R7, R7, UR12, R0 ;  /* 0x0000000c07078c24 */ /* 0x001fc8000f8e0200 */
[----:B---3--:R-:W-:-:S06]  /*00b0*/  @!P0 IMAD.WIDE.U32 R4, R7, 0x4, R4 ;  /* 0x0000000407048825 */ /* 0x008fcc00078e0004 */
[----:B------:R-:W2:Y:S01]  /*00c0*/  @!P0 LDG.E R5, desc[UR10][R4.64] ;  /* 0x0000000a04058981 */ /* 0x000ea2000c1e1900 */
[----:B------:R-:W0:Y:S01]  /*00d0*/  S2UR UR5, SR_CgaCtaId ;  /* 0x00000000000579c3 */ /* 0x000e220000008800 */
[----:B------:R-:W-:Y:S02]  /*00e0*/  UMOV UR4, 0x400 ;  /* 0x0000040000047882 */ /* 0x000fe40000000000 */
[----:B0-----:R-:W-:-:S06]  /*00f0*/  ULEA UR4, UR5, UR4, 0x18 ;  /* 0x0000000405047291 */ /* 0x001fcc000f8ec0ff */
[----:B------:R-:W-:Y:S01]  /*0100*/  @!P0 LEA R6, R0, UR4, 0x2 ;  /* 0x0000000400068c11 */ /* 0x000fe2000f8e10ff */
[----:B------:R-:W-:Y:S01]  /*0110*/  ULEA UR8, UR12, UR4, 0x2 ;  /* 0x000000040c087291 */ /* 0x000fe2000f8e10ff */
[----:B------:R-:W-:Y:S01]  /*0120*/  BSSY.RECONVERGENT B0, `(.L_x_230) ;  /* 0x000001c000007945 */ /* 0x000fe20003800200 */
[----:B--2---:R-:W-:-:S05]  /*0130*/  @!P0 IMAD.IADD R7, R2, 0x1, R5 ;  /* 0x0000000102078824 */ /* 0x004fca00078e0205 */
[----:B------:R0:W-:Y:S01]  /*0140*/  @!P0 STS [R6], R7 ;  /* 0x0000000706008388 */ /* 0x0001e20000000800 */
[----:B------:R-:W-:Y:S05]  /*0150*/  @P0 BRA `(.L_x_231) ;  /* 0x0000000000600947 */ /* 0x000fea0003800000 */
[----:B------:R-:W1:Y:S01]  /*0160*/  I2F.U32.RP R4, UR12 ;  /* 0x0000000c00047d06 */ /* 0x000e620008209000 */
[----:B0-----:R-:W0:Y:S01]  /*0170*/  LDC.64 R6, c[0x0][0x3b8] ;  /* 0x0000ee00ff067b82 */ /* 0x001e220000000a00 */
[----:B------:R-:W-:Y:S01]  /*0180*/  IMAD.MOV.U32 R2, RZ, RZ, RZ ;  /* 0x000000ffff027224 */ /* 0x000fe200078e00ff */
[----:B------:R-:W-:-:S05]  /*0190*/  ISETP.NE.U32.AND P2, PT, RZ, UR12, PT ;  /* 0x0000000cff007c0c */ /* 0x000fca000bf45070 */
[----:B-1----:R-:W1:Y:S02]  /*01a0*/  MUFU.RCP R4, R4 ;  /* 0x0000000400047308 */ /* 0x002e640000001000 */
[----:B-1----:R-:W-:-:S06]  /*01b0*/  VIADD R3, R4, 0xffffffe ;  /* 0x0ffffffe04037836 */ /* 0x002fcc0000000000 */
[----:B------:R-:W1:Y:S02]  /*01c0*/  F2I.FTZ.U32.TRUNC.NTZ R3, R3 ;  /* 0x0000000300037305 */ /* 0x000e64000021f000 */
[----:B-1----:R-:W-:-:S04]  /*01d0*/  IMAD.MOV R5, RZ, RZ, -R3 ;  /* 0x000000ffff057224 */ /* 0x002fc800078e0a03 */
[----:B------:R-:W-:-:S04]  /*01e0*/  IMAD R5, R5, UR12, RZ ;  /* 0x0000000c05057c24 */ /* 0x000fc8000f8e02ff */
[----:B------:R-:W-:Y:S01]  /*01f0*/  IMAD.HI.U32 R5, R3, R5, R2 ;  /* 0x0000000503057227 */ /* 0x000fe200078e0002 */
[----:B0-----:R-:W-:-:S05]  /*0200*/  IADD3 R2, PT, PT, R7, UR12, -R6 ;  /* 0x0000000c07027c10 */ /* 0x001fca000fffe806 */
[----:B------:R-:W-:-:S05]  /*0210*/  IMAD.HI.U32 R5, R5, R2, RZ ;  /* 0x0000000205057227 */ /* 0x000fca00078e00ff */
[----:B------:R-:W-:-:S05]  /*0220*/  IADD3 R7, PT, PT, -R5, RZ, RZ ;  /* 0x000000ff05077210 */ /* 0x000fca0007ffe1ff */
[----:B------:R-:W-:-:S05]  /*0230*/  IMAD R2, R7, UR12, R2 ;  /* 0x0000000c07027c24 */ /* 0x000fca000f8e0202 */
[----:B------:R-:W-:-:S13]  /*0240*/  ISETP.GE.U32.AND P0, PT, R2, UR12, PT ;  /* 0x0000000c02007c0c */ /* 0x000fda000bf06070 */
[----:B------:R-:W-:Y:S02]  /*0250*/  @P0 VIADD R2, R2, -UR12 ;  /* 0x8000000c02020c36 */ /* 0x000fe40008000000 */
[----:B------:R-:W-:-:S03]  /*0260*/  @P0 VIADD R5, R5, 0x1 ;  /* 0x0000000105050836 */ /* 0x000fc60000000000 */
[----:B------:R-:W-:Y:S02]  /*0270*/  ISETP.GE.U32.AND P1, PT, R2, UR12, PT ;  /* 0x0000000c02007c0c */ /* 0x000fe4000bf26070 */
[----:B------:R-:W-:-:S11]  /*0280*/  LEA R2, R0, UR8, 0x2 ;  /* 0x0000000800027c11 */ /* 0x000fd6000f8e10ff */
[----:B------:R-:W-:Y:S01]  /*0290*/  @P1 VIADD R5, R5, 0x1 ;  /* 0x0000000105051836 */ /* 0x000fe20000000000 */
[----:B------:R-:W-:-:S05]  /*02a0*/  @!P2 LOP3.LUT R5, RZ, UR12, RZ, 0x33, !PT ;  /* 0x0000000cff05ac12 */ /* 0x000fca000f8e33ff */
[----:B------:R-:W-:-:S05]  /*02b0*/  IMAD R5, R5, R0, R5 ;  /* 0x0000000005057224 */ /* 0x000fca00078e0205 */
[----:B------:R-:W-:-:S05]  /*02c0*/  IADD3 R5, PT, PT, R5, R6, RZ ;  /* 0x0000000605057210 */ /* 0x000fca0007ffe0ff */
[----:B------:R1:W-:Y:S02]  /*02d0*/  STS [R2], R5 ;  /* 0x0000000502007388 */ /* 0x0003e40000000800 */
.L_x_231:
[----:B------:R-:W-:Y:S05]  /*02e0*/  BSYNC.RECONVERGENT B0 ;  /* 0x0000000000007941 */ /* 0x000fea0003800200 */
.L_x_230:
[----:B------:R-:W2:Y:S01]  /*02f0*/  S2UR UR5, SR_CTAID.X ;  /* 0x00000000000579c3 */ /* 0x000ea20000002500 */
[----:B------:R-:W2:Y:S07]  /*0300*/  LDCU UR6, c[0x0][0x360] ;  /* 0x00006c00ff0677ac */ /* 0x000eae0008000800 */
[----:B------:R-:W-:Y:S08]  /*0310*/  BAR.SYNC.DEFER_BLOCKING 0x0 ;  /* 0x0000000000007b1d */ /* 0x000ff00000010000 */
[----:B-1----:R-:W1:Y:S01]  /*0320*/  LDC.64 R2, c[0x0][0x3b0] ;  /* 0x0000ec00ff027b82 */ /* 0x002e620000000a00 */
[----:B--2---:R-:W-:-:S06]  /*0330*/  UIMAD UR5, UR5, UR6, URZ ;  /* 0x00000006050572a4 */ /* 0x004fcc000f8e02ff */
[----:B-1----:R-:W-:-:S04]  /*0340*/  ISETP.LE.U32.AND P0, PT, R2, UR5, PT ;  /* 0x0000000502007c0c */ /* 0x002fc8000bf03070 */
[----:B------:R-:W-:-:S13]  /*0350*/  ISETP.GE.U32.AND.EX P0, PT, RZ, R3, PT, P0 ;  /* 0x00000003ff00720c */ /* 0x000fda0003f06100 */
[----:B------:R-:W-:Y:S05]  /*0360*/  @P0 EXIT ;  /* 0x000000000000094d */ /* 0x000fea0003800000 */
[----:B------:R-:W1:Y:S01]  /*0370*/  LDCU UR7, c[0x0][0x370] ;  /* 0x00006e00ff0777ac */ /* 0x000e620008000800 */
[----:B------:R-:W-:-:S04]  /*0380*/  UISETP.LT.U32.AND UP0, UPT, UR12, 0x1, UPT ;  /* 0x000000010c00788c */ /* 0x000fc8000bf01070 */
[----:B------:R-:W-:Y:S02]  /*0390*/  USEL UR9, UR12, 0x1, !UP0 ;  /* 0x000000010c097887 */ /* 0x000fe4000c000000 */
[----:B-1----:R-:W-:-:S12]  /*03a0*/  UIMAD UR6, UR6, UR7, URZ ;  /* 0x00000007060672a4 */ /* 0x002fd8000f8e02ff */
.L_x_236:
[----:B-1----:R-:W1:Y:S01]  /*03b0*/  LDCU.64 UR12, c[0x0][0x3b0] ;  /* 0x00007600ff0c77ac */ /* 0x002e620008000a00 */
[----:B------:R-:W-:Y:S01]  /*03c0*/  VIADD R3, R0, UR5 ;  /* 0x0000000500037c36 */ /* 0x000fe20008000000 */
[----:B------:R-:W-:Y:S04]  /*03d0*/  BSSY.RECONVERGENT B0, `(.L_x_232) ;  /* 0x0000017000007945 */ /* 0x000fe80003800200 */
[----:B-1----:R-:W-:-:S04]  /*03e0*/  ISETP.GE.U32.AND P0, PT, R3, UR12, PT ;  /* 0x0000000c03007c0c */ /* 0x002fc8000bf06070 */
[----:B------:R-:W-:-:S13]  /*03f0*/  ISETP.GE.U32.AND.EX P0, PT, RZ, UR13, PT, P0 ;  /* 0x0000000dff007c0c */ /* 0x000fda000bf06100 */
[----:B------:R-:W-:Y:S05]  /*0400*/  @P0 BRA `(.L_x_233) ;  /* 0x00000000004c0947 */ /* 0x000fea0003800000 */
[----:B------:R-:W1:Y:S02]  /*0410*/  LDCU.64 UR12, c[0x0][0x3a0] ;  /* 0x00007400ff0c77ac */ /* 0x000e640008000a00 */
[----:B-1----:R-:W-:-:S04]  /*0420*/  LEA R2, P0, R3, UR12, 0x2 ;  /* 0x0000000c03027c11 */ /* 0x002fc8000f8010ff */
[----:B------:R-:W-:-:S05]  /*0430*/  LEA.HI.X R3, R3, UR13, RZ, 0x2, P0 ;  /* 0x0000000d03037c11 */ /* 0x000fca00080f14ff */
[----:B0-----:R0:W5:Y:S01]  /*0440*/  LDG.E R7, desc[UR10][R2.64] ;  /* 0x0000000a02077981 */ /* 0x001162000c1e1900 */
[----:B------:R-:W-:-:S07]  /*0450*/  IMAD.MOV.U32 R4, RZ, RZ, RZ ;  /* 0x000000ffff047224 */ /* 0x000fce00078e00ff */
.L_x_235:
[----:B0-----:R-:W-:-:S06]  /*0460*/  LEA R2, R4, UR8, 0x2 ;  /* 0x0000000804027c11 */ /* 0x001fcc000f8e10ff */
[----:B------:R-:W0:Y:S02]  /*0470*/  LDS R2, [R2] ;  /* 0x0000000002027984 */ /* 0x000e240000000800 */
[----:B0----5:R-:W-:-:S13]  /*0480*/  ISETP.GE.U32.AND P0, PT, R7, R2, PT ;  /* 0x000000020700720c */ /* 0x021fda0003f06070 */
[----:B------:R-:W-:Y:S05]  /*0490*/  @!P0 BRA `(.L_x_234) ;  /* 0x0000000000108947 */ /* 0x000fea0003800000 */
[----:B------:R-:W-:-:S04]  /*04a0*/  IADD3 R4, PT, PT, R4, 0x1, RZ ;  /* 0x0000000104047810 */ /* 0x000fc80007ffe0ff */
[----:B------:R-:W-:-:S13]  /*04b0*/  ISETP.NE.AND P0, PT, R4, UR9, PT ;  /* 0x0000000904007c0c */ /* 0x000fda000bf05270 */
[----:B------:R-:W-:Y:S05]  /*04c0*/  @P0 BRA `(.L_x_235) ;  /* 0xfffffffc00e40947 */ /* 0x000fea000383ffff */
[----:B------:R-:W-:Y:S05]  /*04d0*/  BRA `(.L_x_233) ;  /* 0x0000000000187947 */ /* 0x000fea0003800000 */
.L_x_234:
[----:B------:R-:W-:Y:S01]  /*04e0*/  IMAD.MOV.U32 R5, RZ, RZ, 0x1 ;  /* 0x00000001ff057424 */ /* 0x000fe200078e00ff */
[----:B------:R-:W-:Y:S01]  /*04f0*/  LEA R4, R4, UR4, 0x2 ;  /* 0x0000000404047c11 */ /* 0x000fe2000f8e10ff */
[----:B------:R-:W0:Y:S04]  /*0500*/  LDC.64 R2, c[0x0][0x3a8] ;  /* 0x0000ea00ff027b82 */ /* 0x000e280000000a00 */
[----:B------:R-:W0:Y:S02]  /*0510*/  ATOMS.ADD R5, [R4], R5 ;  /* 0x000000050405738c */ /* 0x000e240000000000 */
[----:B0-----:R-:W-:-:S05]  /*0520*/  IMAD.WIDE.U32 R2, R5, 0x4, R2 ;  /* 0x0000000405027825 */ /* 0x001fca00078e0002 */
[----:B------:R1:W-:Y:S02]  /*0530*/  STG.E desc[UR10][R2.64], R7 ;  /* 0x0000000702007986 */ /* 0x0003e4000c10190a */
.L_x_233:
[----:B------:R-:W-:Y:S05]  /*0540*/  BSYNC.RECONVERGENT B0 ;  /* 0x0000000000007941 */ /* 0x000fea0003800200 */
.L_x_232:
[----:B------:R-:W2:Y:S01]  /*0550*/  LDCU.64 UR12, c[0x0][0x3b0] ;  /* 0x00007600ff0c77ac */ /* 0x000ea20008000a00 */
[----:B------:R-:W-:-:S04]  /*0560*/  UIADD3 UR5, UPT, UPT, UR6, UR5, URZ ;  /* 0x0000000506057290 */ /* 0x000fc8000fffe0ff */
[----:B--2---:R-:W-:-:S04]  /*0570*/  UISETP.GE.U32.AND UP0, UPT, UR5, UR12, UPT ;  /* 0x0000000c0500728c */ /* 0x004fc8000bf06070 */
[----:B------:R-:W-:-:S09]  /*0580*/  UISETP.GE.U32.AND.EX UP0, UPT, URZ, UR13, UPT, UP0 ;  /* 0x0000000dff00728c */ /* 0x000fd2000bf06100 */
[----:B------:R-:W-:Y:S05]  /*0590*/  BRA.U !UP0, `(.L_x_236) ;  /* 0xfffffffd08847547 */ /* 0x000fea000b83ffff */
[----:B------:R-:W-:Y:S05]  /*05a0*/  EXIT ;  /* 0x000000000000794d */ /* 0x000fea0003800000 */
.L_x_237:
        /* <DEDUP_REMOVED lines=13> */
.L_x_263:


//--------------------- .text._Z14verticalScanHHPjS_jj --------------------------
	.section	.text._Z14verticalScanHHPjS_jj,"ax",@progbits
	.align	128
        .global         _Z14verticalScanHHPjS_jj
        .type           _Z14verticalScanHHPjS_jj,@function
        .size           _Z14verticalScanHHPjS_jj,(.L_x_264 - _Z14verticalScanHHPjS_jj)
        .other          _Z14verticalScanHHPjS_jj,@"STO_CUDA_ENTRY STV_DEFAULT"
_Z14verticalScanHHPjS_jj:
.text._Z14verticalScanHHPjS_jj:
[----:B------:R-:W-:Y:S01]  /*0000*/  LDC R1, c[0x0][0x37c] ;  /* 0x0000df00ff017b82 */ /* 0x000fe20000000800 */
[----:B------:R-:W0:Y:S07]  /*0010*/  S2R R3, SR_TID.X ;  /* 0x0000000000037919 */ /* 0x000e2e0000002100 */
[----:B------:R-:W1:Y:S01]  /*0020*/  LDC.64 R8, c[0x0][0x390] ;  /* 0x0000e400ff087b82 */ /* 0x000e620000000a00 */
[----:B------:R-:W2:Y:S07]  /*0030*/  LDCU.64 UR6, c[0x0][0x358] ;  /* 0x00006b00ff0677ac */ /* 0x000eae0008000a00 */
[----:B------:R-:W0:Y:S01]  /*0040*/  S2UR UR4, SR_CTAID.X ;  /* 0x00000000000479c3 */ /* 0x000e220000002500 */
[----:B-1----:R-:W-:-:S02]  /*0050*/  IMAD R5, R8, R9, RZ ;  /* 0x0000000908057224 */ /* 0x002fc400078e02ff */
[----:B0-----:R-:W-:-:S05]  /*0060*/  IMAD R0, R3, R8, UR4 ;  /* 0x0000000403007e24 */ /* 0x001fca000f8e0208 */
[----:B------:R-:W-:-:S13]  /*0070*/  ISETP.GE.U32.AND P0, PT, R0, R5, PT ;  /* 0x000000050000720c */ /* 0x000fda0003f06070 */
[----:B------:R-:W0:Y:S02]  /*0080*/  @!P0 LDC.64 R6, c[0x0][0x380] ;  /* 0x0000e000ff068b82 */ /* 0x000e240000000a00 */
[----:B0-----:R-:W-:-:S06]  /*0090*/  @!P0 IMAD.WIDE.U32 R6, R0, 0x4, R6 ;  /* 0x0000000400068825 */ /* 0x001fcc00078e0006 */
[----:B--2---:R-:W2:Y:S01]  /*00a0*/  @!P0 LDG.E R7, desc[UR6][R6.64] ;  /* 0x0000000606078981 */ /* 0x004ea2000c1e1900 */
[----:B------:R-:W0:Y:S01]  /*00b0*/  S2UR UR5, SR_CgaCtaId ;  /* 0x00000000000579c3 */ /* 0x000e220000008800 */
[----:B------:R-:W-:Y:S01]  /*00c0*/  UMOV UR4, 0x400 ;  /* 0x0000040000047882 */ /* 0x000fe20000000000 */
[----:B------:R-:W-:Y:S01]  /*00d0*/  VIADD R4, R9, 0x1 ;  /* 0x0000000109047836 */ /* 0x000fe20000000000 */
[----:B0-----:R-:W-:-:S06]  /*00e0*/  ULEA UR4, UR5, UR4, 0x18 ;  /* 0x0000000405047291 */ /* 0x001fcc000f8ec0ff */
[----:B------:R-:W-:-:S05]  /*00f0*/  LEA R2, R3, UR4, 0x2 ;  /* 0x0000000403027c11 */ /* 0x000fca000f8e10ff */
[----:B--2---:R0:W-:Y:S01]  /*0100*/  @!P0 STS [R2], R7 ;  /* 0x0000000702008388 */ /* 0x0041e20000000800 */
[----:B------:R-:W-:Y:S01]  /*0110*/  BAR.SYNC.DEFER_BLOCKING 0x0 ;  /* 0x0000000000007b1d */ /* 0x000fe20000010000 */
[----:B------:R-:W-:-:S13]  /*0120*/  ISETP.GE.U32.AND P0, PT, R4, 0x2, PT ;  /* 0x000000020400780c */ /* 0x000fda0003f06070 */
[----:B0-----:R-:W-:Y:S05]  /*0130*/  @!P0 BRA `(.L_x_238) ;  /* 0x0000000000908947 */ /* 0x001fea0003800000 */
[----:B------:R-:W-:Y:S01]  /*0140*/  SHF.R.U32.HI R10, RZ, 0x1, R4 ;  /* 0x00000001ff0a7819 */ /* 0x000fe20000011604 */
[----:B------:R-:W-:Y:S01]  /*0150*/  IMAD.MOV.U32 R7, RZ, RZ, 0x1 ;  /* 0x00000001ff077424 */ /* 0x000fe200078e00ff */
[----:B------:R-:W-:Y:S01]  /*0160*/  LEA R4, R3, 0x2, 0x1 ;  /* 0x0000000203047811 */ /* 0x000fe200078e08ff */
[----:B------:R-:W0:Y:S01]  /*0170*/  LDCU UR5, c[0x0][0x394] ;  /* 0x00007280ff0577ac */ /* 0x000e220008000800 */
[----:B------:R-:W-:-:S05]  /*0180*/  NOP ;  /* 0x0000000000007918 */ /* 0x000fca0000000000 */
.L_x_239:
[----:B------:R-:W-:-:S04]  /*0190*/  IMAD R6, R4, R7, RZ ;  /* 0x0000000704067224 */ /* 0x000fc800078e02ff */
[----:B------:R-:W-:-:S05]  /*01a0*/  VIADD R8, R6, 0xffffffff ;  /* 0xffffffff06087836 */ /* 0x000fca0000000000 */
[----:B0-----:R-:W-:-:S13]  /*01b0*/  ISETP.GE.U32.AND P0, PT, R8, UR5, PT ;  /* 0x0000000508007c0c */ /* 0x001fda000bf06070 */
[----:B------:R-:W-:-:S04]  /*01c0*/  @!P0 IADD3 R6, PT, PT, R6, -R7, RZ ;  /* 0x8000000706068210 */ /* 0x000fc80007ffe0ff */
[----:B------:R-:W-:-:S05]  /*01d0*/  @!P0 LEA R6, R6, UR4, 0x2 ;  /* 0x0000000406068c11 */ /* 0x000fca000f8e10ff */
[C---:B------:R-:W-:Y:S01]  /*01e0*/  @!P0 IMAD R8, R7.reuse, 0x4, R6 ;  /* 0x0000000407088824 */ /* 0x040fe200078e0206 */
[----:B------:R-:W-:Y:S01]  /*01f0*/  SHF.L.U32 R7, R7, 0x1, RZ ;  /* 0x0000000107077819 */ /* 0x000fe200000006ff */
[----:B------:R-:W-:Y:S04]  /*0200*/  @!P0 LDS R6, [R6+-0x4] ;  /* 0xfffffc0006068984 */ /* 0x000fe80000000800 */
[----:B------:R-:W0:Y:S02]  /*0210*/  @!P0 LDS R9, [R8+-0x4] ;  /* 0xfffffc0008098984 */ /* 0x000e240000000800 */
[----:B0-----:R-:W-:-:S05]  /*0220*/  @!P0 IMAD.IADD R9, R6, 0x1, R9 ;  /* 0x0000000106098824 */ /* 0x001fca00078e0209 */
[----:B------:R1:W-:Y:S01]  /*0230*/  @!P0 STS [R8+-0x4], R9 ;  /* 0xfffffc0908008388 */ /* 0x0003e20000000800 */
[----:B------:R-:W-:Y:S01]  /*0240*/  BAR.SYNC.DEFER_BLOCKING 0x0 ;  /* 0x0000000000007b1d */ /* 0x000fe20000010000 */
[----:B------:R-:W-:-:S13]  /*0250*/  ISETP.GT.U32.AND P0, PT, R7, R10, PT ;  /* 0x0000000a0700720c */ /* 0x000fda0003f04070 */
[----:B-1----:R-:W-:Y:S05]  /*0260*/  @!P0 BRA `(.L_x_239) ;  /* 0xfffffffc00c88947 */ /* 0x002fea000383ffff */
[----:B------:R-:W-:Y:S01]  /*0270*/  VIADD R6, R10, 0x1 ;  /* 0x000000010a067836 */ /* 0x000fe20000000000 */
[----:B------:R-:W0:Y:S01]  /*0280*/  LDCU UR5, c[0x0][0x394] ;  /* 0x00007280ff0577ac */ /* 0x000e220008000800 */
[----:B------:R-:W-:-:S05]  /*0290*/  NOP ;  /* 0x0000000000007918 */ /* 0x000fca0000000000 */
.L_x_240:
[----:B------:R-:W-:Y:S01]  /*02a0*/  SHF.R.U32.HI R11, RZ, 0x1, R6 ;  /* 0x00000001ff0b7819 */ /* 0x000fe20000011606 */
[----:B------:R-:W-:Y:S04]  /*02b0*/  BAR.SYNC.DEFER_BLOCKING 0x0 ;  /* 0x0000000000007b1d */ /* 0x000fe80000010000 */
[----:B------:R-:W-:-:S05]  /*02c0*/  IMAD R8, R4, R11, RZ ;  /* 0x0000000b04087224 */ /* 0x000fca00078e02ff */
[----:B------:R-:W-:-:S04]  /*02d0*/  IADD3 R7, PT, PT, R8, -0x1, R11 ;  /* 0xffffffff08077810 */ /* 0x000fc80007ffe00b */
[----:B0-----:R-:W-:-:S13]  /*02e0*/  ISETP.GE.U32.AND P0, PT, R7, UR5, PT ;  /* 0x0000000507007c0c */ /* 0x001fda000bf06070 */
[----:B------:R-:W-:-:S05]  /*02f0*/  @!P0 LEA R7, R8, UR4, 0x2 ;  /* 0x0000000408078c11 */ /* 0x000fca000f8e10ff */
[----:B------:R-:W-:Y:S02]  /*0300*/  @!P0 IMAD R8, R11, 0x4, R7 ;  /* 0x000000040b088824 */ /* 0x000fe400078e0207 */
[----:B------:R-:W-:Y:S04]  /*0310*/  @!P0 LDS R7, [R7+-0x4] ;  /* 0xfffffc0007078984 */ /* 0x000fe80000000800 */
[----:B------:R-:W0:Y:S02]  /*0320*/  @!P0 LDS R10, [R8+-0x4] ;  /* 0xfffffc00080a8984 */ /* 0x000e240000000800 */
[----:B0-----:R-:W-:-:S05]  /*0330*/  @!P0 IADD3 R9, PT, PT, R7, R10, RZ ;  /* 0x0000000a07098210 */ /* 0x001fca0007ffe0ff */
[----:B------:R1:W-:Y:S01]  /*0340*/  @!P0 STS [R8+-0x4], R9 ;  /* 0xfffffc0908008388 */ /* 0x0003e20000000800 */
[----:B------:R-:W-:Y:S01]  /*0350*/  ISETP.GT.U32.AND P0, PT, R6, 0x3, PT ;  /* 0x000000030600780c */ /* 0x000fe20003f04070 */
[----:B------:R-:W-:-:S12]  /*0360*/  IMAD.MOV.U32 R6, RZ, RZ, R11 ;  /* 0x000000ffff067224 */ /* 0x000fd800078e000b */
[----:B-1----:R-:W-:Y:S05]  /*0370*/  @P0 BRA `(.L_x_240) ;  /* 0xfffffffc00c80947 */ /* 0x002fea000383ffff */
.L_x_238:
[----:B------:R-:W-:Y:S01]  /*0380*/  BAR.SYNC.DEFER_BLOCKING 0x0 ;  /* 0x0000000000007b1d */ /* 0x000fe20000010000 */
[----:B------:R-:W-:-:S13]  /*0390*/  ISETP.GE.U32.AND P0, PT, R0, R5, PT ;  /* 0x000000050000720c */ /* 0x000fda0003f06070 */
[----:B------:R-:W-:Y:S05]  /*03a0*/  @P0 EXIT ;  /* 0x000000000000094d */ /* 0x000fea0003800000 */
[----:B------:R-:W-:-:S13]  /*03b0*/  ISETP.NE.AND P0, PT, R3, RZ, PT ;  /* 0x000000ff0300720c */ /* 0x000fda0003f05270 */
[----:B------:R-:W0:Y:S02]  /*03c0*/  @!P0 LDC.64 R4, c[0x0][0x388] ;  /* 0x0000e200ff048b82 */ /* 0x000e240000000a00 */
[----:B0-----:R-:W-:-:S05]  /*03d0*/  @!P0 IMAD.WIDE.U32 R4, R0, 0x4, R4 ;  /* 0x0000000400048825 */ /* 0x001fca00078e0004 */
[----:B------:R0:W-:Y:S01]  /*03e0*/  @!P0 STG.E desc[UR6][R4.64], RZ ;  /* 0x000000ff04008986 */ /* 0x0001e2000c101906 */
[----:B------:R-:W-:Y:S05]  /*03f0*/  @!P0 EXIT ;  /* 0x000000000000894d */ /* 0x000fea0003800000 */
[----:B------:R-:W1:Y:S01]  /*0400*/  LDS R3, [R2+-0x4] ;  /* 0xfffffc0002037984 */ /* 0x000e620000000800 */
[----:B0-----:R-:W0:Y:S02]  /*0410*/  LDC.64 R4, c[0x0][0x388] ;  /* 0x0000e200ff047b82 */ /* 0x001e240000000a00 */
[----:B0-----:R-:W-:-:S05]  /*0420*/  IMAD.WIDE.U32 R4, R0, 0x4, R4 ;  /* 0x0000000400047825 */ /* 0x001fca00078e0004 */
[----:B-1----:R-:W-:Y:S01]  /*0430*/  STG.E desc[UR6][R4.64], R3 ;  /* 0x0000000304007986 */ /* 0x002fe2000c101906 */
[----:B------:R-:W-:Y:S05]  /*0440*/  EXIT ;  /* 0x000000000000794d */ /* 0x000fea0003800000 */
.L_x_241:
        /* <DEDUP_REMOVED lines=11> */
.L_x_264:


//--------------------- .text._Z15GlobalHistoScanPjS_jj --------------------------
	.section	.text._Z15GlobalHistoScanPjS_jj,"ax",@progbits
	.align	128
        .global         _Z15GlobalHistoScanPjS_jj
        .type           _Z15GlobalHistoScanPjS_jj,@function
        .size           _Z15GlobalHistoScanPjS_jj,(.L_x_265 - _Z15GlobalHistoScanPjS_jj)
        .other          _Z15GlobalHistoScanPjS_jj,@"STO_CUDA_ENTRY STV_DEFAULT"
_Z15GlobalHistoScanPjS_jj:
.text._Z15GlobalHistoScanPjS_jj:
[----:B------:R-:W-:Y:S01]  /*0000*/  LDC R1, c[0x0][0x37c] ;  /* 0x0000df00ff017b82 */ /* 0x000fe20000000800 */
[----:B------:R-:W0:Y:S01]  /*0010*/  S2R R0, SR_TID.X ;  /* 0x0000000000007919 */ /* 0x000e220000002100 */
[----:B------:R-:W0:Y:S01]  /*0020*/  LDCU UR4, c[0x0][0x390] ;  /* 0x00007200ff0477ac */ /* 0x000e220008000800 */
[----:B------:R-:W1:Y:S01]  /*0030*/  LDCU.64 UR6, c[0x0][0x358] ;  /* 0x00006b00ff0677ac */ /* 0x000e620008000a00 */
[----:B0-----:R-:W-:-:S13]  /*0040*/  ISETP.GE.U32.AND P0, PT, R0, UR4, PT ;  /* 0x0000000400007c0c */ /* 0x001fda000bf06070 */
[----:B------:R-:W0:Y:S02]  /*0050*/  @!P0 LDC.64 R2, c[0x0][0x380] ;  /* 0x0000e000ff028b82 */ /* 0x000e240000000a00 */
[----:B0-----:R-:W-:-:S06]  /*0060*/  @!P0 IMAD.WIDE.U32 R2, R0, 0x4, R2 ;  /* 0x0000000400028825 */ /* 0x001fcc00078e0002 */
[----:B-1----:R-:W2:Y:S01]  /*0070*/  @!P0 LDG.E R3, desc[UR6][R2.64] ;  /* 0x0000000602038981 */ /* 0x002ea2000c1e1900 */
[----:B------:R-:W0:Y:S01]  /*0080*/  S2UR UR5, SR_CgaCtaId ;  /* 0x00000000000579c3 */ /* 0x000e220000008800 */
[----:B------:R-:W-:Y:S01]  /*0090*/  UMOV UR4, 0x400 ;  /* 0x0000040000047882 */ /* 0x000fe20000000000 */
[----:B------:R-:W-:Y:S01]  /*00a0*/  BSSY.RECONVERGENT B0, `(.L_x_242) ;  /* 0x0000008000007945 */ /* 0x000fe20003800200 */
[----:B0-----:R-:W-:-:S06]  /*00b0*/  ULEA UR4, UR5, UR4, 0x18 ;  /* 0x0000000405047291 */ /* 0x001fcc000f8ec0ff */
[----:B------:R-:W-:-:S05]  /*00c0*/  LEA R4, R0, UR4, 0x2 ;  /* 0x0000000400047c11 */ /* 0x000fca000f8e10ff */
[----:B--2---:R0:W-:Y:S01]  /*00d0*/  @!P0 STS [R4], R3 ;  /* 0x0000000304008388 */ /* 0x0041e20000000800 */
[----:B------:R-:W-:Y:S05]  /*00e0*/  @!P0 BRA `(.L_x_243) ;  /* 0x00000000000c8947 */ /* 0x000fea0003800000 */
[----:B------:R-:W1:Y:S02]  /*00f0*/  LDCU UR5, c[0x0][0x394] ;  /* 0x00007280ff0577ac */ /* 0x000e640008000800 */
[----:B-1----:R-:W-:-:S13]  /*0100*/  ISETP.GE.U32.AND P0, PT, R0, UR5, PT ;  /* 0x0000000500007c0c */ /* 0x002fda000bf06070 */
[----:B------:R1:W-:Y:S02]  /*0110*/  @!P0 STS [R4], RZ ;  /* 0x000000ff04008388 */ /* 0x0003e40000000800 */
.L_x_243:
[----:B------:R-:W-:Y:S05]  /*0120*/  BSYNC.RECONVERGENT B0 ;  /* 0x0000000000007941 */ /* 0x000fea0003800200 */
.L_x_242:
[----:B------:R-:W2:Y:S02]  /*0130*/  LDCU UR5, c[0x0][0x394] ;  /* 0x00007280ff0577ac */ /* 0x000ea40008000800 */
[----:B--2---:R-:W-:Y:S01]  /*0140*/  UISETP.GE.U32.AND UP0, UPT, UR5, 0x2, UPT ;  /* 0x000000020500788c */ /* 0x004fe2000bf06070 */
[----:B------:R-:W-:Y:S08]  /*0150*/  BAR.SYNC.DEFER_BLOCKING 0x0 ;  /* 0x0000000000007b1d */ /* 0x000ff00000010000 */
[----:B------:R-:W-:Y:S05]  /*0160*/  BRA.U !UP0, `(.L_x_244) ;  /* 0x0000000108907547 */ /* 0x000fea000b800000 */
[----:B------:R-:W-:Y:S01]  /*0170*/  LEA R2, R0, 0x2, 0x1 ;  /* 0x0000000200027811 */ /* 0x000fe200078e08ff */
[----:B0-----:R-:W-:Y:S01]  /*0180*/  IMAD.MOV.U32 R3, RZ, RZ, 0x1 ;  /* 0x00000001ff037424 */ /* 0x001fe200078e00ff */
[----:B------:R-:W0:Y:S01]  /*0190*/  LDCU UR9, c[0x0][0x394] ;  /* 0x00007280ff0977ac */ /* 0x000e220008000800 */
[----:B------:R-:W2:Y:S01]  /*01a0*/  LDCU UR8, c[0x0][0x394] ;  /* 0x00007280ff0877ac */ /* 0x000ea20008000800 */
[----:B------:R-:W-:-:S12]  /*01b0*/  USHF.R.U32.HI UR5, URZ, 0x1, UR5 ;  /* 0x00000001ff057899 */ /* 0x000fd80008011605 */
.L_x_245:
[----:B------:R-:W-:-:S04]  /*01c0*/  IMAD R6, R2, R3, RZ ;  /* 0x0000000302067224 */ /* 0x000fc800078e02ff */
[----:B------:R-:W-:-:S05]  /*01d0*/  VIADD R5, R6, 0xffffffff ;  /* 0xffffffff06057836 */ /* 0x000fca0000000000 */
[----:B0-----:R-:W-:-:S13]  /*01e0*/  ISETP.GE.U32.AND P0, PT, R5, UR9, PT ;  /* 0x0000000905007c0c */ /* 0x001fda000bf06070 */
[----:B------:R-:W-:-:S05]  /*01f0*/  @!P0 IMAD.IADD R5, R6, 0x1, -R3 ;  /* 0x0000000106058824 */ /* 0x000fca00078e0a03 */
[----:B------:R-:W-:-:S05]  /*0200*/  @!P0 LEA R6, R5, UR4, 0x2 ;  /* 0x0000000405068c11 */ /* 0x000fca000f8e10ff */
[C---:B------:R-:W-:Y:S02]  /*0210*/  @!P0 IMAD R5, R3.reuse, 0x4, R6 ;  /* 0x0000000403058824 */ /* 0x040fe400078e0206 */
[----:B------:R-:W-:Y:S01]  /*0220*/  @!P0 LDS R6, [R6+-0x4] ;  /* 0xfffffc0006068984 */ /* 0x000fe20000000800 */
[----:B------:R-:W-:-:S03]  /*0230*/  IMAD.SHL.U32 R3, R3, 0x2, RZ ;  /* 0x0000000203037824 */ /* 0x000fc600078e00ff */
[----:B------:R-:W0:Y:S02]  /*0240*/  @!P0 LDS R7, [R5+-0x4] ;  /* 0xfffffc0005078984 */ /* 0x000e240000000800 */
[----:B0-----:R-:W-:-:S05]  /*0250*/  @!P0 IMAD.IADD R8, R6, 0x1, R7 ;  /* 0x0000000106088824 */ /* 0x001fca00078e0207 */
[----:B------:R3:W-:Y:S01]  /*0260*/  @!P0 STS [R5+-0x4], R8 ;  /* 0xfffffc0805008388 */ /* 0x0007e20000000800 */
[----:B------:R-:W-:Y:S01]  /*0270*/  BAR.SYNC.DEFER_BLOCKING 0x0 ;  /* 0x0000000000007b1d */ /* 0x000fe20000010000 */
[----:B------:R-:W-:-:S13]  /*0280*/  ISETP.GT.U32.AND P0, PT, R3, UR5, PT ;  /* 0x0000000503007c0c */ /* 0x000fda000bf04070 */
[----:B---3--:R-:W-:Y:S05]  /*0290*/  @!P0 BRA `(.L_x_245) ;  /* 0xfffffffc00c88947 */ /* 0x008fea000383ffff */
[----:B--2---:R-:W-:Y:S01]  /*02a0*/  IMAD.U32 R3, RZ, RZ, UR8 ;  /* 0x00000008ff037e24 */ /* 0x004fe2000f8e00ff */
[----:B------:R-:W0:Y:S01]  /*02b0*/  LDCU UR5, c[0x0][0x394] ;  /* 0x00007280ff0577ac */ /* 0x000e220008000800 */
[----:B------:R-:W-:-:S05]  /*02c0*/  NOP ;  /* 0x0000000000007918 */ /* 0x000fca0000000000 */
.L_x_246:
        /* <DEDUP_REMOVED lines=9> */
[----:B0-----:R-:W-:-:S05]  /*0360*/  @!P0 IMAD.IADD R7, R5, 0x1, R8 ;  /* 0x0000000105078824 */ /* 0x001fca00078e0208 */
[----:B------:R2:W-:Y:S01]  /*0370*/  @!P0 STS [R6+-0x4], R7 ;  /* 0xfffffc0706008388 */ /* 0x0005e20000000800 */
[----:B------:R-:W-:Y:S01]  /*0380*/  ISETP.GT.U32.AND P0, PT, R3, 0x3, PT ;  /* 0x000000030300780c */ /* 0x000fe20003f04070 */
[----:B------:R-:W-:-:S12]  /*0390*/  IMAD.MOV.U32 R3, RZ, RZ, R9 ;  /* 0x000000ffff037224 */ /* 0x000fd800078e0009 */
[----:B--2---:R-:W-:Y:S05]  /*03a0*/  @P0 BRA `(.L_x_246) ;  /* 0xfffffffc00c80947 */ /* 0x004fea000383ffff */
.L_x_244:
[----:B------:R-:W2:Y:S01]  /*03b0*/  LDCU UR5, c[0x0][0x390] ;  /* 0x00007200ff0577ac */ /* 0x000ea20008000800 */
[----:B------:R-:W-:Y:S01]  /*03c0*/  BAR.SYNC.DEFER_BLOCKING 0x0 ;  /* 0x0000000000007b1d */ /* 0x000fe20000010000 */
[----:B--2---:R-:W-:-:S13]  /*03d0*/  ISETP.GE.U32.AND P0, PT, R0, UR5, PT ;  /* 0x0000000500007c0c */ /* 0x004fda000bf06070 */
[----:B------:R-:W-:Y:S05]  /*03e0*/  @P0 EXIT ;  /* 0x000000000000094d */ /* 0x000fea0003800000 */
[----:B------:R-:W-:-:S13]  /*03f0*/  ISETP.NE.AND P0, PT, R0, RZ, PT ;  /* 0x000000ff0000720c */ /* 0x000fda0003f05270 */
[----:B0-----:R-:W0:Y:S02]  /*0400*/  @!P0 LDC.64 R2, c[0x0][0x388] ;  /* 0x0000e200ff028b82 */ /* 0x001e240000000a00 */
[----:B0-----:R0:W-:Y:S01]  /*0410*/  @!P0 STG.E desc[UR6][R2.64], RZ ;  /* 0x000000ff02008986 */ /* 0x0011e2000c101906 */
[----:B------:R-:W-:Y:S05]  /*0420*/  @!P0 EXIT ;  /* 0x000000000000894d */ /* 0x000fea0003800000 */
[----:B------:R-:W2:Y:S01]  /*0430*/  LDS R5, [R4+-0x4] ;  /* 0xfffffc0004057984 */ /* 0x000ea20000000800 */
[----:B0-----:R-:W0:Y:S02]  /*0440*/  LDC.64 R2, c[0x0][0x388] ;  /* 0x0000e200ff027b82 */ /* 0x001e240000000a00 */
[----:B0-----:R-:W-:-:S05]  /*0450*/  IMAD.WIDE.U32 R2, R0, 0x4, R2 ;  /* 0x0000000400027825 */ /* 0x001fca00078e0002 */
[----:B--2---:R-:W-:Y:S01]  /*0460*/  STG.E desc[UR6][R2.64], R5 ;  /* 0x0000000502007986 */ /* 0x004fe2000c101906 */
[----:B------:R-:W-:Y:S05]  /*0470*/  EXIT ;  /* 0x000000000000794d */ /* 0x000fea0003800000 */
.L_x_247:
        /* <DEDUP_REMOVED lines=16> */
.L_x_265:


//--------------------- .text._Z19blockAndGlobalHistoPjS_jS_xjj --------------------------
	.section	.text._Z19blockAndGlobalHistoPjS_jS_xjj,"ax",@progbits
	.align	128
        .global         _Z19blockAndGlobalHistoPjS_jS_xjj
        .type           _Z19blockAndGlobalHistoPjS_jS_xjj,@function
        .size           _Z19blockAndGlobalHistoPjS_jS_xjj,(.L_x_266 - _Z19blockAndGlobalHistoPjS_jS_xjj)
        .other          _Z19blockAndGlobalHistoPjS_jS_xjj,@"STO_CUDA_ENTRY STV_DEFAULT"
_Z19blockAndGlobalHistoPjS_jS_xjj:
.text._Z19blockAndGlobalHistoPjS_jS_xjj:
[----:B------:R-:W-:Y:S01]  /*0000*/  LDC R1, c[0x0][0x37c] ;  /* 0x0000df00ff017b82 */ /* 0x000fe20000000800 */
[----:B------:R-:W0:Y:S07]  /*0010*/  S2R R0, SR_TID.X ;  /* 0x0000000000007919 */ /* 0x000e2e0000002100 */
[----:B------:R-:W1:Y:S01]  /*0020*/  S2UR UR5, SR_CgaCtaId ;  /* 0x00000000000579c3 */ /* 0x000e620000008800 */
[----:B------:R-:W2:Y:S01]  /*0030*/  LDCU UR11, c[0x0][0x390] ;  /* 0x00007200ff0b77ac */ /* 0x000ea20008000800 */
[----:B------:R-:W-:Y:S01]  /*0040*/  BSSY.RECONVERGENT B0, `(.L_x_248) ;  /* 0x0000021000007945 */ /* 0x000fe20003800200 */
[----:B------:R-:W-:-:S05]  /*0050*/  UMOV UR4, 0x400 ;  /* 0x0000040000047882 */ /* 0x000fca0000000000 */
[----:B------:R-:W3:Y:S01]  /*0060*/  S2UR UR10, SR_CTAID.X ;  /* 0x00000000000a79c3 */ /* 0x000ee20000002500 */
[----:B-1----:R-:W-:-:S04]  /*0070*/  ULEA UR4, UR5, UR4, 0x18 ;  /* 0x0000000405047291 */ /* 0x002fc8000f8ec0ff */
[----:B--2---:R-:W-:Y:S02]  /*0080*/  ULEA UR8, UR11, UR4, 0x2 ;  /* 0x000000040b087291 */ /* 0x004fe4000f8e10ff */
[C---:B0-----:R-:W-:Y:S02]  /*0090*/  ISETP.GE.U32.AND P0, PT, R0.reuse, UR11, PT ;  /* 0x0000000b00007c0c */ /* 0x041fe4000bf06070 */
[----:B------:R-:W-:-:S11]  /*00a0*/  LEA R6, R0, UR4, 0x2 ;  /* 0x0000000400067c11 */ /* 0x000fd6000f8e10ff */
[----:B------:R0:W-:Y:S01]  /*00b0*/  @!P0 STS [R6], RZ ;  /* 0x000000ff06008388 */ /* 0x0001e20000000800 */
[----:B---3--:R-:W-:Y:S05]  /*00c0*/  @P0 BRA `(.L_x_249) ;  /* 0x0000000000600947 */ /* 0x008fea0003800000 */
[----:B------:R-:W1:Y:S01]  /*00d0*/  I2F.U32.RP R4, UR11 ;  /* 0x0000000b00047d06 */ /* 0x000e620008209000 */
[----:B------:R-:W2:Y:S01]  /*00e0*/  LDC.64 R8, c[0x0][0x3a8] ;  /* 0x0000ea00ff087b82 */ /* 0x000ea20000000a00 */
        /* <DEDUP_REMOVED lines=8> */
[----:B--2---:R-:W-:-:S05]  /*0170*/  IADD3 R2, PT, PT, R9, UR11, -R8 ;  /* 0x0000000b09027c10 */ /* 0x004fca000fffe808 */
[----:B------:R-:W-:-:S04]  /*0180*/  IMAD.HI.U32 R5, R5, R2, RZ ;  /* 0x0000000205057227 */ /* 0x000fc800078e00ff */
[----:B------:R-:W-:-:S04]  /*0190*/  IMAD.MOV R7, RZ, RZ, -R5 ;  /* 0x000000ffff077224 */ /* 0x000fc800078e0a05 */
[----:B------:R-:W-:-:S05]  /*01a0*/  IMAD R2, R7, UR11, R2 ;  /* 0x0000000b07027c24 */ /* 0x000fca000f8e0202 */
[----:B------:R-:W-:-:S13]  /*01b0*/  ISETP.GE.U32.AND P0, PT, R2, UR11, PT ;  /* 0x0000000b02007c0c */ /* 0x000fda000bf06070 */
[----:B------:R-:W-:Y:S01]  /*01c0*/  @P0 VIADD R2, R2, -UR11 ;  /* 0x8000000b02020c36 */ /* 0x000fe20008000000 */
[----:B------:R-:W-:-:S04]  /*01d0*/  @P0 IADD3 R5, PT, PT, R5, 0x1, RZ ;  /* 0x0000000105050810 */ /* 0x000fc80007ffe0ff */
[----:B------:R-:W-:Y:S02]  /*01e0*/  ISETP.GE.U32.AND P1, PT, R2, UR11, PT ;  /* 0x0000000b02007c0c */ /* 0x000fe4000bf26070 */
[----:B------:R-:W-:-:S11]  /*01f0*/  LEA R2, R0, UR8, 0x2 ;  /* 0x0000000800027c11 */ /* 0x000fd6000f8e10ff */
[----:B------:R-:W-:Y:S01]  /*0200*/  @P1 VIADD R5, R5, 0x1 ;  /* 0x0000000105051836 */ /* 0x000fe20000000000 */
[----:B------:R-:W-:-:S05]  /*0210*/  @!P2 LOP3.LUT R5, RZ, UR11, RZ, 0x33, !PT ;  /* 0x0000000bff05ac12 */ /* 0x000fca000f8e33ff */
[----:B------:R-:W-:-:S04]  /*0220*/  IMAD R5, R5, R0, R5 ;  /* 0x0000000005057224 */ /* 0x000fc800078e0205 */
[----:B------:R-:W-:-:S05]  /*0230*/  IMAD.IADD R5, R5, 0x1, R8 ;  /* 0x0000000105057824 */ /* 0x000fca00078e0208 */
[----:B------:R1:W-:Y:S02]  /*0240*/  STS [R2], R5 ;  /* 0x0000000502007388 */ /* 0x0003e40000000800 */
.L_x_249:
[----:B------:R-:W-:Y:S05]  /*0250*/  BSYNC.RECONVERGENT B0 ;  /* 0x0000000000007941 */ /* 0x000fea0003800200 */
.L_x_248:
[----:B------:R-:W2:Y:S01]  /*0260*/  LDCU UR6, c[0x0][0x360] ;  /* 0x00006c00ff0677ac */ /* 0x000ea20008000800 */
[----:B------:R-:W-:Y:S06]  /*0270*/  BAR.SYNC.DEFER_BLOCKING 0x0 ;  /* 0x0000000000007b1d */ /* 0x000fec0000010000 */
[----:B------:R-:W3:Y:S01]  /*0280*/  LDCU.64 UR14, c[0x0][0x3a0] ;  /* 0x00007400ff0e77ac */ /* 0x000ee20008000a00 */
[----:B------:R-:W4:Y:S01]  /*0290*/  LDCU.64 UR12, c[0x0][0x358] ;  /* 0x00006b00ff0c77ac */ /* 0x000f220008000a00 */
[----:B--2---:R-:W-:-:S04]  /*02a0*/  UIMAD UR5, UR10, UR6, URZ ;  /* 0x000000060a0572a4 */ /* 0x004fc8000f8e02ff */
[----:B---3--:R-:W-:-:S04]  /*02b0*/  UISETP.GE.U32.AND UP0, UPT, UR5, UR14, UPT ;  /* 0x0000000e0500728c */ /* 0x008fc8000bf06070 */
[----:B------:R-:W-:-:S09]  /*02c0*/  UISETP.GE.AND.EX UP0, UPT, URZ, UR15, UPT, UP0 ;  /* 0x0000000fff00728c */ /* 0x000fd2000bf06300 */
[----:B----4-:R-:W-:Y:S05]  /*02d0*/  BRA.U UP0, `(.L_x_250) ;  /* 0x0000000100807547 */ /* 0x010fea000b800000 */
[----:B------:R-:W2:Y:S01]  /*02e0*/  LDCU UR7, c[0x0][0x370] ;  /* 0x00006e00ff0777ac */ /* 0x000ea20008000800 */
[----:B------:R-:W-:-:S04]  /*02f0*/  UISETP.LT.U32.AND UP0, UPT, UR11, 0x1, UPT ;  /* 0x000000010b00788c */ /* 0x000fc8000bf01070 */
[----:B------:R-:W-:Y:S02]  /*0300*/  USEL UR9, UR11, 0x1, !UP0 ;  /* 0x000000010b097887 */ /* 0x000fe4000c000000 */
[----:B--2---:R-:W-:-:S12]  /*0310*/  UIMAD UR6, UR6, UR7, URZ ;  /* 0x00000007060672a4 */ /* 0x004fd8000f8e02ff */
.L_x_255:
[----:B--2---:R-:W2:Y:S01]  /*0320*/  LDCU.64 UR14, c[0x0][0x3a0] ;  /* 0x00007400ff0e77ac */ /* 0x004ea20008000a00 */
[----:B------:R-:W-:Y:S01]  /*0330*/  VIADD R3, R0, UR5 ;  /* 0x0000000500037c36 */ /* 0x000fe20008000000 */
[----:B------:R-:W-:Y:S04]  /*0340*/  BSSY.RECONVERGENT B0, `(.L_x_251) ;  /* 0x0000013000007945 */ /* 0x000fe80003800200 */
[----:B--2---:R-:W-:-:S04]  /*0350*/  ISETP.GE.U32.AND P0, PT, R3, UR14, PT ;  /* 0x0000000e03007c0c */ /* 0x004fc8000bf06070 */
[----:B------:R-:W-:-:S13]  /*0360*/  ISETP.GE.U32.AND.EX P0, PT, RZ, UR15, PT, P0 ;  /* 0x0000000fff007c0c */ /* 0x000fda000bf06100 */
[----:B------:R-:W-:Y:S05]  /*0370*/  @P0 BRA `(.L_x_252) ;  /* 0x00000000003c0947 */ /* 0x000fea0003800000 */
[----:B------:R-:W1:Y:S02]  /*0380*/  LDCU.64 UR14, c[0x0][0x398] ;  /* 0x00007300ff0e77ac */ /* 0x000e640008000a00 */
[----:B-1----:R-:W-:-:S04]  /*0390*/  LEA R2, P0, R3, UR14, 0x2 ;  /* 0x0000000e03027c11 */ /* 0x002fc8000f8010ff */
[----:B------:R-:W-:-:S06]  /*03a0*/  LEA.HI.X R3, R3, UR15, RZ, 0x2, P0 ;  /* 0x0000000f03037c11 */ /* 0x000fcc00080f14ff */
[----:B------:R1:W5:Y:S01]  /*03b0*/  LDG.E R3, desc[UR12][R2.64] ;  /* 0x0000000c02037981 */ /* 0x000362000c1e1900 */
[----:B------:R-:W-:-:S07]  /*03c0*/  HFMA2 R4, -RZ, RZ, 0, 0 ;  /* 0x00000000ff047431 */ /* 0x000fce00000001ff */
.L_x_254:
[----:B-1----:R-:W-:-:S06]  /*03d0*/  LEA R2, R4, UR8, 0x2 ;  /* 0x0000000804027c11 */ /* 0x002fcc000f8e10ff */
[----:B------:R-:W1:Y:S02]  /*03e0*/  LDS R2, [R2] ;  /* 0x0000000002027984 */ /* 0x000e640000000800 */
[----:B-1---5:R-:W-:-:S13]  /*03f0*/  ISETP.GE.U32.AND P0, PT, R3, R2, PT ;  /* 0x000000020300720c */ /* 0x022fda0003f06070 */
[----:B------:R-:W-:Y:S05]  /*0400*/  @!P0 BRA `(.L_x_253) ;  /* 0x0000000000108947 */ /* 0x000fea0003800000 */
[----:B------:R-:W-:-:S05]  /*0410*/  VIADD R4, R4, 0x1 ;  /* 0x0000000104047836 */ /* 0x000fca0000000000 */
[----:B------:R-:W-:-:S13]  /*0420*/  ISETP.NE.AND P0, PT, R4, UR9, PT ;  /* 0x0000000904007c0c */ /* 0x000fda000bf05270 */
[----:B------:R-:W-:Y:S05]  /*0430*/  @P0 BRA `(.L_x_254) ;  /* 0xfffffffc00e40947 */ /* 0x000fea000383ffff */
[----:B------:R-:W-:Y:S05]  /*0440*/  BRA `(.L_x_252) ;  /* 0x0000000000087947 */ /* 0x000fea0003800000 */
.L_x_253:
[----:B------:R-:W-:-:S05]  /*0450*/  LEA R4, R4, UR4, 0x2 ;  /* 0x0000000404047c11 */ /* 0x000fca000f8e10ff */
[----:B------:R2:W-:Y:S02]  /*0460*/  ATOMS.POPC.INC.32 RZ, [R4+URZ] ;  /* 0x0000000004ff7f8c */ /* 0x0005e4000d8000ff */
.L_x_252:
[----:B------:R-:W-:Y:S05]  /*0470*/  BSYNC.RECONVERGENT B0 ;  /* 0x0000000000007941 */ /* 0x000fea0003800200 */
.L_x_251:
[----:B------:R-:W3:Y:S01]  /*0480*/  LDCU.64 UR14, c[0x0][0x3a0] ;  /* 0x00007400ff0e77ac */ /* 0x000ee20008000a00 */
[----:B------:R-:W-:-:S04]  /*0490*/  UIADD3 UR5, UPT, UPT, UR6, UR5, URZ ;  /* 0x0000000506057290 */ /* 0x000fc8000fffe0ff */
[----:B---3--:R-:W-:-:S04]  /*04a0*/  UISETP.GE.U32.AND UP0, UPT, UR5, UR14, UPT ;  /* 0x0000000e0500728c */ /* 0x008fc8000bf06070 */
[----:B------:R-:W-:Y:S01]  /*04b0*/  UISETP.GE.AND.EX UP0, UPT, URZ, UR15, UPT, UP0 ;  /* 0x0000000fff00728c */ /* 0x000fe2000bf06300 */
[----:B------:R-:W-:Y:S08]  /*04c0*/  BAR.SYNC.DEFER_BLOCKING 0x0 ;  /* 0x0000000000007b1d */ /* 0x000ff00000010000 */
[----:B------:R-:W-:Y:S05]  /*04d0*/  BRA.U !UP0, `(.L_x_255) ;  /* 0xfffffffd08907547 */ /* 0x000fea000b83ffff */
.L_x_250:
[----:B------:R-:W3:Y:S08]  /*04e0*/  LDC R9, c[0x0][0x390] ;  /* 0x0000e400ff097b82 */ /* 0x000ef00000000800 */
[----:B------:R-:W-:Y:S01]  /*04f0*/  BAR.SYNC.DEFER_BLOCKING 0x0 ;  /* 0x0000000000007b1d */ /* 0x000fe20000010000 */
[----:B---3--:R-:W-:-:S13]  /*0500*/  ISETP.GE.U32.AND P0, PT, R0, R9, PT ;  /* 0x000000090000720c */ /* 0x008fda0003f06070 */
[----:B------:R-:W-:Y:S05]  /*0510*/  @P0 EXIT ;  /* 0x000000000000094d */ /* 0x000fea0003800000 */
[----:B------:R-:W3:Y:S01]  /*0520*/  LDS R7, [R6] ;  /* 0x0000000006077984 */ /* 0x000ee20000000800 */
[----:B-1----:R-:W1:Y:S01]  /*0530*/  LDC.64 R2, c[0x0][0x380] ;  /* 0x0000e000ff027b82 */ /* 0x002e620000000a00 */
[----:B------:R-:W-:-:S07]  /*0540*/  IMAD R9, R9, UR10, R0 ;  /* 0x0000000a09097c24 */ /* 0x000fce000f8e0200 */
[----:B--2---:R-:W2:Y:S01]  /*0550*/  LDC.64 R4, c[0x0][0x388] ;  /* 0x0000e200ff047b82 */ /* 0x004ea20000000a00 */
[----:B-1----:R-:W-:-:S04]  /*0560*/  IMAD.WIDE.U32 R2, R9, 0x4, R2 ;  /* 0x0000000409027825 */ /* 0x002fc800078e0002 */
[----:B--2---:R-:W-:Y:S01]  /*0570*/  IMAD.WIDE.U32 R4, R0, 0x4, R4 ;  /* 0x0000000400047825 */ /* 0x004fe200078e0004 */
[----:B---3--:R-:W-:Y:S04]  /*0580*/  STG.E desc[UR12][R2.64], R7 ;  /* 0x0000000702007986 */ /* 0x008fe8000c10190c */
[----:B------:R-:W-:Y:S01]  /*0590*/  REDG.E.ADD.STRONG.GPU desc[UR12][R4.64], R7 ;  /* 0x000000070400798e */ /* 0x000fe2000c12e10c */
[----:B------:R-:W-:Y:S05]  /*05a0*/  EXIT ;  /* 0x000000000000794d */ /* 0x000fea0003800000 */
.L_x_256:
        /* <DEDUP_REMOVED lines=13> */
.L_x_266:


//--------------------- .nv.shared._ZN3cub18CUB_300001_SM_10006detail10radix_sort29DeviceRadixSortOnesweepKernelINS1_5radix10policy_hubIjNS0_8NullTypeEyE10Policy1000ELNS0_9SortOrderE0EjS6_yiiNS1_21identity_decomposer_tEEEvPT5_SC_PT3_PKSD_PT1_PKSH_PT2_PKSL_T4_iiT6_ --------------------------
	.section	.nv.shared._ZN3cub18CUB_300001_SM_10006detail10radix_sort29DeviceRadixSortOnesweepKernelINS1_5radix10policy_hubIjNS0_8NullTypeEyE10Policy1000ELNS0_9SortOrderE0EjS6_yiiNS1_21identity_decomposer_tEEEvPT5_SC_PT3_PKSD_PT1_PKSH_PT2_PKSL_T4_iiT6_,"aw",@nobits
	.sectionflags	@""
	.align	16
.nv.shared._ZN3cub18CUB_300001_SM_10006detail10radix_sort29DeviceRadixSortOnesweepKernelINS1_5radix10policy_hubIjNS0_8NullTypeEyE10Policy1000ELNS0_9SortOrderE0EjS6_yiiNS1_21identity_decomposer_tEEEvPT5_SC_PT3_PKSD_PT1_PKSH_PT2_PKSL_T4_iiT6_:
	.zero		32256


//--------------------- .nv.shared.reserved.0     --------------------------
	.section	.nv.shared.reserved.0,"aw",@nobits
	.weak		__nv_reservedSMEM_offset_0_alias
	.size		__nv_reservedSMEM_offset_0_alias, 0, 64
	.other		__nv_reservedSMEM_offset_0_alias,@"STO_CUDA_RESERVED_SHARED STV_DEFAULT"
__nv_reservedSMEM_offset_0_alias:
	.zero		0
	.zero		64


//--------------------- .nv.global                --------------------------
	.section	.nv.global,"aw",@nobits
.nv.global:
	.type		_ZN34_INTERNAL_40805532_4_k_cu_c9ff028d6thrust24THRUST_300001_SM_1000_NS12placeholders2_8E,@object
	.size		_ZN34_INTERNAL_40805532_4_k_cu_c9ff028d6thrust24THRUST_300001_SM_1000_NS12placeholders2_8E,(_ZN34_INTERNAL_40805532_4_k_cu_c9ff028d4cuda3std3__436_GLOBAL__N__40805532_4_k_cu_c9ff028d6ignoreE - _ZN34_INTERNAL_40805532_4_k_cu_c9ff028d6thrust24THRUST_300001_SM_1000_NS12placeholders2_8E)
_ZN34_INTERNAL_40805532_4_k_cu_c9ff028d6thrust24THRUST_300001_SM_1000_NS12placeholders2_8E:
	.zero		1
	.type		_ZN34_INTERNAL_40805532_4_k_cu_c9ff028d4cuda3std3__436_GLOBAL__N__40805532_4_k_cu_c9ff028d6ignoreE,@object
	.size		_ZN34_INTERNAL_40805532_4_k_cu_c9ff028d4cuda3std3__436_GLOBAL__N__40805532_4_k_cu_c9ff028d6ignoreE,(_ZN34_INTERNAL_40805532_4_k_cu_c9ff028d4cuda3std6ranges3__45__cpo4dataE - _ZN34_INTERNAL_40805532_4_k_cu_c9ff028d4cuda3std3__436_GLOBAL__N__40805532_4_k_cu_c9ff028d6ignoreE)
_ZN34_INTERNAL_40805532_4_k_cu_c9ff028d4cuda3std3__436_GLOBAL__N__40805532_4_k_cu_c9ff028d6ignoreE:
	.zero		1
	.type		_ZN34_INTERNAL_40805532_4_k_cu_c9ff028d4cuda3std6ranges3__45__cpo4dataE,@object
	.size		_ZN34_INTERNAL_40805532_4_k_cu_c9ff028d4cuda3std6ranges3__45__cpo4dataE,(_ZN34_INTERNAL_40805532_4_k_cu_c9ff028d6thrust24THRUST_300001_SM_1000_NS6system3cpp3parE - _ZN34_INTERNAL_40805532_4_k_cu_c9ff028d4cuda3std6ranges3__45__cpo4dataE)
_ZN34_INTERNAL_40805532_4_k_cu_c9ff028d4cuda3std6ranges3__45__cpo4dataE:
	.zero		1
	.type		_ZN34_INTERNAL_40805532_4_k_cu_c9ff028d6thrust24THRUST_300001_SM_1000_NS6system3cpp3parE,@object
	.size		_ZN34_INTERNAL_40805532_4_k_cu_c9ff028d6thrust24THRUST_300001_SM_1000_NS6system3cpp3parE,(_ZN34_INTERNAL_40805532_4_k_cu_c9ff028d4cuda3std3__45__cpo5beginE - _ZN34_INTERNAL_40805532_4_k_cu_c9ff028d6thrust24THRUST_300001_SM_1000_NS6system3cpp3parE)
_ZN34_INTERNAL_40805532_4_k_cu_c9ff028d6thrust24THRUST_300001_SM_1000_NS6system3cpp3parE:
	.zero		1
	.type		_ZN34_INTERNAL_40805532_4_k_cu_c9ff028d4cuda3std3__45__cpo5beginE,@object
	.size		_ZN34_INTERNAL_40805532_4_k_cu_c9ff028d4cuda3std3__45__cpo5beginE,(_ZN34_INTERNAL_40805532_4_k_cu_c9ff028d4cuda3std6ranges3__45__cpo5beginE - _ZN34_INTERNAL_40805532_4_k_cu_c9ff028d4cuda3std3__45__cpo5beginE)
_ZN34_INTERNAL_40805532_4_k_cu_c9ff028d4cuda3std3__45__cpo5beginE:
	.zero		1
	.type		_ZN34_INTERNAL_40805532_4_k_cu_c9ff028d4cuda3std6ranges3__45__cpo5beginE,@object
	.size		_ZN34_INTERNAL_40805532_4_k_cu_c9ff028d4cuda3std6ranges3__45__cpo5beginE,(_ZN34_INTERNAL_40805532_4_k_cu_c9ff028d6thrust24THRUST_300001_SM_1000_NS6deviceE - _ZN34_INTERNAL_40805532_4_k_cu_c9ff028d4cuda3std6ranges3__45__cpo5beginE)
_ZN34_INTERNAL_40805532_4_k_cu_c9ff028d4cuda3std6ranges3__45__cpo5beginE:
	.zero		1
	.type		_ZN34_INTERNAL_40805532_4_k_cu_c9ff028d6thrust24THRUST_300001_SM_1000_NS6deviceE,@object
	.size		_ZN34_INTERNAL_40805532_4_k_cu_c9ff028d6thrust24THRUST_300001_SM_1000_NS6deviceE,(_ZN34_INTERNAL_40805532_4_k_cu_c9ff028d4cuda3std3__47nulloptE - _ZN34_INTERNAL_40805532_4_k_cu_c9ff028d6thrust24THRUST_300001_SM_1000_NS6deviceE)
_ZN34_INTERNAL_40805532_4_k_cu_c9ff028d6thrust24THRUST_300001_SM_1000_NS6deviceE:
	.zero		1
	.type		_ZN34_INTERNAL_40805532_4_k_cu_c9ff028d4cuda3std3__47nulloptE,@object
	.size		_ZN34_INTERNAL_40805532_4_k_cu_c9ff028d4cuda3std3__47nulloptE,(_ZN34_INTERNAL_40805532_4_k_cu_c9ff028d4cuda3std6ranges3__45__cpo8distanceE - _ZN34_INTERNAL_40805532_4_k_cu_c9ff028d4cuda3std3__47nulloptE)
_ZN34_INTERNAL_40805532_4_k_cu_c9ff028d4cuda3std3__47nulloptE:
	.zero		1
	.type		_ZN34_INTERNAL_40805532_4_k_cu_c9ff028d4cuda3std6ranges3__45__cpo8distanceE,@object
	.size		_ZN34_INTERNAL_40805532_4_k_cu_c9ff028d4cuda3std6ranges3__45__cpo8distanceE,(_ZN34_INTERNAL_40805532_4_k_cu_c9ff028d6thrust24THRUST_300001_SM_1000_NS12placeholders2_4E - _ZN34_INTERNAL_40805532_4_k_cu_c9ff028d4cuda3std6ranges3__45__cpo8distanceE)
_ZN34_INTERNAL_40805532_4_k_cu_c9ff028d4cuda3std6ranges3__45__cpo8distanceE:
	.zero		1
	.type		_ZN34_INTERNAL_40805532_4_k_cu_c9ff028d6thrust24THRUST_300001_SM_1000_NS12placeholders2_4E,@object
	.size		_ZN34_INTERNAL_40805532_4_k_cu_c9ff028d6thrust24THRUST_300001_SM_1000_NS12placeholders2_4E,(_ZN34_INTERNAL_40805532_4_k_cu_c9ff028d4cuda3std3__45__cpo6rbeginE - _ZN34_INTERNAL_40805532_4_k_cu_c9ff028d6thrust24THRUST_300001_SM_1000_NS12placeholders2_4E)
_ZN34_INTERNAL_40805532_4_k_cu_c9ff028d6thrust24THRUST_300001_SM_1000_NS12placeholders2_4E:
	.zero		1
	.type		_ZN34_INTERNAL_40805532_4_k_cu_c9ff028d4cuda3std3__45__cpo6rbeginE,@object
	.size		_ZN34_INTERNAL_40805532_4_k_cu_c9ff028d4cuda3std3__45__cpo6rbeginE,(_ZN34_INTERNAL_40805532_4_k_cu_c9ff028d4cuda3std6ranges3__45__cpo7advanceE - _ZN34_INTERNAL_40805532_4_k_cu_c9ff028d4cuda3std3__45__cpo6rbeginE)
_ZN34_INTERNAL_40805532_4_k_cu_c9ff028d4cuda3std3__45__cpo6rbeginE:
	.zero		1
	.type		_ZN34_INTERNAL_40805532_4_k_cu_c9ff028d4cuda3std6ranges3__45__cpo7advanceE,@object
	.size		_ZN34_INTERNAL_40805532_4_k_cu_c9ff028d4cuda3std6ranges3__45__cpo7advanceE,(_ZN34_INTERNAL_40805532_4_k_cu_c9ff028d6thrust24THRUST_300001_SM_1000_NS12placeholders3_10E - _ZN34_INTERNAL_40805532_4_k_cu_c9ff028d4cuda3std6ranges3__45__cpo7advanceE)
_ZN34_INTERNAL_40805532_4_k_cu_c9ff028d4cuda3std6ranges3__45__cpo7advanceE:
	.zero		1
	.type		_ZN34_INTERNAL_40805532_4_k_cu_c9ff028d6thrust24THRUST_300001_SM_1000_NS12placeholders3_10E,@object
	.size		_ZN34_INTERNAL_40805532_4_k_cu_c9ff028d6thrust24THRUST_300001_SM_1000_NS12placeholders3_10E,(_ZN34_INTERNAL_40805532_4_k_cu_c9ff028d4cuda3std3__48in_placeE - _ZN34_INTERNAL_40805532_4_k_cu_c9ff028d6thrust24THRUST_300001_SM_1000_NS12placeholders3_10E)
_ZN34_INTERNAL_40805532_4_k_cu_c9ff028d6thrust24THRUST_300001_SM_1000_NS12placeholders3_10E:
	.zero		1
	.type		_ZN34_INTERNAL_40805532_4_k_cu_c9ff028d4cuda3std3__48in_placeE,@object
	.size		_ZN34_INTERNAL_40805532_4_k_cu_c9ff028d4cuda3std3__48in_placeE,(_ZN34_INTERNAL_40805532_4_k_cu_c9ff028d4cuda3std6ranges3__45__cpo4sizeE - _ZN34_INTERNAL_40805532_4_k_cu_c9ff028d4cuda3std3__48in_placeE)
_ZN34_INTERNAL_40805532_4_k_cu_c9ff028d4cuda3std3__48in_placeE:
	.zero		1
	.type		_ZN34_INTERNAL_40805532_4_k_cu_c9ff028d4cuda3std6ranges3__45__cpo4sizeE,@object
	.size		_ZN34_INTERNAL_40805532_4_k_cu_c9ff028d4cuda3std6ranges3__45__cpo4sizeE,(_ZN34_INTERNAL_40805532_4_k_cu_c9ff028d6thrust24THRUST_300001_SM_1000_NS12placeholders2_2E - _ZN34_INTERNAL_40805532_4_k_cu_c9ff028d4cuda3std6ranges3__45__cpo4sizeE)
_ZN34_INTERNAL_40805532_4_k_cu_c9ff028d4cuda3std6ranges3__45__cpo4sizeE:
	.zero		1
	.type		_ZN34_INTERNAL_40805532_4_k_cu_c9ff028d6thrust24THRUST_300001_SM_1000_NS12placeholders2_2E,@object
	.size		_ZN34_INTERNAL_40805532_4_k_cu_c9ff028d6thrust24THRUST_300001_SM_1000_NS12placeholders2_2E,(_ZN34_INTERNAL_40805532_4_k_cu_c9ff028d4cuda3std3__45__cpo6cbeginE - _ZN34_INTERNAL_40805532_4_k_cu_c9ff028d6thrust24THRUST_300001_SM_1000_NS12placeholders2_2E)
_ZN34_INTERNAL_40805532_4_k_cu_c9ff028d6thrust24THRUST_300001_SM_1000_NS12placeholders2_2E:
	.zero		1
	.type		_ZN34_INTERNAL_40805532_4_k_cu_c9ff028d4cuda3std3__45__cpo6cbeginE,@object
	.size		_ZN34_INTERNAL_40805532_4_k_cu_c9ff028d4cuda3std3__45__cpo6cbeginE,(_ZN34_INTERNAL_40805532_4_k_cu_c9ff028d4cuda3std6ranges3__45__cpo6cbeginE - _ZN34_INTERNAL_40805532_4_k_cu_c9ff028d4cuda3std3__45__cpo6cbeginE)
_ZN34_INTERNAL_40805532_4_k_cu_c9ff028d4cuda3std3__45__cpo6cbeginE:
	.zero		1
	.type		_ZN34_INTERNAL_40805532_4_k_cu_c9ff028d4cuda3std6ranges3__45__cpo6cbeginE,@object
	.size		_ZN34_INTERNAL_40805532_4_k_cu_c9ff028d4cuda3std6ranges3__45__cpo6cbeginE,(_ZN34_INTERNAL_40805532_4_k_cu_c9ff028d6thrust24THRUST_300001_SM_1000_NS12placeholders2_6E - _ZN34_INTERNAL_40805532_4_k_cu_c9ff028d4cuda3std6ranges3__45__cpo6cbeginE)
_ZN34_INTERNAL_40805532_4_k_cu_c9ff028d4cuda3std6ranges3__45__cpo6cbeginE:
	.zero		1
	.type		_ZN34_INTERNAL_40805532_4_k_cu_c9ff028d6thrust24THRUST_300001_SM_1000_NS12placeholders2_6E,@object
	.size		_ZN34_INTERNAL_40805532_4_k_cu_c9ff028d6thrust24THRUST_300001_SM_1000_NS12placeholders2_6E,(_ZN34_INTERNAL_40805532_4_k_cu_c9ff028d4cuda3std3__45__cpo7crbeginE - _ZN34_INTERNAL_40805532_4_k_cu_c9ff028d6thrust24THRUST_300001_SM_1000_NS12placeholders2_6E)
_ZN34_INTERNAL_40805532_4_k_cu_c9ff028d6thrust24THRUST_300001_SM_1000_NS12placeholders2_6E:
	.zero		1
	.type		_ZN34_INTERNAL_40805532_4_k_cu_c9ff028d4cuda3std3__45__cpo7crbeginE,@object
	.size		_ZN34_INTERNAL_40805532_4_k_cu_c9ff028d4cuda3std3__45__cpo7crbeginE,(_ZN34_INTERNAL_40805532_4_k_cu_c9ff028d4cuda3std6ranges3__45__cpo4nextE - _ZN34_INTERNAL_40805532_4_k_cu_c9ff028d4cuda3std3__45__cpo7crbeginE)
_ZN34_INTERNAL_40805532_4_k_cu_c9ff028d4cuda3std3__45__cpo7crbeginE:
	.zero		1
	.type		_ZN34_INTERNAL_40805532_4_k_cu_c9ff028d4cuda3std6ranges3__45__cpo4nextE,@object
	.size		_ZN34_INTERNAL_40805532_4_k_cu_c9ff028d4cuda3std6ranges3__45__cpo4nextE,(_ZN34_INTERNAL_40805532_4_k_cu_c9ff028d4cuda3std6ranges3__45__cpo4swapE - _ZN34_INTERNAL_40805532_4_k_cu_c9ff028d4cuda3std6ranges3__45__cpo4nextE)
_ZN34_INTERNAL_40805532_4_k_cu_c9ff028d4cuda3std6ranges3__45__cpo4nextE:
	.zero		1
	.type		_ZN34_INTERNAL_40805532_4_k_cu_c9ff028d4cuda3std6ranges3__45__cpo4swapE,@object
	.size		_ZN34_INTERNAL_40805532_4_k_cu_c9ff028d4cuda3std6ranges3__45__cpo4swapE,(_ZN34_INTERNAL_40805532_4_k_cu_c9ff028d6thrust24THRUST_300001_SM_1000_NS8cuda_cub10par_nosyncE - _ZN34_INTERNAL_40805532_4_k_cu_c9ff028d4cuda3std6ranges3__45__cpo4swapE)
_ZN34_INTERNAL_40805532_4_k_cu_c9ff028d4cuda3std6ranges3__45__cpo4swapE:
	.zero		1
	.type		_ZN34_INTERNAL_40805532_4_k_cu_c9ff028d6thrust24THRUST_300001_SM_1000_NS8cuda_cub10par_nosyncE,@object
	.size		_ZN34_INTERNAL_40805532_4_k_cu_c9ff028d6thrust24THRUST_300001_SM_1000_NS8cuda_cub10par_nosyncE,(_ZN34_INTERNAL_40805532_4_k_cu_c9ff028d6thrust24THRUST_300001_SM_1000_NS3seqE - _ZN34_INTERNAL_40805532_4_k_cu_c9ff028d6thrust24THRUST_300001_SM_1000_NS8cuda_cub10par_nosyncE)
_ZN34_INTERNAL_40805532_4_k_cu_c9ff028d6thrust24THRUST_300001_SM_1000_NS8cuda_cub10par_nosyncE:
	.zero		1
	.type		_ZN34_INTERNAL_40805532_4_k_cu_c9ff028d6thrust24THRUST_300001_SM_1000_NS3seqE,@object
	.size		_ZN34_INTERNAL_40805532_4_k_cu_c9ff028d6thrust24THRUST_300001_SM_1000_NS3seqE,(_ZN34_INTERNAL_40805532_4_k_cu_c9ff028d4cuda3std3__420unreachable_sentinelE - _ZN34_INTERNAL_40805532_4_k_cu_c9ff028d6thrust24THRUST_300001_SM_1000_NS3seqE)
_ZN34_INTERNAL_40805532_4_k_cu_c9ff028d6thrust24THRUST_300001_SM_1000_NS3seqE:
	.zero		1
	.type		_ZN34_INTERNAL_40805532_4_k_cu_c9ff028d4cuda3std3__420unreachable_sentinelE,@object
	.size		_ZN34_INTERNAL_40805532_4_k_cu_c9ff028d4cuda3std3__420unreachable_sentinelE,(_ZN34_INTERNAL_40805532_4_k_cu_c9ff028d4cuda3std6ranges3__45__cpo5ssizeE - _ZN34_INTERNAL_40805532_4_k_cu_c9ff028d4cuda3std3__420unreachable_sentinelE)
_ZN34_INTERNAL_40805532_4_k_cu_c9ff028d4cuda3std3__420unreachable_sentinelE:
	.zero		1
	.type		_ZN34_INTERNAL_40805532_4_k_cu_c9ff028d4cuda3std6ranges3__45__cpo5ssizeE,@object
	.size		_ZN34_INTERNAL_40805532_4_k_cu_c9ff028d4cuda3std6ranges3__45__cpo5ssizeE,(_ZN34_INTERNAL_40805532_4_k_cu_c9ff028d6thrust24THRUST_300001_SM_1000_NS12placeholders2_3E - _ZN34_INTERNAL_40805532_4_k_cu_c9ff028d4cuda3std6ranges3__45__cpo5ssizeE)
_ZN34_INTERNAL_40805532_4_k_cu_c9ff028d4cuda3std6ranges3__45__cpo5ssizeE:
	.zero		1
	.type		_ZN34_INTERNAL_40805532_4_k_cu_c9ff028d6thrust24THRUST_300001_SM_1000_NS12placeholders2_3E,@object
	.size		_ZN34_INTERNAL_40805532_4_k_cu_c9ff028d6thrust24THRUST_300001_SM_1000_NS12placeholders2_3E,(_ZN34_INTERNAL_40805532_4_k_cu_c9ff028d4cuda3std3__45__cpo4cendE - _ZN34_INTERNAL_40805532_4_k_cu_c9ff028d6thrust24THRUST_300001_SM_1000_NS12placeholders2_3E)
_ZN34_INTERNAL_40805532_4_k_cu_c9ff028d6thrust24THRUST_300001_SM_1000_NS12placeholders2_3E:
	.zero		1
	.type		_ZN34_INTERNAL_40805532_4_k_cu_c9ff028d4cuda3std3__45__cpo4cendE,@object
	.size		_ZN34_INTERNAL_40805532_4_k_cu_c9ff028d4cuda3std3__45__cpo4cendE,(_ZN34_INTERNAL_40805532_4_k_cu_c9ff028d4cuda3std6ranges3__45__cpo4cendE - _ZN34_INTERNAL_40805532_4_k_cu_c9ff028d4cuda3std3__45__cpo4cendE)
_ZN34_INTERNAL_40805532_4_k_cu_c9ff028d4cuda3std3__45__cpo4cendE:
	.zero		1
	.type		_ZN34_INTERNAL_40805532_4_k_cu_c9ff028d4cuda3std6ranges3__45__cpo4cendE,@object
	.size		_ZN34_INTERNAL_40805532_4_k_cu_c9ff028d4cuda3std6ranges3__45__cpo4cendE,(_ZN34_INTERNAL_40805532_4_k_cu_c9ff028d6thrust24THRUST_300001_SM_1000_NS12placeholders2_7E - _ZN34_INTERNAL_40805532_4_k_cu_c9ff028d4cuda3std6ranges3__45__cpo4cendE)
_ZN34_INTERNAL_40805532_4_k_cu_c9ff028d4cuda3std6ranges3__45__cpo4cendE:
	.zero		1
	.type		_ZN34_INTERNAL_40805532_4_k_cu_c9ff028d6thrust24THRUST_300001_SM_1000_NS12placeholders2_7E,@object
	.size		_ZN34_INTERNAL_40805532_4_k_cu_c9ff028d6thrust24THRUST_300001_SM_1000_NS12placeholders2_7E,(_ZN34_INTERNAL_40805532_4_k_cu_c9ff028d4cuda3std3__45__cpo5crendE - _ZN34_INTERNAL_40805532_4_k_cu_c9ff028d6thrust24THRUST_300001_SM_1000_NS12placeholders2_7E)
_ZN34_INTERNAL_40805532_4_k_cu_c9ff028d6thrust24THRUST_300001_SM_1000_NS12placeholders2_7E:
	.zero		1
	.type		_ZN34_INTERNAL_40805532_4_k_cu_c9ff028d4cuda3std3__45__cpo5crendE,@object
	.size		_ZN34_INTERNAL_40805532_4_k_cu_c9ff028d4cuda3std3__45__cpo5crendE,(_ZN34_INTERNAL_40805532_4_k_cu_c9ff028d4cuda3std6ranges3__45__cpo4prevE - _ZN34_INTERNAL_40805532_4_k_cu_c9ff028d4cuda3std3__45__cpo5crendE)
_ZN34_INTERNAL_40805532_4_k_cu_c9ff028d4cuda3std3__45__cpo5crendE:
	.zero		1
	.type		_ZN34_INTERNAL_40805532_4_k_cu_c9ff028d4cuda3std6ranges3__45__cpo4prevE,@object
	.size		_ZN34_INTERNAL_40805532_4_k_cu_c9ff028d4cuda3std6ranges3__45__cpo4prevE,(_ZN34_INTERNAL_40805532_4_k_cu_c9ff028d4cuda3std6ranges3__45__cpo9iter_moveE - _ZN34_INTERNAL_40805532_4_k_cu_c9ff028d4cuda3std6ranges3__45__cpo4prevE)
_ZN34_INTERNAL_40805532_4_k_cu_c9ff028d4cuda3std6ranges3__45__cpo4prevE:
	.zero		1
	.type		_ZN34_INTERNAL_40805532_4_k_cu_c9ff028d4cuda3std6ranges3__45__cpo9iter_moveE,@object
	.size		_ZN34_INTERNAL_40805532_4_k_cu_c9ff028d4cuda3std6ranges3__45__cpo9iter_moveE,(_ZN34_INTERNAL_40805532_4_k_cu_c9ff028d6thrust24THRUST_300001_SM_1000_NS6system6detail10sequential3seqE - _ZN34_INTERNAL_40805532_4_k_cu_c9ff028d4cuda3std6ranges3__45__cpo9iter_moveE)
_ZN34_INTERNAL_40805532_4_k_cu_c9ff028d4cuda3std6ranges3__45__cpo9iter_moveE:
	.zero		1
	.type		_ZN34_INTERNAL_40805532_4_k_cu_c9ff028d6thrust24THRUST_300001_SM_1000_NS6system6detail10sequential3seqE,@object
	.size		_ZN34_INTERNAL_40805532_4_k_cu_c9ff028d6thrust24THRUST_300001_SM_1000_NS6system6detail10sequential3seqE,(_ZN34_INTERNAL_40805532_4_k_cu_c9ff028d6thrust24THRUST_300001_SM_1000_NS12placeholders2_9E - _ZN34_INTERNAL_40805532_4_k_cu_c9ff028d6thrust24THRUST_300001_SM_1000_NS6system6detail10sequential3seqE)
_ZN34_INTERNAL_40805532_4_k_cu_c9ff028d6thrust24THRUST_300001_SM_1000_NS6system6detail10sequential3seqE:
	.zero		1
	.type		_ZN34_INTERNAL_40805532_4_k_cu_c9ff028d6thrust24THRUST_300001_SM_1000_NS12placeholders2_9E,@object
	.size		_ZN34_INTERNAL_40805532_4_k_cu_c9ff028d6thrust24THRUST_300001_SM_1000_NS12placeholders2_9E,(_ZN34_INTERNAL_40805532_4_k_cu_c9ff028d4cuda3std3__419piecewise_constructE - _ZN34_INTERNAL_40805532_4_k_cu_c9ff028d6thrust24THRUST_300001_SM_1000_NS12placeholders2_9E)
_ZN34_INTERNAL_40805532_4_k_cu_c9ff028d6thrust24THRUST_300001_SM_1000_NS12placeholders2_9E:
	.zero		1
	.type		_ZN34_INTERNAL_40805532_4_k_cu_c9ff028d4cuda3std3__419piecewise_constructE,@object
	.size		_ZN34_INTERNAL_40805532_4_k_cu_c9ff028d4cuda3std3__419piecewise_constructE,(_ZN34_INTERNAL_40805532_4_k_cu_c9ff028d4cuda3std6ranges3__45__cpo5cdataE - _ZN34_INTERNAL_40805532_4_k_cu_c9ff028d4cuda3std3__419piecewise_constructE)
_ZN34_INTERNAL_40805532_4_k_cu_c9ff028d4cuda3std3__419piecewise_constructE:
	.zero		1
	.type		_ZN34_INTERNAL_40805532_4_k_cu_c9ff028d4cuda3std6ranges3__45__cpo5cdataE,@object
	.size		_ZN34_INTERNAL_40805532_4_k_cu_c9ff028d4cuda3std6ranges3__45__cpo5cdataE,(_ZN34_INTERNAL_40805532_4_k_cu_c9ff028d6thrust24THRUST_300001_SM_1000_NS12placeholders2_1E - _ZN34_INTERNAL_40805532_4_k_cu_c9ff028d4cuda3std6ranges3__45__cpo5cdataE)
_ZN34_INTERNAL_40805532_4_k_cu_c9ff028d4cuda3std6ranges3__45__cpo5cdataE:
	.zero		1
	.type		_ZN34_INTERNAL_40805532_4_k_cu_c9ff028d6thrust24THRUST_300001_SM_1000_NS12placeholders2_1E,@object
	.size		_ZN34_INTERNAL_40805532_4_k_cu_c9ff028d6thrust24THRUST_300001_SM_1000_NS12placeholders2_1E,(_ZN34_INTERNAL_40805532_4_k_cu_c9ff028d4cuda3std3__45__cpo3endE - _ZN34_INTERNAL_40805532_4_k_cu_c9ff028d6thrust24THRUST_300001_SM_1000_NS12placeholders2_1E)
_ZN34_INTERNAL_40805532_4_k_cu_c9ff028d6thrust24THRUST_300001_SM_1000_NS12placeholders2_1E:
	.zero		1
	.type		_ZN34_INTERNAL_40805532_4_k_cu_c9ff028d4cuda3std3__45__cpo3endE,@object
	.size		_ZN34_INTERNAL_40805532_4_k_cu_c9ff028d4cuda3std3__45__cpo3endE,(_ZN34_INTERNAL_40805532_4_k_cu_c9ff028d4cuda3std6ranges3__45__cpo3endE - _ZN34_INTERNAL_40805532_4_k_cu_c9ff028d4cuda3std3__45__cpo3endE)
_ZN34_INTERNAL_40805532_4_k_cu_c9ff028d4cuda3std3__45__cpo3endE:
	.zero		1
	.type		_ZN34_INTERNAL_40805532_4_k_cu_c9ff028d4cuda3std6ranges3__45__cpo3endE,@object
	.size		_ZN34_INTERNAL_40805532_4_k_cu_c9ff028d4cuda3std6ranges3__45__cpo3endE,(_ZN34_INTERNAL_40805532_4_k_cu_c9ff028d6thrust24THRUST_300001_SM_1000_NS12placeholders2_5E - _ZN34_INTERNAL_40805532_4_k_cu_c9ff028d4cuda3std6ranges3__45__cpo3endE)
_ZN34_INTERNAL_40805532_4_k_cu_c9ff028d4cuda3std6ranges3__45__cpo3endE:
	.zero		1
	.type		_ZN34_INTERNAL_40805532_4_k_cu_c9ff028d6thrust24THRUST_300001_SM_1000_NS12placeholders2_5E,@object
	.size		_ZN34_INTERNAL_40805532_4_k_cu_c9ff028d6thrust24THRUST_300001_SM_1000_NS12placeholders2_5E,(_ZN34_INTERNAL_40805532_4_k_cu_c9ff028d4cuda3std3__45__cpo4rendE - _ZN34_INTERNAL_40805532_4_k_cu_c9ff028d6thrust24THRUST_300001_SM_1000_NS12placeholders2_5E)
_ZN34_INTERNAL_40805532_4_k_cu_c9ff028d6thrust24THRUST_300001_SM_1000_NS12placeholders2_5E:
	.zero		1
	.type		_ZN34_INTERNAL_40805532_4_k_cu_c9ff028d4cuda3std3__45__cpo4rendE,@object
	.size		_ZN34_INTERNAL_40805532_4_k_cu_c9ff028d4cuda3std3__45__cpo4rendE,(_ZN34_INTERNAL_40805532_4_k_cu_c9ff028d4cuda3std6ranges3__45__cpo9iter_swapE - _ZN34_INTERNAL_40805532_4_k_cu_c9ff028d4cuda3std3__45__cpo4rendE)
_ZN34_INTERNAL_40805532_4_k_cu_c9ff028d4cuda3std3__45__cpo4rendE:
	.zero		1
	.type		_ZN34_INTERNAL_40805532_4_k_cu_c9ff028d4cuda3std6ranges3__45__cpo9iter_swapE,@object
	.size		_ZN34_INTERNAL_40805532_4_k_cu_c9ff028d4cuda3std6ranges3__45__cpo9iter_swapE,(_ZN34_INTERNAL_40805532_4_k_cu_c9ff028d4cuda3std3__48unexpectE - _ZN34_INTERNAL_40805532_4_k_cu_c9ff028d4cuda3std6ranges3__45__cpo9iter_swapE)
_ZN34_INTERNAL_40805532_4_k_cu_c9ff028d4cuda3std6ranges3__45__cpo9iter_swapE:
	.zero		1
	.type		_ZN34_INTERNAL_40805532_4_k_cu_c9ff028d4cuda3std3__48unexpectE,@object
	.size		_ZN34_INTERNAL_40805532_4_k_cu_c9ff028d4cuda3std3__48unexpectE,(_ZN34_INTERNAL_40805532_4_k_cu_c9ff028d6thrust24THRUST_300001_SM_1000_NS8cuda_cub3parE - _ZN34_INTERNAL_40805532_4_k_cu_c9ff028d4cuda3std3__48unexpectE)
_ZN34_INTERNAL_40805532_4_k_cu_c9ff028d4cuda3std3__48unexpectE:
	.zero		1
	.type		_ZN34_INTERNAL_40805532_4_k_cu_c9ff028d6thrust24THRUST_300001_SM_1000_NS8cuda_cub3parE,@object
	.size		_ZN34_INTERNAL_40805532_4_k_cu_c9ff028d6thrust24THRUST_300001_SM_1000_NS8cuda_cub3parE,(.L_29 - _ZN34_INTERNAL_40805532_4_k_cu_c9ff028d6thrust24THRUST_300001_SM_1000_NS8cuda_cub3parE)
_ZN34_INTERNAL_40805532_4_k_cu_c9ff028d6thrust24THRUST_300001_SM_1000_NS8cuda_cub3parE:
	.zero		1
.L_29:


//--------------------- .nv.shared._ZN3cub18CUB_300001_SM_10006detail10radix_sort33DeviceRadixSortExclusiveSumKernelINS1_5radix10policy_hubIjNS0_8NullTypeEyE10Policy1000EyEEvPT0_ --------------------------
	.section	.nv.shared._ZN3cub18CUB_300001_SM_10006detail10radix_sort33DeviceRadixSortExclusiveSumKernelINS1_5radix10policy_hubIjNS0_8NullTypeEyE10Policy1000EyEEvPT0_,"aw",@nobits
	.sectionflags	@""
	.align	16
.nv.shared._ZN3cub18CUB_300001_SM_10006detail10radix_sort33DeviceRadixSortExclusiveSumKernelINS1_5radix10policy_hubIjNS0_8NullTypeEyE10Policy1000EyEEvPT0_:
	.zero		3360


//--------------------- .nv.shared._ZN3cub18CUB_300001_SM_10006detail10radix_sort30DeviceRadixSortHistogramKernelINS1_5radix10policy_hubIjNS0_8NullTypeEyE10Policy1000ELNS0_9SortOrderE0EjyNS1_21identity_decomposer_tEEEvPT2_PKT1_SB_iiT3_ --------------------------
	.section	.nv.shared._ZN3cub18CUB_300001_SM_10006detail10radix_sort30DeviceRadixSortHistogramKernelINS1_5radix10policy_hubIjNS0_8NullTypeEyE10Policy1000ELNS0_9SortOrderE0EjyNS1_21identity_decomposer_tEEEvPT2_PKT1_SB_iiT3_,"aw",@nobits
	.sectionflags	@""
	.align	16
.nv.shared._ZN3cub18CUB_300001_SM_10006detail10radix_sort30DeviceRadixSortHistogramKernelINS1_5radix10policy_hubIjNS0_8NullTypeEyE10Policy1000ELNS0_9SortOrderE0EjyNS1_21identity_decomposer_tEEEvPT2_PKT1_SB_iiT3_:
	.zero		5120


//--------------------- .nv.shared._ZN3cub18CUB_300001_SM_10006detail10radix_sort31DeviceRadixSortSingleTileKernelINS1_5radix10policy_hubIjNS0_8NullTypeEyE10Policy1000ELNS0_9SortOrderE0EjS6_yNS1_21identity_decomposer_tEEEvPKT1_PSB_PKT2_PSF_T3_iiT4_ --------------------------
	.section	.nv.shared._ZN3cub18CUB_300001_SM_10006detail10radix_sort31DeviceRadixSortSingleTileKernelINS1_5radix10policy_hubIjNS0_8NullTypeEyE10Policy1000ELNS0_9SortOrderE0EjS6_yNS1_21identity_decomposer_tEEEvPKT1_PSB_PKT2_PSF_T3_iiT4_,"aw",@nobits
	.sectionflags	@""
	.align	16
.nv.shared._ZN3cub18CUB_300001_SM_10006detail10radix_sort31DeviceRadixSortSingleTileKernelINS1_5radix10policy_hubIjNS0_8NullTypeEyE10Policy1000ELNS0_9SortOrderE0EjS6_yNS1_21identity_decomposer_tEEEvPKT1_PSB_PKT2_PSF_T3_iiT4_:
	.zero		34880


//--------------------- .nv.shared._ZN3cub18CUB_300001_SM_10006detail11EmptyKernelIvEEvv --------------------------
	.section	.nv.shared._ZN3cub18CUB_300001_SM_10006detail11EmptyKernelIvEEvv,"aw",@nobits
	.sectionflags	@""
	.align	16
	.zero		1024


//--------------------- .nv.shared._Z17bitonicSortSharedPjS_jjj --------------------------
	.section	.nv.shared._Z17bitonicSortSharedPjS_jjj,"aw",@nobits
	.sectionflags	@""
	.align	16
	.zero		1024


//--------------------- .nv.shared._Z15partitionKernelPjS_S_jS_S_yjj --------------------------
	.section	.nv.shared._Z15partitionKernelPjS_S_jS_S_yjj,"aw",@nobits
	.sectionflags	@""
	.align	16
	.zero		1024


//--------------------- .nv.shared._Z14verticalScanHHPjS_jj --------------------------
	.section	.nv.shared._Z14verticalScanHHPjS_jj,"aw",@nobits
	.sectionflags	@""
	.align	16
	.zero		1024


//--------------------- .nv.shared._Z15GlobalHistoScanPjS_jj --------------------------
	.section	.nv.shared._Z15GlobalHistoScanPjS_jj,"aw",@nobits
	.sectionflags	@""
	.align	16
	.zero		1024


//--------------------- .nv.shared._Z19blockAndGlobalHistoPjS_jS_xjj --------------------------
	.section	.nv.shared._Z19blockAndGlobalHistoPjS_jS_xjj,"aw",@nobits
	.sectionflags	@""
	.align	16
	.zero		1024


//--------------------- .nv.constant0._ZN3cub18CUB_300001_SM_10006detail10radix_sort29DeviceRadixSortOnesweepKernelINS1_5radix10policy_hubIjNS0_8NullTypeEyE10Policy1000ELNS0_9SortOrderE0EjS6_yiiNS1_21identity_decomposer_tEEEvPT5_SC_PT3_PKSD_PT1_PKSH_PT2_PKSL_T4_iiT6_ --------------------------
	.section	.nv.constant0._ZN3cub18CUB_300001_SM_10006detail10radix_sort29DeviceRadixSortOnesweepKernelINS1_5radix10policy_hubIjNS0_8NullTypeEyE10Policy1000ELNS0_9SortOrderE0EjS6_yiiNS1_21identity_decomposer_tEEEvPT5_SC_PT3_PKSD_PT1_PKSH_PT2_PKSL_T4_iiT6_,"a",@progbits
	.sectionflags	@""
	.align	4
.nv.constant0._ZN3cub18CUB_300001_SM_10006detail10radix_sort29DeviceRadixSortOnesweepKernelINS1_5radix10policy_hubIjNS0_8NullTypeEyE10Policy1000ELNS0_9SortOrderE0EjS6_yiiNS1_21identity_decomposer_tEEEvPT5_SC_PT3_PKSD_PT1_PKSH_PT2_PKSL_T4_iiT6_:
	.zero		973


//--------------------- .nv.constant0._ZN3cub18CUB_300001_SM_10006detail10radix_sort33DeviceRadixSortExclusiveSumKernelINS1_5radix10policy_hubIjNS0_8NullTypeEyE10Policy1000EyEEvPT0_ --------------------------
	.section	.nv.constant0._ZN3cub18CUB_300001_SM_10006detail10radix_sort33DeviceRadixSortExclusiveSumKernelINS1_5radix10policy_hubIjNS0_8NullTypeEyE10Policy1000EyEEvPT0_,"a",@progbits
	.sectionflags	@""
	.align	4
.nv.constant0._ZN3cub18CUB_300001_SM_10006detail10radix_sort33DeviceRadixSortExclusiveSumKernelINS1_5radix10policy_hubIjNS0_8NullTypeEyE10Policy1000EyEEvPT0_:
	.zero		904


//--------------------- .nv.constant0._ZN3cub18CUB_300001_SM_10006detail10radix_sort30DeviceRadixSortHistogramKernelINS1_5radix10policy_hubIjNS0_8NullTypeEyE10Policy1000ELNS0_9SortOrderE0EjyNS1_21identity_decomposer_tEEEvPT2_PKT1_SB_iiT3_ --------------------------
	.section	.nv.constant0._ZN3cub18CUB_300001_SM_10006detail10radix_sort30DeviceRadixSortHistogramKernelINS1_5radix10policy_hubIjNS0_8NullTypeEyE10Policy1000ELNS0_9SortOrderE0EjyNS1_21identity_decomposer_tEEEvPT2_PKT1_SB_iiT3_,"a",@progbits
	.sectionflags	@""
	.align	4
.nv.constant0._ZN3cub18CUB_300001_SM_10006detail10radix_sort30DeviceRadixSortHistogramKernelINS1_5radix10policy_hubIjNS0_8NullTypeEyE10Policy1000ELNS0_9SortOrderE0EjyNS1_21identity_decomposer_tEEEvPT2_PKT1_SB_iiT3_:
	.zero		929


//--------------------- .nv.constant0._ZN3cub18CUB_300001_SM_10006detail10radix_sort31DeviceRadixSortSingleTileKernelINS1_5radix10policy_hubIjNS0_8NullTypeEyE10Policy1000ELNS0_9SortOrderE0EjS6_yNS1_21identity_decomposer_tEEEvPKT1_PSB_PKT2_PSF_T3_iiT4_ --------------------------
	.section	.nv.constant0._ZN3cub18CUB_300001_SM_10006detail10radix_sort31DeviceRadixSortSingleTileKernelINS1_5radix10policy_hubIjNS0_8NullTypeEyE10Policy1000ELNS0_9SortOrderE0EjS6_yNS1_21identity_decomposer_tEEEvPKT1_PSB_PKT2_PSF_T3_iiT4_,"a",@progbits
	.sectionflags	@""
	.align	4
.nv.constant0._ZN3cub18CUB_300001_SM_10006detail10radix_sort31DeviceRadixSortSingleTileKernelINS1_5radix10policy_hubIjNS0_8NullTypeEyE10Policy1000ELNS0_9SortOrderE0EjS6_yNS1_21identity_decomposer_tEEEvPKT1_PSB_PKT2_PSF_T3_iiT4_:
	.zero		945


//--------------------- .nv.constant0._ZN3cub18CUB_300001_SM_10006detail11EmptyKernelIvEEvv --------------------------
	.section	.nv.constant0._ZN3cub18CUB_300001_SM_10006detail11EmptyKernelIvEEvv,"a",@progbits
	.sectionflags	@""
	.align	4
.nv.constant0._ZN3cub18CUB_300001_SM_10006detail11EmptyKernelIvEEvv:
	.zero		896


//--------------------- .nv.constant0._Z17bitonicSortSharedPjS_jjj --------------------------
	.section	.nv.constant0._Z17bitonicSortSharedPjS_jjj,"a",@progbits
	.sectionflags	@""
	.align	4
.nv.constant0._Z17bitonicSortSharedPjS_jjj:
	.zero		924


//--------------------- .nv.constant0._Z15partitionKernelPjS_S_jS_S_yjj --------------------------
	.section	.nv.constant0._Z15partitionKernelPjS_S_jS_S_yjj,"a",@progbits
	.sectionflags	@""
	.align	4
.nv.constant0._Z15partitionKernelPjS_S_jS_S_yjj:
	.zero		960


//--------------------- .nv.constant0._Z14verticalScanHHPjS_jj --------------------------
	.section	.nv.constant0._Z14verticalScanHHPjS_jj,"a",@progbits
	.sectionflags	@""
	.align	4
.nv.constant0._Z14verticalScanHHPjS_jj:
	.zero		920


//--------------------- .nv.constant0._Z15GlobalHistoScanPjS_jj --------------------------
	.section	.nv.constant0._Z15GlobalHistoScanPjS_jj,"a",@progbits
	.sectionflags	@""
	.align	4
.nv.constant0._Z15GlobalHistoScanPjS_jj:
	.zero		920


//--------------------- .nv.constant0._Z19blockAndGlobalHistoPjS_jS_xjj --------------------------
	.section	.nv.constant0._Z19blockAndGlobalHistoPjS_jS_xjj,"a",@progbits
	.sectionflags	@""
	.align	4
.nv.constant0._Z19blockAndGlobalHistoPjS_jS_xjj:
	.zero		944


//--------------------- SYMBOLS --------------------------

	.type		.nv.reservedSmem.offset0,@object
	.size		.nv.reservedSmem.offset0,0x4
	.type		.nv.reservedSmem.cap,@object
	.size		.nv.reservedSmem.cap,0x4
